	.target	sm_90a

	.elftype	@"ET_EXEC"


//--------------------- .note.nv.tkinfo           --------------------------
	.section	.note.nv.tkinfo,"",@"SHT_NOTE"
	.sectionflags	@"SHF_NOTE_NV_TKINFO"
	.tkinfo
        /*0018*/ 	.word	0x00000002
        /*0030*/ 	.string	""
        /*0030*/ 	.string	"ptxas"
        /*0030*/ 	.string	"Cuda compilation tools, release 13.0, V13.0.88"
        /*0030*/ 	.string	"Build cuda_13.0.r13.0/compiler.36424714_0"
        /*0030*/ 	.string	"-v  -suppress-debug-info  -lineinfo  -arch sm_90a "



//--------------------- .note.nv.cuinfo           --------------------------
	.section	.note.nv.cuinfo,"",@"SHT_NOTE"
	.sectionflags	@"SHF_NOTE_NV_CUINFO"
        /*0018*/ 	.short	0x0002
        /*001a*/ 	.short	0x005a
        /*001c*/ 	.short	0x0082
	.zero		2


//--------------------- .nv.info                  --------------------------
	.section	.nv.info,"",@"SHT_CUDA_INFO"
	.align	4


	//----- nvinfo : EIATTR_REGCOUNT
	.align		4
        /*0000*/ 	.byte	0x04, 0x2f
        /*0002*/ 	.short	(.L_1 - .L_0)
	.align		4
.L_0:
        /*0004*/ 	.word	index@(matmul_kernel)
        /*0008*/ 	.word	0x000000ff


	//----- nvinfo : EIATTR_FRAME_SIZE
	.align		4
.L_1:
        /*000c*/ 	.byte	0x04, 0x11
        /*000e*/ 	.short	(.L_3 - .L_2)
	.align		4
.L_2:
        /*0010*/ 	.word	index@(matmul_kernel)
        /*0014*/ 	.word	0x00000af0


	//----- nvinfo : EIATTR_MIN_STACK_SIZE
	.align		4
.L_3:
        /*0018*/ 	.byte	0x04, 0x12
        /*001a*/ 	.short	(.L_5 - .L_4)
	.align		4
.L_4:
        /*001c*/ 	.word	index@(matmul_kernel)
        /*0020*/ 	.word	0x00000af0
.L_5:


//--------------------- .nv.compat                --------------------------
	.section	.nv.compat,"",@"SHT_CUDA_COMPAT_INFO"
	.align	4
        /*0000*/ 	.byte	0x02, 0x09, 0x01, 0x00, 0x02, 0x02, 0x04, 0x00, 0x02, 0x05, 0x05, 0x00, 0x03, 0x07, 0x01, 0x01
        /*0010*/ 	.byte	0x02, 0x03, 0x00, 0x00, 0x02, 0x06, 0x01, 0x00, 0x04, 0x0b, 0x08, 0x00, 0x00, 0x00, 0x00, 0x00
        /*0020*/ 	.byte	0x00, 0x00, 0x00, 0x00


//--------------------- .nv.info.matmul_kernel    --------------------------
	.section	.nv.info.matmul_kernel,"",@"SHT_CUDA_INFO"
	.sectionflags	@""
	.align	4


	//----- nvinfo : EIATTR_CUDA_API_VERSION
	.align		4
        /*0000*/ 	.byte	0x04, 0x37
        /*0002*/ 	.short	(.L_7 - .L_6)
.L_6:
        /*0004*/ 	.word	0x00000082


	//----- nvinfo : EIATTR_KPARAM_INFO
	.align		4
.L_7:
        /*0008*/ 	.byte	0x04, 0x17
        /*000a*/ 	.short	(.L_9 - .L_8)
.L_8:
        /*000c*/ 	.word	0x00000000
        /*0010*/ 	.short	0x000d
        /*0012*/ 	.short	0x0048
        /*0014*/ 	.byte	0x00, 0xf4, 0x21, 0x00


	//----- nvinfo : EIATTR_KPARAM_INFO
	.align		4
.L_9:
        /*0018*/ 	.byte	0x04, 0x17
        /*001a*/ 	.short	(.L_11 - .L_10)
.L_10:
        /*001c*/ 	.word	0x00000000
        /*0020*/ 	.short	0x000c
        /*0022*/ 	.short	0x0040
        /*0024*/ 	.byte	0x00, 0xf4, 0x21, 0x00


	//----- nvinfo : EIATTR_KPARAM_INFO
	.align		4
.L_11:
        /*0028*/ 	.byte	0x04, 0x17
        /*002a*/ 	.short	(.L_13 - .L_12)
.L_12:
        /*002c*/ 	.word	0x00000000
        /*0030*/ 	.short	0x000b
        /*0032*/ 	.short	0x0038
        /*0034*/ 	.byte	0x00, 0xf0, 0x11, 0x00


	//----- nvinfo : EIATTR_KPARAM_INFO
	.align		4
.L_13:
        /*0038*/ 	.byte	0x04, 0x17
        /*003a*/ 	.short	(.L_15 - .L_14)
.L_14:
        /*003c*/ 	.word	0x00000000
        /*0040*/ 	.short	0x000a
        /*0042*/ 	.short	0x0034
        /*0044*/ 	.byte	0x00, 0xf0, 0x11, 0x00


	//----- nvinfo : EIATTR_KPARAM_INFO
	.align		4
.L_15:
        /*0048*/ 	.byte	0x04, 0x17
        /*004a*/ 	.short	(.L_17 - .L_16)
.L_16:
        /*004c*/ 	.word	0x00000000
        /*0050*/ 	.short	0x0009
        /*0052*/ 	.short	0x0030
        /*0054*/ 	.byte	0x00, 0xf0, 0x11, 0x00


	//----- nvinfo : EIATTR_KPARAM_INFO
	.align		4
.L_17:
        /*0058*/ 	.byte	0x04, 0x17
        /*005a*/ 	.short	(.L_19 - .L_18)
.L_18:
        /*005c*/ 	.word	0x00000000
        /*0060*/ 	.short	0x0008
        /*0062*/ 	.short	0x002c
        /*0064*/ 	.byte	0x00, 0xf0, 0x11, 0x00


	//----- nvinfo : EIATTR_KPARAM_INFO
	.align		4
.L_19:
        /*0068*/ 	.byte	0x04, 0x17
        /*006a*/ 	.short	(.L_21 - .L_20)
.L_20:
        /*006c*/ 	.word	0x00000000
        /*0070*/ 	.short	0x0007
        /*0072*/ 	.short	0x0028
        /*0074*/ 	.byte	0x00, 0xf0, 0x11, 0x00


	//----- nvinfo : EIATTR_KPARAM_INFO
	.align		4
.L_21:
        /*0078*/ 	.byte	0x04, 0x17
        /*007a*/ 	.short	(.L_23 - .L_22)
.L_22:
        /*007c*/ 	.word	0x00000000
        /*0080*/ 	.short	0x0006
        /*0082*/ 	.short	0x0024
        /*0084*/ 	.byte	0x00, 0xf0, 0x11, 0x00


	//----- nvinfo : EIATTR_KPARAM_INFO
	.align		4
.L_23:
        /*0088*/ 	.byte	0x04, 0x17
        /*008a*/ 	.short	(.L_25 - .L_24)
.L_24:
        /*008c*/ 	.word	0x00000000
        /*0090*/ 	.short	0x0005
        /*0092*/ 	.short	0x0020
        /*0094*/ 	.byte	0x00, 0xf0, 0x11, 0x00


	//----- nvinfo : EIATTR_KPARAM_INFO
	.align		4
.L_25:
        /*0098*/ 	.byte	0x04, 0x17
        /*009a*/ 	.short	(.L_27 - .L_26)
.L_26:
        /*009c*/ 	.word	0x00000000
        /*00a0*/ 	.short	0x0004
        /*00a2*/ 	.short	0x001c
        /*00a4*/ 	.byte	0x00, 0xf0, 0x11, 0x00


	//----- nvinfo : EIATTR_KPARAM_INFO
	.align		4
.L_27:
        /*00a8*/ 	.byte	0x04, 0x17
        /*00aa*/ 	.short	(.L_29 - .L_28)
.L_28:
        /*00ac*/ 	.word	0x00000000
        /*00b0*/ 	.short	0x0003
        /*00b2*/ 	.short	0x0018
        /*00b4*/ 	.byte	0x00, 0xf0, 0x11, 0x00


	//----- nvinfo : EIATTR_KPARAM_INFO
	.align		4
.L_29:
        /*00b8*/ 	.byte	0x04, 0x17
        /*00ba*/ 	.short	(.L_31 - .L_30)
.L_30:
        /*00bc*/ 	.word	0x00000000
        /*00c0*/ 	.short	0x0002
        /*00c2*/ 	.short	0x0010
        /*00c4*/ 	.byte	0x00, 0xf4, 0x21, 0x00


	//----- nvinfo : EIATTR_KPARAM_INFO
	.align		4
.L_31:
        /*00c8*/ 	.byte	0x04, 0x17
        /*00ca*/ 	.short	(.L_33 - .L_32)
.L_32:
        /*00cc*/ 	.word	0x00000000
        /*00d0*/ 	.short	0x0001
        /*00d2*/ 	.short	0x0008
        /*00d4*/ 	.byte	0x00, 0xf4, 0x21, 0x00


	//----- nvinfo : EIATTR_KPARAM_INFO
	.align		4
.L_33:
        /*00d8*/ 	.byte	0x04, 0x17
        /*00da*/ 	.short	(.L_35 - .L_34)
.L_34:
        /*00dc*/ 	.word	0x00000000
        /*00e0*/ 	.short	0x0000
        /*00e2*/ 	.short	0x0000
        /*00e4*/ 	.byte	0x00, 0xf4, 0x21, 0x00


	//----- nvinfo : EIATTR_EXPLICIT_CLUSTER
	.align		4
.L_35:
        /*00e8*/ 	.byte	0x01, 0x3e
	.zero		2


	//----- nvinfo : EIATTR_CTA_PER_CLUSTER
	.align		4
        /*00ec*/ 	.byte	0x04, 0x3d
        /*00ee*/ 	.short	(.L_37 - .L_36)
.L_36:
        /*00f0*/ 	.word	0x00000002
        /*00f4*/ 	.word	0x00000001
        /*00f8*/ 	.word	0x00000001


	//----- nvinfo : EIATTR_SPARSE_MMA_MASK
	.align		4
.L_37:
        /*00fc*/ 	.byte	0x03, 0x50
        /*00fe*/ 	.short	0x0000


	//----- nvinfo : EIATTR_MAXREG_COUNT
	.align		4
        /*0100*/ 	.byte	0x03, 0x1b
        /*0102*/ 	.short	0x00ff


	//----- nvinfo : EIATTR_NUM_BARRIERS
	.align		4
        /*0104*/ 	.byte	0x02, 0x4c
        /*0106*/ 	.byte	0x01
	.zero		1


	//----- nvinfo : EIATTR_ANNOTATIONS
	.align		4
        /*0108*/ 	.byte	0x04, 0x55
        /*010a*/ 	.short	(.L_39 - .L_38)


	//   ....[0]....
.L_38:
        /*010c*/ 	.word	0x00000001
        /*0110*/ 	.byte	0x70, 0x09, 0x00, 0x00, 0x01, 0x00, 0x00, 0x00, 0xe0, 0x75, 0x00, 0x00, 0x01, 0x00, 0x00, 0x00
        /* <DEDUP_REMOVED lines=995> */
        /*3f50*/ 	.byte	0x40, 0x85, 0x01, 0x00


	//----- nvinfo : EIATTR_MERCURY_ISA_VERSION
	.align		4
.L_39:
        /*3f54*/ 	.byte	0x03, 0x5f
        /*3f56*/ 	.short	0x0101


	//----- nvinfo : EIATTR_EXIT_INSTR_OFFSETS
	.align		4
        /*3f58*/ 	.byte	0x04, 0x1c
        /*3f5a*/ 	.short	(.L_41 - .L_40)


	//   ....[0]....
.L_40:
        /*3f5c*/ 	.word	0x00021630


	//   ....[1]....
        /*3f60*/ 	.word	0x00021660


	//----- nvinfo : EIATTR_REQNTID
	.align		4
.L_41:
        /*3f64*/ 	.byte	0x04, 0x10
        /*3f66*/ 	.short	(.L_43 - .L_42)
.L_42:
        /*3f68*/ 	.word	0x00000080
        /*3f6c*/ 	.word	0x00000001
        /*3f70*/ 	.word	0x00000001


	//----- nvinfo : EIATTR_CBANK_PARAM_SIZE
	.align		4
.L_43:
        /*3f74*/ 	.byte	0x03, 0x19
        /*3f76*/ 	.short	0x0050


	//----- nvinfo : EIATTR_PARAM_CBANK
	.align		4
        /*3f78*/ 	.byte	0x04, 0x0a
        /*3f7a*/ 	.short	(.L_45 - .L_44)
	.align		4
.L_44:
        /*3f7c*/ 	.word	index@(.nv.constant0.matmul_kernel)
        /*3f80*/ 	.short	0x0210
        /*3f82*/ 	.short	0x0050


	//----- nvinfo : EIATTR_SW_WAR
	.align		4
.L_45:
        /*3f84*/ 	.byte	0x04, 0x36
        /*3f86*/ 	.short	(.L_47 - .L_46)
.L_46:
        /*3f88*/ 	.word	0x00000008
.L_47:


//--------------------- .nv.callgraph             --------------------------
	.section	.nv.callgraph,"",@"SHT_CUDA_CALLGRAPH"
	.align	4
	.sectionentsize	8
	.align		4
        /*0000*/ 	.word	0x00000000
	.align		4
        /*0004*/ 	.word	0xffffffff
	.align		4
        /*0008*/ 	.word	0x00000000
	.align		4
        /*000c*/ 	.word	0xfffffffe
	.align		4
        /*0010*/ 	.word	0x00000000
	.align		4
        /*0014*/ 	.word	0xfffffffd
	.align		4
        /*0018*/ 	.word	0x00000000
	.align		4
        /*001c*/ 	.word	0xfffffffc


//--------------------- .text.matmul_kernel       --------------------------
	.section	.text.matmul_kernel,"ax",@progbits
	.align	128
        .global         matmul_kernel
        .type           matmul_kernel,@function
        .size           matmul_kernel,(.L_x_3 - matmul_kernel)
        .other          matmul_kernel,@"STO_CUDA_ENTRY STV_DEFAULT"
matmul_kernel:
.text.matmul_kernel:
[----:B------:R-:W0:Y:S08]  /*0000*/  LDC R1, c[0x0][0x28] ;  /* 0x00000a00ff017b82 */ /* 0x000e300000000800 */
[----:B------:R-:W1:Y:S01]  /*0010*/  LDC.64 R152, c[0x0][0x228] ;  /* 0x00008a00ff987b82 */ /* 0x000e620000000a00 */
[----:B0-----:R-:W-:Y:S01]  /*0020*/  VIADD R1, R1, 0xfffff510 ;  /* 0xfffff51001017836 */ /* 0x001fe20000000000 */
[----:B------:R-:W-:Y:S01]  /*0030*/  UMOV UR8, 0x400 ;  /* 0x0000040000087882 */ /* 0x000fe20000000000 */
[----:B------:R-:W-:Y:S01]  /*0040*/  ULDC.64 UR16, c[0x0][0x208] ;  /* 0x0000820000107ab9 */ /* 0x000fe20000000a00 */
[----:B------:R-:W-:-:S02]  /*0050*/  CS2R R24, SRZ ;  /* 0x0000000000187805 */ /* 0x000fc4000001ff00 */
[----:B------:R-:W-:Y:S02]  /*0060*/  CS2R R26, SRZ ;  /* 0x00000000001a7805 */ /* 0x000fe4000001ff00 */
[----:B------:R-:W-:Y:S02]  /*0070*/  CS2R R28, SRZ ;  /* 0x00000000001c7805 */ /* 0x000fe4000001ff00 */
[----:B------:R-:W-:Y:S01]  /*0080*/  CS2R R30, SRZ ;  /* 0x00000000001e7805 */ /* 0x000fe2000001ff00 */
[----:B------:R-:W0:Y:S01]  /*0090*/  S2UR UR4, SR_CTAID.X ;  /* 0x00000000000479c3 */ /* 0x000e220000002500 */
[----:B------:R-:W-:Y:S02]  /*00a0*/  CS2R R32, SRZ ;  /* 0x0000000000207805 */ /* 0x000fe4000001ff00 */
[----:B------:R-:W-:Y:S02]  /*00b0*/  CS2R R34, SRZ ;  /* 0x0000000000227805 */ /* 0x000fe4000001ff00 */
[----:B------:R-:W-:-:S02]  /*00c0*/  CS2R R36, SRZ ;  /* 0x0000000000247805 */ /* 0x000fc4000001ff00 */
[----:B------:R-:W-:Y:S02]  /*00d0*/  CS2R R38, SRZ ;  /* 0x0000000000267805 */ /* 0x000fe4000001ff00 */
[----:B------:R-:W-:Y:S02]  /*00e0*/  CS2R R40, SRZ ;  /* 0x0000000000287805 */ /* 0x000fe4000001ff00 */
[----:B------:R-:W-:Y:S02]  /*00f0*/  CS2R R42, SRZ ;  /* 0x00000000002a7805 */ /* 0x000fe4000001ff00 */
[----:B------:R-:W-:Y:S01]  /*0100*/  CS2R R44, SRZ ;  /* 0x00000000002c7805 */ /* 0x000fe2000001ff00 */
[----:B------:R-:W2:Y:S01]  /*0110*/  S2UR UR6, SR_CgaCtaId ;  /* 0x00000000000679c3 */ /* 0x000ea20000008800 */
[----:B------:R-:W-:Y:S02]  /*0120*/  CS2R R46, SRZ ;  /* 0x00000000002e7805 */ /* 0x000fe4000001ff00 */
[----:B------:R-:W-:-:S02]  /*0130*/  CS2R R48, SRZ ;  /* 0x0000000000307805 */ /* 0x000fc4000001ff00 */
[----:B------:R-:W-:Y:S02]  /*0140*/  CS2R R50, SRZ ;  /* 0x0000000000327805 */ /* 0x000fe4000001ff00 */
[----:B------:R-:W-:Y:S02]  /*0150*/  CS2R R52, SRZ ;  /* 0x0000000000347805 */ /* 0x000fe4000001ff00 */
[----:B------:R-:W-:Y:S02]  /*0160*/  CS2R R54, SRZ ;  /* 0x0000000000367805 */ /* 0x000fe4000001ff00 */
[----:B------:R-:W-:Y:S02]  /*0170*/  CS2R R56, SRZ ;  /* 0x0000000000387805 */ /* 0x000fe4000001ff00 */
[----:B------:R-:W-:Y:S01]  /*0180*/  CS2R R58, SRZ ;  /* 0x00000000003a7805 */ /* 0x000fe2000001ff00 */
[----:B-1----:R-:W-:Y:S01]  /*0190*/  VIADD R0, R153, 0xff ;  /* 0x000000ff99007836 */ /* 0x002fe20000000000 */
[----:B------:R-:W-:-:S02]  /*01a0*/  CS2R R60, SRZ ;  /* 0x00000000003c7805 */ /* 0x000fc4000001ff00 */
[----:B------:R-:W-:Y:S02]  /*01b0*/  CS2R R62, SRZ ;  /* 0x00000000003e7805 */ /* 0x000fe4000001ff00 */
[----:B------:R-:W-:Y:S02]  /*01c0*/  CS2R R64, SRZ ;  /* 0x0000000000407805 */ /* 0x000fe4000001ff00 */
[----:B------:R-:W-:Y:S02]  /*01d0*/  CS2R R66, SRZ ;  /* 0x0000000000427805 */ /* 0x000fe4000001ff00 */
[----:B------:R-:W-:Y:S02]  /*01e0*/  SHF.R.S32.HI R3, RZ, 0x1f, R0 ;  /* 0x0000001fff037819 */ /* 0x000fe40000011400 */
[----:B------:R-:W-:Y:S02]  /*01f0*/  CS2R R68, SRZ ;  /* 0x0000000000447805 */ /* 0x000fe4000001ff00 */
[----:B------:R-:W-:-:S02]  /*0200*/  CS2R R70, SRZ ;  /* 0x0000000000467805 */ /* 0x000fc4000001ff00 */
[----:B0-----:R-:W-:Y:S01]  /*0210*/  I2FP.F32.U32 R5, UR4 ;  /* 0x0000000400057c45 */ /* 0x001fe20008201000 */
[----:B------:R-:W-:Y:S01]  /*0220*/  ULDC UR4, c[0x0][0x150] ;  /* 0x0000540000047ab9 */ /* 0x000fe20000000800 */
[----:B------:R-:W-:Y:S02]  /*0230*/  LEA.HI R3, R3, R0, RZ, 0x8 ;  /* 0x0000000003037211 */ /* 0x000fe400078f40ff */
[----:B------:R-:W-:Y:S02]  /*0240*/  CS2R R72, SRZ ;  /* 0x0000000000487805 */ /* 0x000fe4000001ff00 */
[----:B------:R-:W-:Y:S01]  /*0250*/  CS2R R74, SRZ ;  /* 0x00000000004a7805 */ /* 0x000fe2000001ff00 */
[----:B------:R-:W-:Y:S01]  /*0260*/  FMUL R5, R5, UR4 ;  /* 0x0000000405057c20 */ /* 0x000fe20008400000 */
[----:B------:R-:W-:Y:S02]  /*0270*/  SHF.R.S32.HI R3, RZ, 0x8, R3 ;  /* 0x00000008ff037819 */ /* 0x000fe40000011403 */
[----:B------:R-:W-:Y:S01]  /*0280*/  CS2R R76, SRZ ;  /* 0x00000000004c7805 */ /* 0x000fe2000001ff00 */
[----:B--2---:R-:W-:Y:S01]  /*0290*/  USHF.L.U32 UR5, UR6, 0x7, URZ ;  /* 0x0000000706057899 */ /* 0x004fe2000800063f */
[----:B------:R-:W-:Y:S01]  /*02a0*/  CS2R R78, SRZ ;  /* 0x00000000004e7805 */ /* 0x000fe2000001ff00 */
[----:B------:R-:W-:Y:S01]  /*02b0*/  ULEA UR8, UR6, UR8, 0x18 ;  /* 0x0000000806087291 */ /* 0x000fe2000f8ec03f */
[----:B------:R-:W-:Y:S01]  /*02c0*/  IMAD.SHL.U32 R4, R3, 0x8, RZ ;  /* 0x0000000803047824 */ /* 0x000fe200078e00ff */
[----:B------:R-:W0:Y:S01]  /*02d0*/  F2I.U32.TRUNC.NTZ R5, R5 ;  /* 0x0000000500057305 */ /* 0x000e22000020f000 */
[----:B------:R-:W-:Y:S01]  /*02e0*/  ULOP3.LUT UR5, UR5, 0x80, URZ, 0xc0, !UPT ;  /* 0x0000008005057892 */ /* 0x000fe2000f8ec03f */
[----:B------:R-:W-:-:S02]  /*02f0*/  CS2R R80, SRZ ;  /* 0x0000000000507805 */ /* 0x000fc4000001ff00 */
[----:B------:R-:W-:Y:S02]  /*0300*/  CS2R R82, SRZ ;  /* 0x0000000000527805 */ /* 0x000fe4000001ff00 */
[----:B------:R-:W-:Y:S02]  /*0310*/  IABS R7, R4 ;  /* 0x0000000400077213 */ /* 0x000fe40000000000 */
[----:B------:R-:W-:Y:S02]  /*0320*/  CS2R R84, SRZ ;  /* 0x0000000000547805 */ /* 0x000fe4000001ff00 */
[----:B------:R-:W-:Y:S02]  /*0330*/  CS2R R86, SRZ ;  /* 0x0000000000567805 */ /* 0x000fe4000001ff00 */
[----:B------:R-:W-:Y:S01]  /*0340*/  CS2R R88, SRZ ;  /* 0x0000000000587805 */ /* 0x000fe2000001ff00 */
[----:B------:R-:W1:Y:S01]  /*0350*/  I2F.RP R0, R7 ;  /* 0x0000000700007306 */ /* 0x000e620000209400 */
[----:B------:R-:W-:-:S02]  /*0360*/  CS2R R90, SRZ ;  /* 0x00000000005a7805 */ /* 0x000fc4000001ff00 */
[----:B------:R-:W-:Y:S02]  /*0370*/  CS2R R92, SRZ ;  /* 0x00000000005c7805 */ /* 0x000fe4000001ff00 */
[----:B------:R-:W-:Y:S02]  /*0380*/  CS2R R94, SRZ ;  /* 0x00000000005e7805 */ /* 0x000fe4000001ff00 */
[----:B------:R-:W-:Y:S02]  /*0390*/  CS2R R96, SRZ ;  /* 0x0000000000607805 */ /* 0x000fe4000001ff00 */
[----:B------:R-:W-:Y:S02]  /*03a0*/  CS2R R98, SRZ ;  /* 0x0000000000627805 */ /* 0x000fe4000001ff00 */
[----:B------:R-:W-:Y:S02]  /*03b0*/  CS2R R100, SRZ ;  /* 0x0000000000647805 */ /* 0x000fe4000001ff00 */
[----:B0-----:R-:W-:-:S02]  /*03c0*/  IABS R11, R5 ;  /* 0x00000005000b7213 */ /* 0x001fc40000000000 */
[----:B------:R-:W-:Y:S02]  /*03d0*/  CS2R R102, SRZ ;  /* 0x0000000000667805 */ /* 0x000fe4000001ff00 */
[----:B------:R-:W-:Y:S02]  /*03e0*/  CS2R R104, SRZ ;  /* 0x0000000000687805 */ /* 0x000fe4000001ff00 */
[----:B------:R-:W-:Y:S02]  /*03f0*/  CS2R R106, SRZ ;  /* 0x00000000006a7805 */ /* 0x000fe4000001ff00 */
[----:B------:R-:W-:Y:S02]  /*0400*/  CS2R R108, SRZ ;  /* 0x00000000006c7805 */ /* 0x000fe4000001ff00 */
[----:B------:R-:W-:Y:S02]  /*0410*/  CS2R R110, SRZ ;  /* 0x00000000006e7805 */ /* 0x000fe4000001ff00 */
[----:B------:R-:W-:-:S02]  /*0420*/  CS2R R112, SRZ ;  /* 0x0000000000707805 */ /* 0x000fc4000001ff00 */
[----:B------:R-:W-:Y:S01]  /*0430*/  CS2R R114, SRZ ;  /* 0x0000000000727805 */ /* 0x000fe2000001ff00 */
[----:B-1----:R-:W0:Y:S01]  /*0440*/  MUFU.RCP R0, R0 ;  /* 0x0000000000007308 */ /* 0x002e220000001000 */
[----:B------:R-:W-:Y:S02]  /*0450*/  CS2R R116, SRZ ;  /* 0x0000000000747805 */ /* 0x000fe4000001ff00 */
[----:B------:R-:W-:Y:S02]  /*0460*/  CS2R R118, SRZ ;  /* 0x0000000000767805 */ /* 0x000fe4000001ff00 */
[----:B------:R-:W-:Y:S02]  /*0470*/  CS2R R120, SRZ ;  /* 0x0000000000787805 */ /* 0x000fe4000001ff00 */
[----:B------:R-:W-:Y:S02]  /*0480*/  CS2R R122, SRZ ;  /* 0x00000000007a7805 */ /* 0x000fe4000001ff00 */
[----:B------:R-:W-:-:S02]  /*0490*/  CS2R R124, SRZ ;  /* 0x00000000007c7805 */ /* 0x000fc4000001ff00 */
[----:B------:R-:W-:Y:S02]  /*04a0*/  CS2R R126, SRZ ;  /* 0x00000000007e7805 */ /* 0x000fe4000001ff00 */
        /* <DEDUP_REMOVED lines=9> */
[----:B------:R-:W-:Y:S01]  /*0540*/  CS2R R146, SRZ ;  /* 0x0000000000927805 */ /* 0x000fe2000001ff00 */
[----:B0-----:R-:W-:Y:S01]  /*0550*/  VIADD R2, R0, 0xffffffe ;  /* 0x0ffffffe00027836 */ /* 0x001fe20000000000 */
[----:B------:R-:W-:-:S02]  /*0560*/  IABS R0, R4 ;  /* 0x0000000400007213 */ /* 0x000fc40000000000 */
[----:B------:R-:W-:Y:S02]  /*0570*/  CS2R R148, SRZ ;  /* 0x0000000000947805 */ /* 0x000fe4000001ff00 */
[----:B------:R-:W-:Y:S01]  /*0580*/  CS2R R150, SRZ ;  /* 0x0000000000967805 */ /* 0x000fe2000001ff00 */
[----:B------:R0:W1:Y:S01]  /*0590*/  F2I.FTZ.U32.TRUNC.NTZ R3, R2 ;  /* 0x0000000200037305 */ /* 0x000062000021f000 */
[----:B------:R-:W-:Y:S02]  /*05a0*/  IMAD.MOV R0, RZ, RZ, -R0 ;  /* 0x000000ffff007224 */ /* 0x000fe400078e0a00 */
[----:B0-----:R-:W-:Y:S02]  /*05b0*/  IMAD.MOV.U32 R2, RZ, RZ, RZ ;  /* 0x000000ffff027224 */ /* 0x001fe400078e00ff */
[----:B-1----:R-:W-:-:S04]  /*05c0*/  IMAD.MOV R6, RZ, RZ, -R3 ;  /* 0x000000ffff067224 */ /* 0x002fc800078e0a03 */
[----:B------:R-:W-:-:S04]  /*05d0*/  IMAD R9, R6, R7, RZ ;  /* 0x0000000706097224 */ /* 0x000fc800078e02ff */
[----:B------:R-:W-:-:S06]  /*05e0*/  IMAD.HI.U32 R2, R3, R9, R2 ;  /* 0x0000000903027227 */ /* 0x000fcc00078e0002 */
[----:B------:R-:W-:-:S04]  /*05f0*/  IMAD.HI.U32 R2, R2, R11, RZ ;  /* 0x0000000b02027227 */ /* 0x000fc800078e00ff */
[----:B------:R-:W-:-:S05]  /*0600*/  IMAD R0, R2, R0, R11 ;  /* 0x0000000002007224 */ /* 0x000fca00078e020b */
[----:B------:R-:W-:-:S13]  /*0610*/  ISETP.GT.U32.AND P1, PT, R7, R0, PT ;  /* 0x000000000700720c */ /* 0x000fda0003f24070 */
[----:B------:R-:W-:Y:S02]  /*0620*/  @!P1 IMAD.IADD R0, R0, 0x1, -R7 ;  /* 0x0000000100009824 */ /* 0x000fe400078e0a07 */
[----:B------:R-:W-:Y:S01]  /*0630*/  @!P1 VIADD R2, R2, 0x1 ;  /* 0x0000000102029836 */ /* 0x000fe20000000000 */
[----:B------:R-:W-:Y:S02]  /*0640*/  ISETP.NE.AND P1, PT, R4, RZ, PT ;  /* 0x000000ff0400720c */ /* 0x000fe40003f25270 */
[----:B------:R-:W-:Y:S02]  /*0650*/  ISETP.GE.U32.AND P0, PT, R0, R7, PT ;  /* 0x000000070000720c */ /* 0x000fe40003f06070 */
[----:B------:R-:W-:-:S04]  /*0660*/  LOP3.LUT R0, R5, R4, RZ, 0x3c, !PT ;  /* 0x0000000405007212 */ /* 0x000fc800078e3cff */
[----:B------:R-:W-:Y:S01]  /*0670*/  ISETP.GE.AND P2, PT, R0, RZ, PT ;  /* 0x000000ff0000720c */ /* 0x000fe20003f46270 */
[----:B------:R-:W-:-:S05]  /*0680*/  VIADD R0, R152, 0xff ;  /* 0x000000ff98007836 */ /* 0x000fca0000000000 */
[----:B------:R-:W-:Y:S01]  /*0690*/  SHF.R.S32.HI R3, RZ, 0x1f, R0 ;  /* 0x0000001fff037819 */ /* 0x000fe20000011400 */
[----:B------:R-:W-:-:S03]  /*06a0*/  @P0 VIADD R2, R2, 0x1 ;  /* 0x0000000102020836 */ /* 0x000fc60000000000 */
[----:B------:R-:W-:-:S03]  /*06b0*/  LEA.HI R3, R3, R0, RZ, 0x8 ;  /* 0x0000000003037211 */ /* 0x000fc600078f40ff */
[----:B------:R-:W-:Y:S01]  /*06c0*/  @!P2 IMAD.MOV R2, RZ, RZ, -R2 ;  /* 0x000000ffff02a224 */ /* 0x000fe200078e0a02 */
[----:B------:R-:W-:-:S05]  /*06d0*/  @!P1 LOP3.LUT R2, RZ, R4, RZ, 0x33, !PT ;  /* 0x00000004ff029212 */ /* 0x000fca00078e33ff */
[----:B------:R-:W-:Y:S02]  /*06e0*/  IMAD.SHL.U32 R6, R2, 0x8, RZ ;  /* 0x0000000802067824 */ /* 0x000fe400078e00ff */
[----:B------:R-:W-:-:S03]  /*06f0*/  IMAD.MOV R2, RZ, RZ, -R2 ;  /* 0x000000ffff027224 */ /* 0x000fc600078e0a02 */
[----:B------:R-:W-:Y:S01]  /*0700*/  LEA.HI.SX32 R3, R3, -R6, 0x18 ;  /* 0x8000000603037211 */ /* 0x000fe200078fc2ff */
[----:B------:R-:W-:-:S03]  /*0710*/  IMAD R4, R4, R2, R5 ;  /* 0x0000000204047224 */ /* 0x000fc600078e0205 */
[----:B------:R-:W-:Y:S02]  /*0720*/  VIMNMX R11, R3, 0x8, PT ;  /* 0x00000008030b7848 */ /* 0x000fe40003fe0100 */
[----:B------:R-:W-:Y:S02]  /*0730*/  IABS R9, R4 ;  /* 0x0000000400097213 */ /* 0x000fe40000000000 */
[----:B------:R-:W-:-:S04]  /*0740*/  IABS R7, R11 ;  /* 0x0000000b00077213 */ /* 0x000fc80000000000 */
[----:B------:R-:W0:Y:S08]  /*0750*/  I2F.RP R0, R7 ;  /* 0x0000000700007306 */ /* 0x000e300000209400 */
[----:B0-----:R-:W0:Y:S02]  /*0760*/  MUFU.RCP R0, R0 ;  /* 0x0000000000007308 */ /* 0x001e240000001000 */
[----:B0-----:R-:W-:-:S06]  /*0770*/  VIADD R3, R0, 0xffffffe ;  /* 0x0ffffffe00037836 */ /* 0x001fcc0000000000 */
[----:B------:R-:W0:Y:S02]  /*0780*/  F2I.FTZ.U32.TRUNC.NTZ R3, R3 ;  /* 0x0000000300037305 */ /* 0x000e24000021f000 */
[----:B0-----:R-:W-:-:S04]  /*0790*/  IMAD.MOV R8, RZ, RZ, -R3 ;  /* 0x000000ffff087224 */ /* 0x001fc800078e0a03 */
[----:B------:R-:W-:Y:S01]  /*07a0*/  IMAD.MOV.U32 R2, RZ, RZ, R8 ;  /* 0x000000ffff027224 */ /* 0x000fe200078e0008 */
[----:B------:R-:W-:-:S03]  /*07b0*/  IABS R8, R11 ;  /* 0x0000000b00087213 */ /* 0x000fc60000000000 */
[----:B------:R-:W-:Y:S02]  /*07c0*/  IMAD R5, R2, R7, RZ ;  /* 0x0000000702057224 */ /* 0x000fe400078e02ff */
[----:B------:R-:W-:Y:S02]  /*07d0*/  IMAD.MOV.U32 R2, RZ, RZ, RZ ;  /* 0x000000ffff027224 */ /* 0x000fe400078e00ff */
[----:B------:R-:W-:Y:S02]  /*07e0*/  IMAD.MOV R0, RZ, RZ, -R8 ;  /* 0x000000ffff007224 */ /* 0x000fe400078e0a08 */
[----:B------:R-:W-:Y:S02]  /*07f0*/  IMAD.HI.U32 R2, R3, R5, R2 ;  /* 0x0000000503027227 */ /* 0x000fe400078e0002 */
[----:B------:R-:W0:Y:S04]  /*0800*/  S2R R5, SR_TID.X ;  /* 0x0000000000057919 */ /* 0x000e280000002100 */
        /* <DEDUP_REMOVED lines=8> */
[----:B------:R-:W-:-:S07]  /*0890*/  ISETP.GE.AND P2, PT, R0, RZ, PT ;  /* 0x000000ff0000720c */ /* 0x000fce0003f46270 */
[----:B------:R-:W-:-:S06]  /*08a0*/  @P0 VIADD R2, R2, 0x1 ;  /* 0x0000000102020836 */ /* 0x000fcc0000000000 */
[----:B------:R-:W-:Y:S01]  /*08b0*/  @!P2 IMAD.MOV R2, RZ, RZ, -R2 ;  /* 0x000000ffff02a224 */ /* 0x000fe200078e0a02 */
[----:B------:R-:W-:-:S05]  /*08c0*/  @!P1 LOP3.LUT R2, RZ, R11, RZ, 0x33, !PT ;  /* 0x0000000bff029212 */ /* 0x000fca00078e33ff */
[----:B------:R-:W-:-:S04]  /*08d0*/  IMAD.MOV R0, RZ, RZ, -R2 ;  /* 0x000000ffff007224 */ /* 0x000fc800078e0a02 */
[----:B------:R-:W-:Y:S02]  /*08e0*/  IMAD R0, R11, R0, R4 ;  /* 0x000000000b007224 */ /* 0x000fe400078e0204 */
[----:B------:R-:W-:Y:S02]  /*08f0*/  IMAD.SHL.U32 R4, R2, 0x100, RZ ;  /* 0x0000010002047824 */ /* 0x000fe400078e00ff */
[----:B------:R-:W-:Y:S02]  /*0900*/  IMAD.IADD R0, R6, 0x1, R0 ;  /* 0x0000000106007824 */ /* 0x000fe400078e0200 */
[----:B------:R-:W1:Y:S03]  /*0910*/  LDC R6, c[0x0][0x230] ;  /* 0x00008c00ff067b82 */ /* 0x000e660000000800 */
[----:B------:R-:W-:Y:S02]  /*0920*/  R2UR UR4, R0 ;  /* 0x00000000000472ca */ /* 0x000fe400000e0000 */
[----:B0-----:R-:W-:-:S11]  /*0930*/  LOP3.LUT R0, R5, 0x7f, RZ, 0xc0, !PT ;  /* 0x0000007f05007812 */ /* 0x001fd600078ec0ff */
[----:B------:R-:W-:-:S06]  /*0940*/  ULEA UR4, UR4, UR5, 0x8 ;  /* 0x0000000504047291 */ /* 0x000fcc000f8e403f */
[----:B------:R-:W-:Y:S02]  /*0950*/  VIADD R16, R0, UR4 ;  /* 0x0000000400107c36 */ /* 0x000fe40008000000 */
[----:B-1----:R-:W-:-:S03]  /*0960*/  VIADD R6, R6, 0x3f ;  /* 0x0000003f06067836 */ /* 0x002fc60000000000 */
[----:B------:R0:W-:Y:S02]  /*0970*/  STL [R1+0x7f0], R16 ;  /* 0x0007f01001007387 */ /* 0x0001e40000100800 */
[----:B------:R-:W-:-:S13]  /*0980*/  ISETP.GE.AND P0, PT, R6, 0x40, PT ;  /* 0x000000400600780c */ /* 0x000fda0003f06270 */
[----:B0-----:R-:W-:Y:S05]  /*0990*/  @!P0 BRA `(.L_x_0) ;  /* 0x0000017800e88947 */ /* 0x001fea0003800000 */
[----:B------:R-:W-:Y:S01]  /*09a0*/  IABS R15, R152 ;  /* 0x00000098000f7213 */ /* 0x000fe20000000000 */
[----:B------:R-:W-:Y:S01]  /*09b0*/  ULDC UR7, c[0x0][0x23c] ;  /* 0x00008f0000077ab9 */ /* 0x000fe20000000800 */
[----:B------:R-:W-:Y:S01]  /*09c0*/  IABS R0, R153 ;  /* 0x0000009900007213 */ /* 0x000fe20000000000 */
[----:B------:R-:W-:Y:S01]  /*09d0*/  ULDC.64 UR4, c[0x0][0x218] ;  /* 0x0000860000047ab9 */ /* 0x000fe20000000a00 */
[----:B------:R-:W0:Y:S01]  /*09e0*/  I2F.RP R7, R15 ;  /* 0x0000000f00077306 */ /* 0x000e220000209400 */
[----:B------:R-:W-:Y:S01]  /*09f0*/  SHF.R.U32.HI R13, RZ, 0x6, R5 ;  /* 0x00000006ff0d7819 */ /* 0x000fe20000011605 */
[----:B------:R-:W-:Y:S01]  /*0a00*/  ULDC.64 UR10, c[0x0][0x210] ;  /* 0x00008400000a7ab9 */ /* 0x000fe20000000a00 */
[----:B------:R-:W-:Y:S01]  /*0a10*/  SHF.R.S32.HI R123, RZ, 0x1f, R6 ;  /* 0x0000001fff7b7819 */ /* 0x000fe20000011406 */
[----:B------:R-:W-:Y:S01]  /*0a20*/  UIADD3 UR6, UR8, 0x8000, URZ ;  /* 0x0000800008067890 */ /* 0x000fe2000fffe03f */
[----:B------:R-:W-:Y:S01]  /*0a30*/  ISETP.GE.AND P3, PT, R16, RZ, PT ;  /* 0x000000ff1000720c */ /* 0x000fe20003f66270 */
[----:B------:R-:W-:Y:S01]  /*0a40*/  USHF.R.U32.HI UR14, URZ, 0x4, UR8 ;  /* 0x000000043f0e7899 */ /* 0x000fe20008011608 */
[----:B------:R-:W-:Y:S01]  /*0a50*/  LEA.HI R123, R123, R6, RZ, 0x6 ;  /* 0x000000067b7b7211 */ /* 0x000fe200078f30ff */
[----:B------:R-:W1:Y:S01]  /*0a60*/  I2F.RP R8, R0 ;  /* 0x0000000000087306 */ /* 0x000e620000209400 */
[----:B------:R-:W-:-:S02]  /*0a70*/  USHF.R.U32.HI UR6, URZ, 0x4, UR6 ;  /* 0x000000043f067899 */ /* 0x000fc40008011606 */
[----:B------:R-:W-:Y:S01]  /*0a80*/  SHF.R.S32.HI R123, RZ, 0x6, R123 ;  /* 0x00000006ff7b7819 */ /* 0x000fe2000001147b */
[----:B------:R-:W-:Y:S02]  /*0a90*/  USGXT.U32 UR14, UR14, 0xe ;  /* 0x0000000e0e0e789a */ /* 0x000fe40008000000 */
[----:B------:R-:W-:Y:S02]  /*0aa0*/  USGXT.U32 UR12, UR6, 0xe ;  /* 0x0000000e060c789a */ /* 0x000fe40008000000 */
[----:B0-----:R-:W0:Y:S01]  /*0ab0*/  MUFU.RCP R7, R7 ;  /* 0x0000000700077308 */ /* 0x001e220000001000 */
[----:B------:R-:W-:-:S07]  /*0ac0*/  UMOV UR15, 0x40000040 ;  /* 0x40000040000f7882 */ /* 0x000fce0000000000 */
[----:B-1----:R-:W1:Y:S01]  /*0ad0*/  MUFU.RCP R8, R8 ;  /* 0x0000000800087308 */ /* 0x002e620000001000 */
[----:B0-----:R-:W-:Y:S01]  /*0ae0*/  VIADD R2, R7, 0xffffffe ;  /* 0x0ffffffe07027836 */ /* 0x001fe20000000000 */
[----:B------:R-:W-:Y:S02]  /*0af0*/  SGXT.U32 R7, R13, 0x1 ;  /* 0x000000010d07781a */ /* 0x000fe40000000000 */
[----:B------:R-:W-:-:S04]  /*0b00*/  LOP3.LUT R13, R5, 0x40, RZ, 0xc0, !PT ;  /* 0x00000040050d7812 */ /* 0x000fc800078ec0ff */
[----:B------:R0:W2:Y:S01]  /*0b10*/  F2I.FTZ.U32.TRUNC.NTZ R3, R2 ;  /* 0x0000000200037305 */ /* 0x0000a2000021f000 */
[----:B------:R-:W-:Y:S01]  /*0b20*/  LOP3.LUT R7, R4, R7, RZ, 0xfc, !PT ;  /* 0x0000000704077212 */ /* 0x000fe200078efcff */
[----:B-1----:R-:W-:Y:S01]  /*0b30*/  VIADD R10, R8, 0xffffffe ;  /* 0x0ffffffe080a7836 */ /* 0x002fe20000000000 */
[----:B------:R-:W-:Y:S02]  /*0b40*/  LEA.HI R8, R5, R4, RZ, 0x1a ;  /* 0x0000000405087211 */ /* 0x000fe400078fd0ff */
[----:B------:R-:W-:-:S03]  /*0b50*/  IABS R25, R7 ;  /* 0x0000000700197213 */ /* 0x000fc60000000000 */
[----:B------:R1:W3:Y:S01]  /*0b60*/  F2I.FTZ.U32.TRUNC.NTZ R11, R10 ;  /* 0x0000000a000b7305 */ /* 0x0002e2000021f000 */
[----:B0-----:R-:W-:Y:S01]  /*0b70*/  IMAD.MOV.U32 R2, RZ, RZ, RZ ;  /* 0x000000ffff027224 */ /* 0x001fe200078e00ff */
[C---:B------:R-:W-:Y:S02]  /*0b80*/  LOP3.LUT R17, R7.reuse, 0xc8, RZ, 0xfc, !PT ;  /* 0x000000c807117812 */ /* 0x040fe400078efcff */
[C---:B------:R-:W-:Y:S02]  /*0b90*/  LOP3.LUT R18, R7.reuse, 0x2c, RZ, 0xfc, !PT ;  /* 0x0000002c07127812 */ /* 0x040fe400078efcff */
[----:B------:R-:W-:Y:S01]  /*0ba0*/  IABS R61, R17 ;  /* 0x00000011003d7213 */ /* 0x000fe20000000000 */
[----:B--2---:R-:W-:Y:S01]  /*0bb0*/  IMAD.MOV R12, RZ, RZ, -R3 ;  /* 0x000000ffff0c7224 */ /* 0x004fe200078e0a03 */
[C---:B------:R-:W-:Y:S01]  /*0bc0*/  LOP3.LUT R19, R7.reuse, 0x2a, RZ, 0xfc, !PT ;  /* 0x0000002a07137812 */ /* 0x040fe200078efcff */
[----:B-1----:R-:W-:Y:S01]  /*0bd0*/  IMAD.MOV.U32 R10, RZ, RZ, RZ ;  /* 0x000000ffff0a7224 */ /* 0x002fe200078e00ff */
[----:B------:R-:W-:Y:S01]  /*0be0*/  LOP3.LUT R20, R7, 0x22, RZ, 0xfc, !PT ;  /* 0x0000002207147812 */ /* 0x000fe200078efcff */
[----:B------:R-:W-:Y:S01]  /*0bf0*/  IMAD R9, R12, R15, RZ ;  /* 0x0000000f0c097224 */ /* 0x000fe200078e02ff */
[----:B------:R-:W-:-:S02]  /*0c00*/  IABS R12, R16 ;  /* 0x00000010000c7213 */ /* 0x000fc40000000000 */
[----:B------:R-:W-:Y:S01]  /*0c10*/  LOP3.LUT R16, R7, 0xe2, RZ, 0xfc, !PT ;  /* 0x000000e207107812 */ /* 0x000fe200078efcff */
[----:B------:R-:W-:Y:S01]  /*0c20*/  IMAD.HI.U32 R3, R3, R9, R2 ;  /* 0x0000000903037227 */ /* 0x000fe200078e0002 */
[----:B------:R-:W-:Y:S02]  /*0c30*/  IABS R23, R20 ;  /* 0x0000001400177213 */ /* 0x000fe40000000000 */
[----:B------:R-:W-:Y:S01]  /*0c40*/  IABS R119, R16 ;  /* 0x0000001000777213 */ /* 0x000fe20000000000 */
[----:B---3--:R-:W-:Y:S01]  /*0c50*/  IMAD.MOV R9, RZ, RZ, -R11 ;  /* 0x000000ffff097224 */ /* 0x008fe200078e0a0b */
[----:B------:R-:W-:Y:S01]  /*0c60*/  LOP3.LUT R24, R7, 0x1c, RZ, 0xfc, !PT ;  /* 0x0000001c07187812 */ /* 0x000fe200078efcff */
[----:B------:R-:W-:Y:S01]  /*0c70*/  IMAD.HI.U32 R3, R3, R12, RZ ;  /* 0x0000000c03037227 */ /* 0x000fe200078e00ff */
[----:B------:R-:W-:Y:S02]  /*0c80*/  LOP3.LUT R32, R7, 0x1a, RZ, 0xfc, !PT ;  /* 0x0000001a07207812 */ /* 0x000fe400078efcff */
[----:B------:R-:W-:Y:S01]  /*0c90*/  IABS R129, R24 ;  /* 0x0000001800817213 */ /* 0x000fe20000000000 */
[----:B------:R-:W-:Y:S01]  /*0ca0*/  IMAD R9, R9, R0, RZ ;  /* 0x0000000009097224 */ /* 0x000fe200078e02ff */
[C---:B------:R-:W-:Y:S01]  /*0cb0*/  LOP3.LUT R22, R7.reuse, 0x20, RZ, 0xfc, !PT ;  /* 0x0000002007167812 */ /* 0x040fe200078efcff */
[----:B------:R-:W-:Y:S01]  /*0cc0*/  IMAD.MOV R3, RZ, RZ, -R3 ;  /* 0x000000ffff037224 */ /* 0x000fe200078e0a03 */
[----:B------:R-:W-:Y:S01]  /*0cd0*/  LOP3.LUT R34, R7, 0x18, RZ, 0xfc, !PT ;  /* 0x0000001807227812 */ /* 0x000fe200078efcff */
[----:B------:R-:W-:Y:S01]  /*0ce0*/  IMAD.HI.U32 R6, R11, R9, R10 ;  /* 0x000000090b067227 */ /* 0x000fe200078e000a */
[----:B------:R-:W-:-:S02]  /*0cf0*/  SHF.R.S32.HI R11, RZ, 0x6, R5 ;  /* 0x00000006ff0b7819 */ /* 0x000fc40000011405 */
[----:B------:R-:W-:Y:S01]  /*0d00*/  IABS R21, R22 ;  /* 0x0000001600157213 */ /* 0x000fe20000000000 */
[----:B------:R-:W-:Y:S01]  /*0d10*/  VIADD R9, R8, 0xfe ;  /* 0x000000fe08097836 */ /* 0x000fe20000000000 */
[----:B------:R-:W-:Y:S01]  /*0d20*/  SGXT R11, R11, 0x1 ;  /* 0x000000010b0b781a */ /* 0x000fe20000000200 */
[----:B------:R-:W-:Y:S01]  /*0d30*/  IMAD R12, R15, R3, R12 ;  /* 0x000000030f0c7224 */ /* 0x000fe200078e020c */
[----:B------:R-:W-:Y:S01]  /*0d40*/  LOP3.LUT R36, R7, 0x16, RZ, 0xfc, !PT ;  /* 0x0000001607247812 */ /* 0x000fe200078efcff */
[----:B------:R-:W-:Y:S01]  /*0d50*/  IMAD.SHL.U32 R3, R5, 0x2, RZ ;  /* 0x0000000205037824 */ /* 0x000fe200078e00ff */
[----:B------:R-:W-:Y:S01]  /*0d60*/  IABS R27, R9 ;  /* 0x00000009001b7213 */ /* 0x000fe20000000000 */
[C---:B------:R-:W-:Y:S01]  /*0d70*/  IMAD.HI.U32 R2, R6.reuse, R25, RZ ;  /* 0x0000001906027227 */ /* 0x040fe200078e00ff */
[----:B------:R-:W-:Y:S02]  /*0d80*/  ISETP.GT.U32.AND P0, PT, R15, R12, PT ;  /* 0x0000000c0f00720c */ /* 0x000fe40003f04070 */
[----:B------:R-:W-:Y:S01]  /*0d90*/  LOP3.LUT R10, R3, 0x7e, RZ, 0xc0, !PT ;  /* 0x0000007e030a7812 */ /* 0x000fe200078ec0ff */
[----:B------:R-:W-:Y:S01]  /*0da0*/  IMAD.MOV R14, RZ, RZ, -R2 ;  /* 0x000000ffff0e7224 */ /* 0x000fe200078e0a02 */
[----:B------:R-:W-:Y:S01]  /*0db0*/  ISETP.GE.AND P1, PT, R9, RZ, PT ;  /* 0x000000ff0900720c */ /* 0x000fe20003f26270 */
[----:B------:R-:W-:Y:S01]  /*0dc0*/  IMAD.HI.U32 R9, R6, R27, RZ ;  /* 0x0000001b06097227 */ /* 0x000fe200078e00ff */
[----:B------:R-:W-:-:S02]  /*0dd0*/  LOP3.LUT R2, R10, 0x90, R11, 0x78, !PT ;  /* 0x000000900a027812 */ /* 0x000fc400078e780b */
[----:B------:R-:W-:Y:S01]  /*0de0*/  IABS R143, R36 ;  /* 0x00000024008f7213 */ /* 0x000fe20000000000 */
[----:B------:R-:W-:Y:S01]  /*0df0*/  IMAD R3, R13, 0x80, R10 ;  /* 0x000000800d037824 */ /* 0x000fe200078e020a */
[C---:B------:R-:W-:Y:S01]  /*0e00*/  LOP3.LUT R10, R7.reuse, 0xfc, RZ, 0xfc, !PT ;  /* 0x000000fc070a7812 */ /* 0x040fe200078efcff */
[----:B------:R-:W-:Y:S01]  /*0e10*/  IMAD.MOV R9, RZ, RZ, -R9 ;  /* 0x000000ffff097224 */ /* 0x000fe200078e0a09 */
[----:B------:R-:W-:Y:S01]  /*0e20*/  LOP3.LUT R13, R7, 0xfa, RZ, 0xfc, !PT ;  /* 0x000000fa070d7812 */ /* 0x000fe200078efcff */
[----:B------:R-:W-:Y:S01]  /*0e30*/  IMAD R25, R0, R14, R25 ;  /* 0x0000000e00197224 */ /* 0x000fe200078e0219 */
[----:B------:R-:W-:Y:S01]  /*0e40*/  IABS R29, R10 ;  /* 0x0000000a001d7213 */ /* 0x000fe20000000000 */
[----:B------:R-:W-:Y:S01]  /*0e50*/  @!P0 IMAD.IADD R12, R12, 0x1, -R15 ;  /* 0x000000010c0c8824 */ /* 0x000fe200078e0a0f */
[----:B------:R-:W-:Y:S01]  /*0e60*/  IABS R31, R13 ;  /* 0x0000000d001f7213 */ /* 0x000fe20000000000 */
[C---:B------:R-:W-:Y:S01]  /*0e70*/  IMAD R27, R0.reuse, R9, R27 ;  /* 0x00000009001b7224 */ /* 0x040fe200078e021b */
[----:B------:R-:W-:Y:S01]  /*0e80*/  ISETP.GT.U32.AND P4, PT, R0, R25, PT ;  /* 0x000000190000720c */ /* 0x000fe20003f84070 */
[----:B------:R-:W-:Y:S01]  /*0e90*/  IMAD.HI.U32 R9, R6, R29, RZ ;  /* 0x0000001d06097227 */ /* 0x000fe200078e00ff */
[----:B------:R-:W-:-:S02]  /*0ea0*/  ISETP.GT.U32.AND P0, PT, R15, R12, PT ;  /* 0x0000000c0f00720c */ /* 0x000fc40003f04070 */
[----:B------:R-:W-:Y:S01]  /*0eb0*/  ISETP.GT.U32.AND P2, PT, R0, R27, PT ;  /* 0x0000001b0000720c */ /* 0x000fe20003f44070 */
[----:B------:R-:W-:Y:S01]  /*0ec0*/  IMAD.MOV R9, RZ, RZ, -R9 ;  /* 0x000000ffff097224 */ /* 0x000fe200078e0a09 */
[----:B------:R-:W-:Y:S01]  /*0ed0*/  ISETP.GE.AND P5, PT, R10, RZ, PT ;  /* 0x000000ff0a00720c */ /* 0x000fe20003fa6270 */
[----:B------:R-:W-:Y:S01]  /*0ee0*/  IMAD.HI.U32 R10, R6, R31, RZ ;  /* 0x0000001f060a7227 */ /* 0x000fe200078e00ff */
[C---:B------:R-:W-:Y:S02]  /*0ef0*/  LOP3.LUT R14, R7.reuse, 0xf8, RZ, 0xfc, !PT ;  /* 0x000000f8070e7812 */ /* 0x040fe400078efcff */
[----:B------:R-:W-:Y:S01]  /*0f00*/  LOP3.LUT R40, R7, 0x12, RZ, 0xfc, !PT ;  /* 0x0000001207287812 */ /* 0x000fe200078efcff */
[----:B------:R-:W-:Y:S01]  /*0f10*/  IMAD.MOV R10, RZ, RZ, -R10 ;  /* 0x000000ffff0a7224 */ /* 0x000fe200078e0a0a */
[----:B------:R-:W-:Y:S01]  /*0f20*/  IABS R33, R14 ;  /* 0x0000000e00217213 */ /* 0x000fe20000000000 */
[----:B------:R-:W-:Y:S01]  /*0f30*/  IMAD R29, R0, R9, R29 ;  /* 0x00000009001d7224 */ /* 0x000fe200078e021d */
[----:B------:R-:W-:Y:S01]  /*0f40*/  IABS R139, R40 ;  /* 0x00000028008b7213 */ /* 0x000fe20000000000 */
[----:B------:R-:W-:Y:S01]  /*0f50*/  @!P0 IMAD.IADD R12, R12, 0x1, -R15 ;  /* 0x000000010c0c8824 */ /* 0x000fe200078e0a0f */
[----:B------:R-:W-:Y:S01]  /*0f60*/  ISETP.NE.AND P0, PT, R152, RZ, PT ;  /* 0x000000ff9800720c */ /* 0x000fe20003f05270 */
[--C-:B------:R-:W-:Y:S01]  /*0f70*/  @!P4 IMAD.IADD R25, R25, 0x1, -R0.reuse ;  /* 0x000000011919c824 */ /* 0x100fe200078e0a00 */
[C---:B------:R-:W-:Y:S01]  /*0f80*/  ISETP.GT.U32.AND P4, PT, R0.reuse, R29, PT ;  /* 0x0000001d0000720c */ /* 0x040fe20003f84070 */
[----:B------:R-:W-:Y:S01]  /*0f90*/  @!P2 IMAD.IADD R27, R27, 0x1, -R0 ;  /* 0x000000011b1ba824 */ /* 0x000fe200078e0a00 */
[----:B------:R-:W-:Y:S01]  /*0fa0*/  LOP3.LUT R15, R7, 0xf4, RZ, 0xfc, !PT ;  /* 0x000000f4070f7812 */ /* 0x000fe200078efcff */
[C---:B------:R-:W-:Y:S01]  /*0fb0*/  IMAD R31, R0.reuse, R10, R31 ;  /* 0x0000000a001f7224 */ /* 0x040fe200078e021f */
[----:B------:R-:W-:Y:S01]  /*0fc0*/  ISETP.GT.U32.AND P2, PT, R0, R25, PT ;  /* 0x000000190000720c */ /* 0x000fe20003f44070 */
[----:B------:R-:W-:Y:S01]  /*0fd0*/  IMAD.HI.U32 R11, R6, R33, RZ ;  /* 0x00000021060b7227 */ /* 0x000fe200078e00ff */
[----:B------:R-:W-:-:S02]  /*0fe0*/  ISETP.GT.U32.AND P6, PT, R0, R27, PT ;  /* 0x0000001b0000720c */ /* 0x000fc40003fc4070 */
[----:B------:R-:W-:Y:S01]  /*0ff0*/  IABS R37, R15 ;  /* 0x0000000f00257213 */ /* 0x000fe20000000000 */
[----:B------:R-:W-:Y:S01]  /*1000*/  @!P3 IMAD.MOV R12, RZ, RZ, -R12 ;  /* 0x000000ffff0cb224 */ /* 0x000fe200078e0a0c */
[C---:B------:R-:W-:Y:S01]  /*1010*/  ISETP.GT.U32.AND P3, PT, R0.reuse, R31, PT ;  /* 0x0000001f0000720c */ /* 0x040fe20003f64070 */
[----:B------:R-:W-:Y:S01]  /*1020*/  IMAD.MOV R11, RZ, RZ, -R11 ;  /* 0x000000ffff0b7224 */ /* 0x000fe200078e0a0b */
[----:B------:R-:W-:Y:S01]  /*1030*/  @!P0 LOP3.LUT R12, RZ, R152, RZ, 0x33, !PT ;  /* 0x00000098ff0c8212 */ /* 0x000fe200078e33ff */
[--C-:B------:R-:W-:Y:S01]  /*1040*/  @!P4 IMAD.IADD R29, R29, 0x1, -R0.reuse ;  /* 0x000000011d1dc824 */ /* 0x100fe200078e0a00 */
[C---:B------:R-:W-:Y:S01]  /*1050*/  ISETP.GE.AND P0, PT, R7.reuse, RZ, PT ;  /* 0x000000ff0700720c */ /* 0x040fe20003f06270 */
[----:B------:R-:W-:Y:S01]  /*1060*/  IMAD R33, R0, R11, R33 ;  /* 0x0000000b00217224 */ /* 0x000fe200078e0221 */
[----:B------:R-:W-:Y:S01]  /*1070*/  LOP3.LUT R11, R7, 0xf6, RZ, 0xfc, !PT ;  /* 0x000000f6070b7812 */ /* 0x000fe200078efcff */
[--C-:B------:R-:W-:Y:S01]  /*1080*/  @!P2 IMAD.IADD R25, R25, 0x1, -R0.reuse ;  /* 0x000000011919a824 */ /* 0x100fe200078e0a00 */
[----:B------:R-:W-:Y:S01]  /*1090*/  ISETP.GE.AND P2, PT, R13, RZ, PT ;  /* 0x000000ff0d00720c */ /* 0x000fe20003f46270 */
[----:B------:R-:W-:Y:S01]  /*10a0*/  @!P6 IMAD.IADD R27, R27, 0x1, -R0 ;  /* 0x000000011b1be824 */ /* 0x000fe200078e0a00 */
[----:B------:R-:W-:-:S02]  /*10b0*/  IABS R35, R11 ;  /* 0x0000000b00237213 */ /* 0x000fc40000000000 */
[C---:B------:R-:W-:Y:S01]  /*10c0*/  ISETP.GT.U32.AND P6, PT, R0.reuse, R33, PT ;  /* 0x000000210000720c */ /* 0x040fe20003fc4070 */
[----:B------:R-:W-:Y:S01]  /*10d0*/  @!P3 IMAD.IADD R31, R31, 0x1, -R0 ;  /* 0x000000011f1fb824 */ /* 0x000fe200078e0a00 */
[----:B------:R-:W-:Y:S01]  /*10e0*/  ISETP.GT.U32.AND P3, PT, R0, R29, PT ;  /* 0x0000001d0000720c */ /* 0x000fe20003f64070 */
[----:B------:R-:W-:Y:S01]  /*10f0*/  IMAD.HI.U32 R9, R6, R35, RZ ;  /* 0x0000002306097227 */ /* 0x000fe200078e00ff */
[C---:B------:R-:W-:Y:S02]  /*1100*/  LOP3.LUT R13, R7.reuse, 0xf2, RZ, 0xfc, !PT ;  /* 0x000000f2070d7812 */ /* 0x040fe400078efcff */
[----:B------:R-:W-:Y:S01]  /*1110*/  ISETP.GE.AND P4, PT, R14, RZ, PT ;  /* 0x000000ff0e00720c */ /* 0x000fe20003f86270 */
[----:B------:R-:W-:Y:S01]  /*1120*/  IMAD.MOV R10, RZ, RZ, -R9 ;  /* 0x000000ffff0a7224 */ /* 0x000fe200078e0a09 */
[----:B------:R-:W-:Y:S01]  /*1130*/  IABS R39, R13 ;  /* 0x0000000d00277213 */ /* 0x000fe20000000000 */
[----:B------:R-:W-:Y:S01]  /*1140*/  IMAD.HI.U32 R9, R6, R37, RZ ;  /* 0x0000002506097227 */ /* 0x000fe200078e00ff */
[----:B------:R-:W-:-:S02]  /*1150*/  LOP3.LUT R14, R7, 0xec, RZ, 0xfc, !PT ;  /* 0x000000ec070e7812 */ /* 0x000fc400078efcff */
[----:B------:R-:W-:Y:S01]  /*1160*/  LOP3.LUT R38, R7, 0x14, RZ, 0xfc, !PT ;  /* 0x0000001407267812 */ /* 0x000fe200078efcff */
[C---:B------:R-:W-:Y:S01]  /*1170*/  IMAD R35, R0.reuse, R10, R35 ;  /* 0x0000000a00237224 */ /* 0x040fe200078e0223 */
[----:B------:R-:W-:Y:S01]  /*1180*/  IABS R125, R14 ;  /* 0x0000000e007d7213 */ /* 0x000fe20000000000 */
[----:B------:R-:W-:Y:S01]  /*1190*/  @!P0 IMAD.MOV R25, RZ, RZ, -R25 ;  /* 0x000000ffff198224 */ /* 0x000fe200078e0a19 */
[C---:B------:R-:W-:Y:S01]  /*11a0*/  ISETP.GT.U32.AND P0, PT, R0.reuse, R31, PT ;  /* 0x0000001f0000720c */ /* 0x040fe20003f04070 */
[--C-:B------:R-:W-:Y:S01]  /*11b0*/  @!P6 IMAD.IADD R33, R33, 0x1, -R0.reuse ;  /* 0x000000012121e824 */ /* 0x100fe200078e0a00 */
[----:B------:R-:W-:Y:S01]  /*11c0*/  LOP3.LUT R42, R7, 0x10, RZ, 0xfc, !PT ;  /* 0x00000010072a7812 */ /* 0x000fe200078efcff */
[----:B------:R-:W-:Y:S01]  /*11d0*/  @!P3 IMAD.IADD R29, R29, 0x1, -R0 ;  /* 0x000000011d1db824 */ /* 0x000fe200078e0a00 */
[C---:B------:R-:W-:Y:S01]  /*11e0*/  ISETP.GT.U32.AND P3, PT, R0.reuse, R35, PT ;  /* 0x000000230000720c */ /* 0x040fe20003f64070 */
[----:B------:R-:W-:Y:S01]  /*11f0*/  IMAD.MOV R9, RZ, RZ, -R9 ;  /* 0x000000ffff097224 */ /* 0x000fe200078e0a09 */
[C---:B------:R-:W-:Y:S01]  /*1200*/  ISETP.GT.U32.AND P6, PT, R0.reuse, R33, PT ;  /* 0x000000210000720c */ /* 0x040fe20003fc4070 */
[----:B------:R-:W-:Y:S01]  /*1210*/  @!P5 IMAD.MOV R29, RZ, RZ, -R29 ;  /* 0x000000ffff1dd224 */ /* 0x000fe200078e0a1d */
[----:B------:R-:W-:Y:S01]  /*1220*/  IABS R141, R38 ;  /* 0x00000026008d7213 */ /* 0x000fe20000000000 */
[----:B------:R-:W-:Y:S01]  /*1230*/  IMAD R37, R0, R9, R37 ;  /* 0x0000000900257224 */ /* 0x000fe200078e0225 */
[C---:B------:R-:W-:Y:S01]  /*1240*/  LOP3.LUT R46, R7.reuse, 0x6, RZ, 0xfc, !PT ;  /* 0x00000006072e7812 */ /* 0x040fe200078efcff */
[----:B------:R-:W-:Y:S01]  /*1250*/  IMAD.HI.U32 R9, R6, R39, RZ ;  /* 0x0000002706097227 */ /* 0x000fe200078e00ff */
[----:B------:R-:W-:-:S02]  /*1260*/  LOP3.LUT R44, R7, 0x8, RZ, 0xfc, !PT ;  /* 0x00000008072c7812 */ /* 0x000fc400078efcff */
[----:B------:R-:W-:Y:S01]  /*1270*/  IABS R133, R46 ;  /* 0x0000002e00857213 */ /* 0x000fe20000000000 */
[----:B------:R-:W-:Y:S01]  /*1280*/  IMAD.MOV R9, RZ, RZ, -R9 ;  /* 0x000000ffff097224 */ /* 0x000fe200078e0a09 */
[----:B------:R-:W-:Y:S01]  /*1290*/  IABS R135, R44 ;  /* 0x0000002c00877213 */ /* 0x000fe20000000000 */
[--C-:B------:R-:W-:Y:S01]  /*12a0*/  @!P0 IMAD.IADD R31, R31, 0x1, -R0.reuse ;  /* 0x000000011f1f8824 */ /* 0x100fe200078e0a00 */
[----:B------:R-:W-:Y:S01]  /*12b0*/  ISETP.GE.AND P0, PT, R15, RZ, PT ;  /* 0x000000ff0f00720c */ /* 0x000fe20003f06270 */
[--C-:B------:R-:W-:Y:S01]  /*12c0*/  @!P3 IMAD.IADD R35, R35, 0x1, -R0.reuse ;  /* 0x000000012323b824 */ /* 0x100fe200078e0a00 */
[C---:B------:R-:W-:Y:S01]  /*12d0*/  LOP3.LUT R15, R7.reuse, 0xe4, RZ, 0xfc, !PT ;  /* 0x000000e4070f7812 */ /* 0x040fe200078efcff */
[C---:B------:R-:W-:Y:S01]  /*12e0*/  IMAD R39, R0.reuse, R9, R39 ;  /* 0x0000000900277224 */ /* 0x040fe200078e0227 */
[----:B------:R-:W-:Y:S01]  /*12f0*/  LOP3.LUT R48, R7, 0x4, RZ, 0xfc, !PT ;  /* 0x0000000407307812 */ /* 0x000fe200078efcff */
[----:B------:R-:W-:Y:S01]  /*1300*/  @!P6 IMAD.IADD R33, R33, 0x1, -R0 ;  /* 0x000000012121e824 */ /* 0x000fe200078e0a00 */
[C---:B------:R-:W-:Y:S01]  /*1310*/  ISETP.GT.U32.AND P6, PT, R0.reuse, R37, PT ;  /* 0x000000250000720c */ /* 0x040fe20003fc4070 */
[----:B------:R-:W-:Y:S01]  /*1320*/  @!P2 IMAD.MOV R31, RZ, RZ, -R31 ;  /* 0x000000ffff1fa224 */ /* 0x000fe200078e0a1f */
[C---:B------:R-:W-:Y:S01]  /*1330*/  ISETP.GT.U32.AND P5, PT, R0.reuse, R35, PT ;  /* 0x000000230000720c */ /* 0x040fe20003fa4070 */
[----:B------:R-:W-:Y:S01]  /*1340*/  @!P1 IMAD.MOV R27, RZ, RZ, -R27 ;  /* 0x000000ffff1b9224 */ /* 0x000fe200078e0a1b */
[----:B------:R-:W-:Y:S01]  /*1350*/  ISETP.GT.U32.AND P2, PT, R0, R39, PT ;  /* 0x000000270000720c */ /* 0x000fe20003f44070 */
[----:B------:R-:W-:Y:S01]  /*1360*/  VIADD R10, R8, 0xee ;  /* 0x000000ee080a7836 */ /* 0x000fe20000000000 */
[----:B------:R-:W-:Y:S01]  /*1370*/  ISETP.GE.AND P1, PT, R11, RZ, PT ;  /* 0x000000ff0b00720c */ /* 0x000fe20003f26270 */
[----:B------:R-:W-:Y:S01]  /*1380*/  @!P4 IMAD.MOV R33, RZ, RZ, -R33 ;  /* 0x000000ffff21c224 */ /* 0x000fe200078e0a21 */
[----:B------:R-:W-:-:S02]  /*1390*/  LOP3.LUT R11, R7, 0xf0, RZ, 0xfc, !PT ;  /* 0x000000f0070b7812 */ /* 0x000fc400078efcff */
[----:B------:R-:W-:Y:S02]  /*13a0*/  ISETP.GE.AND P3, PT, R10, RZ, PT ;  /* 0x000000ff0a00720c */ /* 0x000fe40003f66270 */
[----:B------:R-:W-:Y:S01]  /*13b0*/  IABS R127, R11 ;  /* 0x0000000b007f7213 */ /* 0x000fe20000000000 */
[--C-:B------:R-:W-:Y:S01]  /*13c0*/  @!P6 IMAD.IADD R37, R37, 0x1, -R0.reuse ;  /* 0x000000012525e824 */ /* 0x100fe200078e0a00 */
[----:B------:R-:W-:Y:S01]  /*13d0*/  IABS R41, R10 ;  /* 0x0000000a00297213 */ /* 0x000fe20000000000 */
[--C-:B------:R-:W-:Y:S01]  /*13e0*/  @!P5 IMAD.IADD R35, R35, 0x1, -R0.reuse ;  /* 0x000000012323d824 */ /* 0x100fe200078e0a00 */
[----:B------:R-:W-:Y:S01]  /*13f0*/  ISETP.GE.AND P4, PT, R13, RZ, PT ;  /* 0x000000ff0d00720c */ /* 0x000fe20003f86270 */
[----:B------:R-:W-:Y:S01]  /*1400*/  @!P2 IMAD.IADD R39, R39, 0x1, -R0 ;  /* 0x000000012727a824 */ /* 0x000fe200078e0a00 */
[----:B------:R-:W-:Y:S01]  /*1410*/  ISETP.GT.U32.AND P6, PT, R0, R37, PT ;  /* 0x000000250000720c */ /* 0x000fe20003fc4070 */
[----:B------:R-:W-:Y:S01]  /*1420*/  IMAD.HI.U32 R9, R6, R127, RZ ;  /* 0x0000007f06097227 */ /* 0x000fe200078e00ff */
[----:B------:R-:W-:-:S02]  /*1430*/  LOP3.LUT R13, R7, 0xea, RZ, 0xfc, !PT ;  /* 0x000000ea070d7812 */ /* 0x000fc400078efcff */
[----:B------:R-:W-:Y:S01]  /*1440*/  ISETP.GE.AND P2, PT, R14, RZ, PT ;  /* 0x000000ff0e00720c */ /* 0x000fe20003f46270 */
[----:B------:R-:W-:Y:S01]  /*1450*/  @!P1 IMAD.MOV R35, RZ, RZ, -R35 ;  /* 0x000000ffff239224 */ /* 0x000fe200078e0a23 */
[----:B------:R-:W-:Y:S01]  /*1460*/  ISETP.GT.U32.AND P1, PT, R0, R39, PT ;  /* 0x000000270000720c */ /* 0x000fe20003f24070 */
[----:B------:R-:W-:Y:S01]  /*1470*/  IMAD.MOV R9, RZ, RZ, -R9 ;  /* 0x000000ffff097224 */ /* 0x000fe200078e0a09 */
[----:B------:R-:W-:Y:S01]  /*1480*/  IABS R43, R13 ;  /* 0x0000000d002b7213 */ /* 0x000fe20000000000 */
[----:B------:R-:W-:Y:S01]  /*1490*/  IMAD.HI.U32 R10, R6, R125, RZ ;  /* 0x0000007d060a7227 */ /* 0x000fe200078e00ff */
[----:B------:R-:W-:Y:S02]  /*14a0*/  LOP3.LUT R14, R7, 0xe6, RZ, 0xfc, !PT ;  /* 0x000000e6070e7812 */ /* 0x000fe400078efcff */
[----:B------:R-:W-:Y:S01]  /*14b0*/  IABS R47, R15 ;  /* 0x0000000f002f7213 */ /* 0x000fe20000000000 */
[----:B------:R-:W-:Y:S01]  /*14c0*/  IMAD R127, R0, R9, R127 ;  /* 0x00000009007f7224 */ /* 0x000fe200078e027f */
[----:B------:R-:W-:Y:S01]  /*14d0*/  IABS R121, R14 ;  /* 0x0000000e00797213 */ /* 0x000fe20000000000 */
[----:B------:R-:W-:Y:S01]  /*14e0*/  IMAD.MOV R10, RZ, RZ, -R10 ;  /* 0x000000ffff0a7224 */ /* 0x000fe200078e0a0a */
[----:B------:R-:W-:Y:S01]  /*14f0*/  LOP3.LUT R5, R5, 0x3f, RZ, 0xc0, !PT ;  /* 0x0000003f05057812 */ /* 0x000fe200078ec0ff */
[----:B------:R-:W-:Y:S01]  /*1500*/  IMAD.HI.U32 R9, R6, R41, RZ ;  /* 0x0000002906097227 */ /* 0x000fe200078e00ff */
[----:B------:R-:W-:-:S03]  /*1510*/  ISETP.GT.U32.AND P5, PT, R0, R127, PT ;  /* 0x0000007f0000720c */ /* 0x000fc60003fa4070 */
[C---:B------:R-:W-:Y:S02]  /*1520*/  IMAD R125, R0.reuse, R10, R125 ;  /* 0x0000000a007d7224 */ /* 0x040fe400078e027d */
[----:B------:R-:W-:Y:S02]  /*1530*/  IMAD.MOV R9, RZ, RZ, -R9 ;  /* 0x000000ffff097224 */ /* 0x000fe400078e0a09 */
[--C-:B------:R-:W-:Y:S01]  /*1540*/  @!P6 IMAD.IADD R37, R37, 0x1, -R0.reuse ;  /* 0x000000012525e824 */ /* 0x100fe200078e0a00 */
[----:B------:R-:W-:Y:S01]  /*1550*/  ISETP.GE.AND P6, PT, R11, RZ, PT ;  /* 0x000000ff0b00720c */ /* 0x000fe20003fc6270 */
[----:B------:R-:W-:Y:S01]  /*1560*/  @!P1 IMAD.IADD R39, R39, 0x1, -R0 ;  /* 0x0000000127279824 */ /* 0x000fe200078e0a00 */
[C---:B------:R-:W-:Y:S01]  /*1570*/  ISETP.GT.U32.AND P1, PT, R0.reuse, R125, PT ;  /* 0x0000007d0000720c */ /* 0x040fe20003f24070 */
[----:B------:R-:W-:Y:S01]  /*1580*/  IMAD R41, R0, R9, R41 ;  /* 0x0000000900297224 */ /* 0x000fe200078e0229 */
[----:B------:R-:W-:Y:S01]  /*1590*/  LOP3.LUT R11, R7, 0xe8, RZ, 0xfc, !PT ;  /* 0x000000e8070b7812 */ /* 0x000fe200078efcff */
[----:B------:R-:W-:-:S03]  /*15a0*/  IMAD.HI.U32 R9, R6, R43, RZ ;  /* 0x0000002b06097227 */ /* 0x000fc600078e00ff */
[----:B------:R-:W-:Y:S01]  /*15b0*/  IABS R45, R11 ;  /* 0x0000000b002d7213 */ /* 0x000fe20000000000 */
[----:B------:R-:W-:Y:S02]  /*15c0*/  IMAD.MOV R9, RZ, RZ, -R9 ;  /* 0x000000ffff097224 */ /* 0x000fe400078e0a09 */
[----:B------:R-:W-:Y:S01]  /*15d0*/  @!P0 IMAD.MOV R37, RZ, RZ, -R37 ;  /* 0x000000ffff258224 */ /* 0x000fe200078e0a25 */
[C---:B------:R-:W-:Y:S01]  /*15e0*/  ISETP.GT.U32.AND P0, PT, R0.reuse, R41, PT ;  /* 0x000000290000720c */ /* 0x040fe20003f04070 */
[----:B------:R-:W-:Y:S02]  /*15f0*/  IMAD R43, R0, R9, R43 ;  /* 0x00000009002b7224 */ /* 0x000fe400078e022b */
[----:B------:R-:W-:-:S04]  /*1600*/  IMAD.HI.U32 R9, R6, R45, RZ ;  /* 0x0000002d06097227 */ /* 0x000fc800078e00ff */
[--C-:B------:R-:W-:Y:S02]  /*1610*/  @!P5 IMAD.IADD R127, R127, 0x1, -R0.reuse ;  /* 0x000000017f7fd824 */ /* 0x100fe400078e0a00 */
[----:B------:R-:W-:Y:S02]  /*1620*/  @!P1 IMAD.IADD R125, R125, 0x1, -R0 ;  /* 0x000000017d7d9824 */ /* 0x000fe400078e0a00 */
[----:B------:R-:W-:Y:S01]  /*1630*/  IMAD.MOV R9, RZ, RZ, -R9 ;  /* 0x000000ffff097224 */ /* 0x000fe200078e0a09 */
[C---:B------:R-:W-:Y:S01]  /*1640*/  ISETP.GT.U32.AND P5, PT, R0.reuse, R127, PT ;  /* 0x0000007f0000720c */ /* 0x040fe20003fa4070 */
[----:B------:R-:W-:Y:S01]  /*1650*/  @!P4 IMAD.MOV R39, RZ, RZ, -R39 ;  /* 0x000000ffff27c224 */ /* 0x000fe200078e0a27 */
[C---:B------:R-:W-:Y:S01]  /*1660*/  ISETP.GT.U32.AND P4, PT, R0.reuse, R125, PT ;  /* 0x0000007d0000720c */ /* 0x040fe20003f84070 */
[----:B------:R-:W-:Y:S02]  /*1670*/  IMAD R45, R0, R9, R45 ;  /* 0x00000009002d7224 */ /* 0x000fe400078e022d */
[----:B------:R-:W-:-:S04]  /*1680*/  IMAD.HI.U32 R9, R6, R121, RZ ;  /* 0x0000007906097227 */ /* 0x000fc800078e00ff */
[--C-:B------:R-:W-:Y:S01]  /*1690*/  @!P0 IMAD.IADD R41, R41, 0x1, -R0.reuse ;  /* 0x0000000129298824 */ /* 0x100fe200078e0a00 */
[----:B------:R-:W-:Y:S01]  /*16a0*/  ISETP.GE.AND P0, PT, R13, RZ, PT ;  /* 0x000000ff0d00720c */ /* 0x000fe20003f06270 */
[----:B------:R-:W-:Y:S01]  /*16b0*/  IMAD.MOV R9, RZ, RZ, -R9 ;  /* 0x000000ffff097224 */ /* 0x000fe200078e0a09 */
[----:B------:R-:W-:Y:S01]  /*16c0*/  LOP3.LUT R13, R7, 0xdc, RZ, 0xfc, !PT ;  /* 0x000000dc070d7812 */ /* 0x000fe200078efcff */
[--C-:B------:R-:W-:Y:S01]  /*16d0*/  @!P5 IMAD.IADD R127, R127, 0x1, -R0.reuse ;  /* 0x000000017f7fd824 */ /* 0x100fe200078e0a00 */
[C---:B------:R-:W-:Y:S01]  /*16e0*/  ISETP.GT.U32.AND P1, PT, R0.reuse, R41, PT ;  /* 0x000000290000720c */ /* 0x040fe20003f24070 */
[C---:B------:R-:W-:Y:S01]  /*16f0*/  IMAD R121, R0.reuse, R9, R121 ;  /* 0x0000000900797224 */ /* 0x040fe200078e0279 */
[C---:B------:R-:W-:Y:S01]  /*1700*/  ISETP.GT.U32.AND P5, PT, R0.reuse, R43, PT ;  /* 0x0000002b0000720c */ /* 0x040fe20003fa4070 */
[----:B------:R-:W-:Y:S01]  /*1710*/  @!P4 IMAD.IADD R125, R125, 0x1, -R0 ;  /* 0x000000017d7dc824 */ /* 0x000fe200078e0a00 */
[----:B------:R-:W-:Y:S01]  /*1720*/  IABS R51, R13 ;  /* 0x0000000d00337213 */ /* 0x000fe20000000000 */
[----:B------:R-:W-:Y:S01]  /*1730*/  @!P6 IMAD.MOV R127, RZ, RZ, -R127 ;  /* 0x000000ffff7fe224 */ /* 0x000fe200078e0a7f */
[----:B------:R-:W-:Y:S01]  /*1740*/  ISETP.GT.U32.AND P4, PT, R0, R121, PT ;  /* 0x000000790000720c */ /* 0x000fe20003f84070 */
[----:B------:R-:W-:Y:S01]  /*1750*/  IMAD.HI.U32 R9, R6, R47, RZ ;  /* 0x0000002f06097227 */ /* 0x000fe200078e00ff */
[----:B------:R-:W-:-:S03]  /*1760*/  ISETP.GT.U32.AND P6, PT, R0, R45, PT ;  /* 0x0000002d0000720c */ /* 0x000fc60003fc4070 */
[----:B------:R-:W-:Y:S02]  /*1770*/  IMAD.MOV R9, RZ, RZ, -R9 ;  /* 0x000000ffff097224 */ /* 0x000fe400078e0a09 */
[--C-:B------:R-:W-:Y:S01]  /*1780*/  @!P1 IMAD.IADD R41, R41, 0x1, -R0.reuse ;  /* 0x0000000129299824 */ /* 0x100fe200078e0a00 */
[----:B------:R-:W-:Y:S01]  /*1790*/  ISETP.GE.AND P1, PT, R11, RZ, PT ;  /* 0x000000ff0b00720c */ /* 0x000fe20003f26270 */
[----:B------:R-:W-:Y:S01]  /*17a0*/  IMAD R47, R0, R9, R47 ;  /* 0x00000009002f7224 */ /* 0x000fe200078e022f */
[----:B------:R-:W-:Y:S01]  /*17b0*/  LOP3.LUT R11, R7, 0xe0, RZ, 0xfc, !PT ;  /* 0x000000e0070b7812 */ /* 0x000fe200078efcff */
[--C-:B------:R-:W-:Y:S02]  /*17c0*/  @!P5 IMAD.IADD R43, R43, 0x1, -R0.reuse ;  /* 0x000000012b2bd824 */ /* 0x100fe400078e0a00 */
[----:B------:R-:W-:Y:S01]  /*17d0*/  VIADD R9, R8, 0xde ;  /* 0x000000de08097836 */ /* 0x000fe20000000000 */
[----:B------:R-:W-:Y:S01]  /*17e0*/  IABS R49, R11 ;  /* 0x0000000b00317213 */ /* 0x000fe20000000000 */
[--C-:B------:R-:W-:Y:S01]  /*17f0*/  @!P4 IMAD.IADD R121, R121, 0x1, -R0.reuse ;  /* 0x000000017979c824 */ /* 0x100fe200078e0a00 */
[----:B------:R-:W-:Y:S01]  /*1800*/  ISETP.GT.U32.AND P5, PT, R0, R43, PT ;  /* 0x0000002b0000720c */ /* 0x000fe20003fa4070 */
[----:B------:R-:W-:Y:S01]  /*1810*/  @!P6 IMAD.IADD R45, R45, 0x1, -R0 ;  /* 0x000000012d2de824 */ /* 0x000fe200078e0a00 */
[----:B------:R-:W-:Y:S01]  /*1820*/  ISETP.GE.AND P6, PT, R9, RZ, PT ;  /* 0x000000ff0900720c */ /* 0x000fe20003fc6270 */
[----:B------:R-:W-:Y:S01]  /*1830*/  @!P2 IMAD.MOV R125, RZ, RZ, -R125 ;  /* 0x000000ffff7da224 */ /* 0x000fe200078e0a7d */
[----:B------:R-:W-:Y:S01]  /*1840*/  IABS R117, R9 ;  /* 0x0000000900757213 */ /* 0x000fe20000000000 */
[----:B------:R-:W-:Y:S01]  /*1850*/  IMAD.HI.U32 R9, R6, R49, RZ ;  /* 0x0000003106097227 */ /* 0x000fe200078e00ff */
[----:B------:R-:W-:-:S02]  /*1860*/  ISETP.GT.U32.AND P4, PT, R0, R121, PT ;  /* 0x000000790000720c */ /* 0x000fc40003f84070 */
[----:B------:R-:W-:Y:S01]  /*1870*/  ISETP.GT.U32.AND P2, PT, R0, R47, PT ;  /* 0x0000002f0000720c */ /* 0x000fe20003f44070 */
[----:B------:R-:W-:-:S04]  /*1880*/  IMAD.HI.U32 R10, R6, R119, RZ ;  /* 0x00000077060a7227 */ /* 0x000fc800078e00ff */
[----:B------:R-:W-:Y:S02]  /*1890*/  IMAD.MOV R9, RZ, RZ, -R9 ;  /* 0x000000ffff097224 */ /* 0x000fe400078e0a09 */
[----:B------:R-:W-:Y:S02]  /*18a0*/  IMAD.MOV R10, RZ, RZ, -R10 ;  /* 0x000000ffff0a7224 */ /* 0x000fe400078e0a0a */
[----:B------:R-:W-:Y:S02]  /*18b0*/  IMAD R49, R0, R9, R49 ;  /* 0x0000000900317224 */ /* 0x000fe400078e0231 */
[--C-:B------:R-:W-:Y:S01]  /*18c0*/  @!P5 IMAD.IADD R43, R43, 0x1, -R0.reuse ;  /* 0x000000012b2bd824 */ /* 0x100fe200078e0a00 */
[----:B------:R-:W-:Y:S01]  /*18d0*/  ISETP.GE.AND P5, PT, R14, RZ, PT ;  /* 0x000000ff0e00720c */ /* 0x000fe20003fa6270 */
[C---:B------:R-:W-:Y:S01]  /*18e0*/  IMAD R119, R0.reuse, R10, R119 ;  /* 0x0000000a00777224 */ /* 0x040fe200078e0277 */
[----:B------:R-:W-:Y:S01]  /*18f0*/  LOP3.LUT R14, R7, 0xda, RZ, 0xfc, !PT ;  /* 0x000000da070e7812 */ /* 0x000fe200078efcff */
[----:B------:R-:W-:Y:S01]  /*1900*/  @!P3 IMAD.MOV R41, RZ, RZ, -R41 ;  /* 0x000000ffff29b224 */ /* 0x000fe200078e0a29 */
[C---:B------:R-:W-:Y:S01]  /*1910*/  ISETP.GT.U32.AND P3, PT, R0.reuse, R45, PT ;  /* 0x0000002d0000720c */ /* 0x040fe20003f64070 */
[--C-:B------:R-:W-:Y:S01]  /*1920*/  @!P4 IMAD.IADD R121, R121, 0x1, -R0.reuse ;  /* 0x000000017979c824 */ /* 0x100fe200078e0a00 */
[C---:B------:R-:W-:Y:S01]  /*1930*/  ISETP.GT.U32.AND P4, PT, R0.reuse, R49, PT ;  /* 0x000000310000720c */ /* 0x040fe20003f84070 */
[----:B------:R-:W-:Y:S01]  /*1940*/  @!P0 IMAD.MOV R43, RZ, RZ, -R43 ;  /* 0x000000ffff2b8224 */ /* 0x000fe200078e0a2b */
[----:B------:R-:W-:Y:S01]  /*1950*/  ISETP.GT.U32.AND P0, PT, R0, R119, PT ;  /* 0x000000770000720c */ /* 0x000fe20003f04070 */
[----:B------:R-:W-:Y:S01]  /*1960*/  @!P2 IMAD.IADD R47, R47, 0x1, -R0 ;  /* 0x000000012f2fa824 */ /* 0x000fe200078e0a00 */
[----:B------:R-:W-:Y:S01]  /*1970*/  IABS R115, R14 ;  /* 0x0000000e00737213 */ /* 0x000fe20000000000 */
[----:B------:R-:W-:-:S03]  /*1980*/  IMAD.HI.U32 R9, R6, R117, RZ ;  /* 0x0000007506097227 */ /* 0x000fc600078e00ff */
[----:B------:R-:W-:Y:S01]  /*1990*/  ISETP.GT.U32.AND P2, PT, R0, R47, PT ;  /* 0x0000002f0000720c */ /* 0x000fe20003f44070 */
[----:B------:R-:W-:Y:S02]  /*19a0*/  IMAD.MOV R9, RZ, RZ, -R9 ;  /* 0x000000ffff097224 */ /* 0x000fe400078e0a09 */
[--C-:B------:R-:W-:Y:S01]  /*19b0*/  @!P3 IMAD.IADD R45, R45, 0x1, -R0.reuse ;  /* 0x000000012d2db824 */ /* 0x100fe200078e0a00 */
[----:B------:R-:W-:Y:S01]  /*19c0*/  ISETP.GE.AND P3, PT, R15, RZ, PT ;  /* 0x000000ff0f00720c */ /* 0x000fe20003f66270 */
[--C-:B------:R-:W-:Y:S01]  /*19d0*/  @!P4 IMAD.IADD R49, R49, 0x1, -R0.reuse ;  /* 0x000000013131c824 */ /* 0x100fe200078e0a00 */
[----:B------:R-:W-:Y:S01]  /*19e0*/  LOP3.LUT R15, R7, 0xcc, RZ, 0xfc, !PT ;  /* 0x000000cc070f7812 */ /* 0x000fe200078efcff */
[--C-:B------:R-:W-:Y:S01]  /*19f0*/  @!P0 IMAD.IADD R119, R119, 0x1, -R0.reuse ;  /* 0x0000000177778824 */ /* 0x100fe200078e0a00 */
[----:B------:R-:W-:Y:S01]  /*1a00*/  ISETP.GE.AND P0, PT, R16, RZ, PT ;  /* 0x000000ff1000720c */ /* 0x000fe20003f06270 */
[C---:B------:R-:W-:Y:S01]  /*1a10*/  IMAD R117, R0.reuse, R9, R117 ;  /* 0x0000000900757224 */ /* 0x040fe200078e0275 */
[----:B------:R-:W-:Y:S01]  /*1a20*/  LOP3.LUT R16, R7, 0xca, RZ, 0xfc, !PT ;  /* 0x000000ca07107812 */ /* 0x000fe200078efcff */
[----:B------:R-:W-:Y:S01]  /*1a30*/  @!P1 IMAD.MOV R45, RZ, RZ, -R45 ;  /* 0x000000ffff2d9224 */ /* 0x000fe200078e0a2d */
[C---:B------:R-:W-:Y:S01]  /*1a40*/  ISETP.GT.U32.AND P1, PT, R0.reuse, R49, PT ;  /* 0x000000310000720c */ /* 0x040fe20003f24070 */
[----:B------:R-:W-:Y:S01]  /*1a50*/  @!P2 IMAD.IADD R47, R47, 0x1, -R0 ;  /* 0x000000012f2fa824 */ /* 0x000fe200078e0a00 */
[C---:B------:R-:W-:Y:S01]  /*1a60*/  ISETP.GT.U32.AND P4, PT, R0.reuse, R119, PT ;  /* 0x000000770000720c */ /* 0x040fe20003f84070 */
[----:B------:R-:W-:Y:S01]  /*1a70*/  @!P5 IMAD.MOV R121, RZ, RZ, -R121 ;  /* 0x000000ffff79d224 */ /* 0x000fe200078e0a79 */
[----:B------:R-:W-:Y:S01]  /*1a80*/  ISETP.GT.U32.AND P2, PT, R0, R117, PT ;  /* 0x000000750000720c */ /* 0x000fe20003f44070 */
[----:B------:R-:W-:Y:S01]  /*1a90*/  IMAD.HI.U32 R9, R6, R115, RZ ;  /* 0x0000007306097227 */ /* 0x000fe200078e00ff */
[----:B------:R-:W-:-:S02]  /*1aa0*/  ISETP.GE.AND P5, PT, R11, RZ, PT ;  /* 0x000000ff0b00720c */ /* 0x000fc40003fa6270 */
[----:B------:R-:W-:Y:S01]  /*1ab0*/  LOP3.LUT R11, R7, 0xd4, RZ, 0xfc, !PT ;  /* 0x000000d4070b7812 */ /* 0x000fe200078efcff */
[----:B------:R-:W-:Y:S01]  /*1ac0*/  IMAD.MOV R9, RZ, RZ, -R9 ;  /* 0x000000ffff097224 */ /* 0x000fe200078e0a09 */
[----:B------:R-:W-:Y:S01]  /*1ad0*/  IABS R107, R16 ;  /* 0x00000010006b7213 */ /* 0x000fe20000000000 */
[----:B------:R-:W-:Y:S01]  /*1ae0*/  IMAD.HI.U32 R10, R6, R51, RZ ;  /* 0x00000033060a7227 */ /* 0x000fe200078e00ff */
[----:B------:R-:W-:Y:S02]  /*1af0*/  IABS R55, R11 ;  /* 0x0000000b00377213 */ /* 0x000fe40000000000 */
[----:B------:R-:W-:Y:S01]  /*1b00*/  IABS R59, R15 ;  /* 0x0000000f003b7213 */ /* 0x000fe20000000000 */
[--C-:B------:R-:W-:Y:S01]  /*1b10*/  @!P1 IMAD.IADD R49, R49, 0x1, -R0.reuse ;  /* 0x0000000131319824 */ /* 0x100fe200078e0a00 */
[----:B------:R-:W-:Y:S01]  /*1b20*/  ISETP.GE.AND P1, PT, R14, RZ, PT ;  /* 0x000000ff0e00720c */ /* 0x000fe20003f26270 */
[C---:B------:R-:W-:Y:S01]  /*1b30*/  IMAD R115, R0.reuse, R9, R115 ;  /* 0x0000000900737224 */ /* 0x040fe200078e0273 */
[----:B------:R-:W-:Y:S01]  /*1b40*/  LOP3.LUT R9, R7, 0xd8, RZ, 0xfc, !PT ;  /* 0x000000d807097812 */ /* 0x000fe200078efcff */
[--C-:B------:R-:W-:Y:S01]  /*1b50*/  @!P4 IMAD.IADD R119, R119, 0x1, -R0.reuse ;  /* 0x000000017777c824 */ /* 0x100fe200078e0a00 */
[----:B------:R-:W-:Y:S01]  /*1b60*/  ISETP.GE.AND P4, PT, R13, RZ, PT ;  /* 0x000000ff0d00720c */ /* 0x000fe20003f86270 */
[----:B------:R-:W-:Y:S01]  /*1b70*/  @!P2 IMAD.IADD R117, R117, 0x1, -R0 ;  /* 0x000000017575a824 */ /* 0x000fe200078e0a00 */
[----:B------:R-:W-:Y:S01]  /*1b80*/  IABS R53, R9 ;  /* 0x0000000900357213 */ /* 0x000fe20000000000 */
[----:B------:R-:W-:Y:S01]  /*1b90*/  @!P5 IMAD.MOV R49, RZ, RZ, -R49 ;  /* 0x000000ffff31d224 */ /* 0x000fe200078e0a31 */
[C---:B------:R-:W-:Y:S01]  /*1ba0*/  ISETP.GT.U32.AND P5, PT, R0.reuse, R115, PT ;  /* 0x000000730000720c */ /* 0x040fe20003fa4070 */
[----:B------:R-:W-:Y:S01]  /*1bb0*/  IMAD.MOV R10, RZ, RZ, -R10 ;  /* 0x000000ffff0a7224 */ /* 0x000fe200078e0a0a */
[----:B------:R-:W-:Y:S01]  /*1bc0*/  ISETP.GE.AND P2, PT, R9, RZ, PT ;  /* 0x000000ff0900720c */ /* 0x000fe20003f46270 */
[----:B------:R-:W-:Y:S01]  /*1bd0*/  @!P0 IMAD.MOV R119, RZ, RZ, -R119 ;  /* 0x000000ffff778224 */ /* 0x000fe200078e0a77 */
[C---:B------:R-:W-:Y:S01]  /*1be0*/  ISETP.GT.U32.AND P0, PT, R0.reuse, R117, PT ;  /* 0x000000750000720c */ /* 0x040fe20003f04070 */
[----:B------:R-:W-:Y:S01]  /*1bf0*/  IMAD R51, R0, R10, R51 ;  /* 0x0000000a00337224 */ /* 0x000fe200078e0233 */
[C---:B------:R-:W-:Y:S01]  /*1c00*/  LOP3.LUT R10, R7.reuse, 0xd6, RZ, 0xfc, !PT ;  /* 0x000000d6070a7812 */ /* 0x040fe200078efcff */
[----:B------:R-:W-:Y:S01]  /*1c10*/  IMAD.HI.U32 R9, R6, R53, RZ ;  /* 0x0000003506097227 */ /* 0x000fe200078e00ff */
[----:B------:R-:W-:-:S02]  /*1c20*/  LOP3.LUT R13, R7, 0xd2, RZ, 0xfc, !PT ;  /* 0x000000d2070d7812 */ /* 0x000fc400078efcff */
[----:B------:R-:W-:Y:S01]  /*1c30*/  IABS R113, R10 ;  /* 0x0000000a00717213 */ /* 0x000fe20000000000 */
[----:B------:R-:W-:Y:S01]  /*1c40*/  @!P3 IMAD.MOV R47, RZ, RZ, -R47 ;  /* 0x000000ffff2fb224 */ /* 0x000fe200078e0a2f */
[----:B------:R-:W-:Y:S01]  /*1c50*/  ISETP.GT.U32.AND P3, PT, R0, R51, PT ;  /* 0x000000330000720c */ /* 0x000fe20003f64070 */
[----:B------:R-:W-:Y:S01]  /*1c60*/  IMAD.MOV R9, RZ, RZ, -R9 ;  /* 0x000000ffff097224 */ /* 0x000fe200078e0a09 */
[----:B------:R-:W-:Y:S01]  /*1c70*/  IABS R111, R13 ;  /* 0x0000000d006f7213 */ /* 0x000fe20000000000 */
[--C-:B------:R-:W-:Y:S01]  /*1c80*/  @!P5 IMAD.IADD R115, R115, 0x1, -R0.reuse ;  /* 0x000000017373d824 */ /* 0x100fe200078e0a00 */
[----:B------:R-:W-:Y:S01]  /*1c90*/  LOP3.LUT R14, R7, 0xd0, RZ, 0xfc, !PT ;  /* 0x000000d0070e7812 */ /* 0x000fe200078efcff */
[----:B------:R-:W-:Y:S01]  /*1ca0*/  @!P0 IMAD.IADD R117, R117, 0x1, -R0 ;  /* 0x0000000175758824 */ /* 0x000fe200078e0a00 */
[----:B------:R-:W-:Y:S01]  /*1cb0*/  ISETP.GE.AND P0, PT, R10, RZ, PT ;  /* 0x000000ff0a00720c */ /* 0x000fe20003f06270 */
[C---:B------:R-:W-:Y:S01]  /*1cc0*/  IMAD R53, R0.reuse, R9, R53 ;  /* 0x0000000900357224 */ /* 0x040fe200078e0235 */
[----:B------:R-:W-:Y:S01]  /*1cd0*/  ISETP.GT.U32.AND P5, PT, R0, R115, PT ;  /* 0x000000730000720c */ /* 0x000fe20003fa4070 */
[----:B------:R-:W-:Y:S01]  /*1ce0*/  IMAD.HI.U32 R10, R6, R113, RZ ;  /* 0x00000071060a7227 */ /* 0x000fe200078e00ff */
[----:B------:R-:W-:-:S03]  /*1cf0*/  IABS R57, R14 ;  /* 0x0000000e00397213 */ /* 0x000fc60000000000 */
[----:B------:R-:W-:Y:S01]  /*1d00*/  @!P6 IMAD.MOV R117, RZ, RZ, -R117 ;  /* 0x000000ffff75e224 */ /* 0x000fe200078e0a75 */
[----:B------:R-:W-:Y:S01]  /*1d10*/  ISETP.GT.U32.AND P6, PT, R0, R53, PT ;  /* 0x000000350000720c */ /* 0x000fe20003fc4070 */
[----:B------:R-:W-:Y:S02]  /*1d20*/  IMAD.MOV R10, RZ, RZ, -R10 ;  /* 0x000000ffff0a7224 */ /* 0x000fe400078e0a0a */
[----:B------:R-:W-:-:S04]  /*1d30*/  IMAD.HI.U32 R9, R6, R55, RZ ;  /* 0x0000003706097227 */ /* 0x000fc800078e00ff */
[--C-:B------:R-:W-:Y:S02]  /*1d40*/  @!P3 IMAD.IADD R51, R51, 0x1, -R0.reuse ;  /* 0x000000013333b824 */ /* 0x100fe400078e0a00 */
[C---:B------:R-:W-:Y:S02]  /*1d50*/  IMAD R113, R0.reuse, R10, R113 ;  /* 0x0000000a00717224 */ /* 0x040fe400078e0271 */
[----:B------:R-:W-:Y:S01]  /*1d60*/  IMAD.MOV R9, RZ, RZ, -R9 ;  /* 0x000000ffff097224 */ /* 0x000fe200078e0a09 */
[C---:B------:R-:W-:Y:S01]  /*1d70*/  ISETP.GT.U32.AND P3, PT, R0.reuse, R51, PT ;  /* 0x000000330000720c */ /* 0x040fe20003f64070 */
[--C-:B------:R-:W-:Y:S01]  /*1d80*/  @!P5 IMAD.IADD R115, R115, 0x1, -R0.reuse ;  /* 0x000000017373d824 */ /* 0x100fe200078e0a00 */
[C---:B------:R-:W-:Y:S01]  /*1d90*/  ISETP.GT.U32.AND P5, PT, R0.reuse, R113, PT ;  /* 0x000000710000720c */ /* 0x040fe20003fa4070 */
[----:B------:R-:W-:Y:S02]  /*1da0*/  IMAD R55, R0, R9, R55 ;  /* 0x0000000900377224 */ /* 0x000fe400078e0237 */
[----:B------:R-:W-:-:S02]  /*1db0*/  @!P6 IMAD.IADD R53, R53, 0x1, -R0 ;  /* 0x000000013535e824 */ /* 0x000fc400078e0a00 */
[----:B------:R-:W-:Y:S01]  /*1dc0*/  IMAD.HI.U32 R10, R6, R111, RZ ;  /* 0x0000006f060a7227 */ /* 0x000fe200078e00ff */
[----:B------:R-:W-:-:S03]  /*1dd0*/  ISETP.GT.U32.AND P6, PT, R0, R55, PT ;  /* 0x000000370000720c */ /* 0x000fc60003fc4070 */
[----:B------:R-:W-:Y:S02]  /*1de0*/  @!P1 IMAD.MOV R115, RZ, RZ, -R115 ;  /* 0x000000ffff739224 */ /* 0x000fe400078e0a73 */
[--C-:B------:R-:W-:Y:S01]  /*1df0*/  @!P3 IMAD.IADD R51, R51, 0x1, -R0.reuse ;  /* 0x000000013333b824 */ /* 0x100fe200078e0a00 */
[----:B------:R-:W-:Y:S01]  /*1e00*/  ISETP.GE.AND P3, PT, R11, RZ, PT ;  /* 0x000000ff0b00720c */ /* 0x000fe20003f66270 */
[----:B------:R-:W-:Y:S02]  /*1e10*/  VIADD R11, R8, 0xce ;  /* 0x000000ce080b7836 */ /* 0x000fe40000000000 */
[----:B------:R-:W-:Y:S01]  /*1e20*/  @!P5 IMAD.IADD R113, R113, 0x1, -R0 ;  /* 0x000000017171d824 */ /* 0x000fe200078e0a00 */
[C---:B------:R-:W-:Y:S01]  /*1e30*/  ISETP.GT.U32.AND P5, PT, R0.reuse, R53, PT ;  /* 0x000000350000720c */ /* 0x040fe20003fa4070 */
[----:B------:R-:W-:Y:S01]  /*1e40*/  IMAD.MOV R10, RZ, RZ, -R10 ;  /* 0x000000ffff0a7224 */ /* 0x000fe200078e0a0a */
[----:B------:R-:W-:Y:S01]  /*1e50*/  IABS R109, R11 ;  /* 0x0000000b006d7213 */ /* 0x000fe20000000000 */
[----:B------:R-:W-:Y:S01]  /*1e60*/  @!P6 IMAD.IADD R55, R55, 0x1, -R0 ;  /* 0x000000013737e824 */ /* 0x000fe200078e0a00 */
[----:B------:R-:W-:Y:S01]  /*1e70*/  ISETP.GT.U32.AND P1, PT, R0, R113, PT ;  /* 0x000000710000720c */ /* 0x000fe20003f24070 */
[----:B------:R-:W-:-:S03]  /*1e80*/  IMAD.HI.U32 R9, R6, R57, RZ ;  /* 0x0000003906097227 */ /* 0x000fc600078e00ff */
[C---:B------:R-:W-:Y:S01]  /*1e90*/  ISETP.GT.U32.AND P6, PT, R0.reuse, R55, PT ;  /* 0x000000370000720c */ /* 0x040fe20003fc4070 */
[----:B------:R-:W-:Y:S01]  /*1ea0*/  @!P4 IMAD.MOV R51, RZ, RZ, -R51 ;  /* 0x000000ffff33c224 */ /* 0x000fe200078e0a33 */
[----:B------:R-:W-:Y:S01]  /*1eb0*/  ISETP.GE.AND P4, PT, R11, RZ, PT ;  /* 0x000000ff0b00720c */ /* 0x000fe20003f86270 */
[----:B------:R-:W-:Y:S02]  /*1ec0*/  IMAD R111, R0, R10, R111 ;  /* 0x0000000a006f7224 */ /* 0x000fe400078e026f */
[----:B------:R-:W-:-:S04]  /*1ed0*/  IMAD.HI.U32 R10, R6, R109, RZ ;  /* 0x0000006d060a7227 */ /* 0x000fc800078e00ff */
[----:B------:R-:W-:Y:S02]  /*1ee0*/  IMAD.MOV R11, RZ, RZ, -R9 ;  /* 0x000000ffff0b7224 */ /* 0x000fe400078e0a09 */
[----:B------:R-:W-:Y:S02]  /*1ef0*/  IMAD.MOV R10, RZ, RZ, -R10 ;  /* 0x000000ffff0a7224 */ /* 0x000fe400078e0a0a */
[C---:B------:R-:W-:Y:S02]  /*1f00*/  IMAD R57, R0.reuse, R11, R57 ;  /* 0x0000000b00397224 */ /* 0x040fe400078e0239 */
[C---:B------:R-:W-:Y:S02]  /*1f10*/  IMAD R109, R0.reuse, R10, R109 ;  /* 0x0000000a006d7224 */ /* 0x040fe400078e026d */
[--C-:B------:R-:W-:Y:S01]  /*1f20*/  @!P1 IMAD.IADD R113, R113, 0x1, -R0.reuse ;  /* 0x0000000171719824 */ /* 0x100fe200078e0a00 */
[C---:B------:R-:W-:Y:S01]  /*1f30*/  ISETP.GT.U32.AND P1, PT, R0.reuse, R57, PT ;  /* 0x000000390000720c */ /* 0x040fe20003f24070 */
[----:B------:R-:W-:Y:S01]  /*1f40*/  @!P6 IMAD.IADD R55, R55, 0x1, -R0 ;  /* 0x000000013737e824 */ /* 0x000fe200078e0a00 */
[----:B------:R-:W-:Y:S01]  /*1f50*/  ISETP.GT.U32.AND P6, PT, R0, R109, PT ;  /* 0x0000006d0000720c */ /* 0x000fe20003fc4070 */
[----:B------:R-:W-:-:S04]  /*1f60*/  IMAD.HI.U32 R10, R6, R107, RZ ;  /* 0x0000006b060a7227 */ /* 0x000fc800078e00ff */
[----:B------:R-:W-:-:S04]  /*1f70*/  IMAD.HI.U32 R11, R6, R61, RZ ;  /* 0x0000003d060b7227 */ /* 0x000fc800078e00ff */
[----:B------:R-:W-:Y:S02]  /*1f80*/  IMAD.MOV R10, RZ, RZ, -R10 ;  /* 0x000000ffff0a7224 */ /* 0x000fe400078e0a0a */
[--C-:B------:R-:W-:Y:S02]  /*1f90*/  @!P1 IMAD.IADD R57, R57, 0x1, -R0.reuse ;  /* 0x0000000139399824 */ /* 0x100fe400078e0a00 */
[--C-:B------:R-:W-:Y:S02]  /*1fa0*/  @!P6 IMAD.IADD R109, R109, 0x1, -R0.reuse ;  /* 0x000000016d6de824 */ /* 0x100fe400078e0a00 */
[----:B------:R-:W-:Y:S01]  /*1fb0*/  @!P5 IMAD.IADD R53, R53, 0x1, -R0 ;  /* 0x000000013535d824 */ /* 0x000fe200078e0a00 */
[C---:B------:R-:W-:Y:S01]  /*1fc0*/  ISETP.GT.U32.AND P6, PT, R0.reuse, R57, PT ;  /* 0x000000390000720c */ /* 0x040fe20003fc4070 */
[----:B------:R-:W-:Y:S01]  /*1fd0*/  IMAD.MOV R11, RZ, RZ, -R11 ;  /* 0x000000ffff0b7224 */ /* 0x000fe200078e0a0b */
[C---:B------:R-:W-:Y:S01]  /*1fe0*/  ISETP.GT.U32.AND P5, PT, R0.reuse, R111, PT ;  /* 0x0000006f0000720c */ /* 0x040fe20003fa4070 */
[----:B------:R-:W-:-:S02]  /*1ff0*/  IMAD R107, R0, R10, R107 ;  /* 0x0000000a006b7224 */ /* 0x000fc400078e026b */
[C---:B------:R-:W-:Y:S01]  /*2000*/  IMAD R61, R0.reuse, R11, R61 ;  /* 0x0000000b003d7224 */ /* 0x040fe200078e023d */
[----:B------:R-:W-:Y:S01]  /*2010*/  LOP3.LUT R11, R7, 0xc6, RZ, 0xfc, !PT ;  /* 0x000000c6070b7812 */ /* 0x000fe200078efcff */
[----:B------:R-:W-:Y:S01]  /*2020*/  @!P3 IMAD.MOV R55, RZ, RZ, -R55 ;  /* 0x000000ffff37b224 */ /* 0x000fe200078e0a37 */
[----:B------:R-:W-:Y:S01]  /*2030*/  ISETP.GT.U32.AND P3, PT, R0, R107, PT ;  /* 0x0000006b0000720c */ /* 0x000fe20003f64070 */
[----:B------:R-:W-:Y:S01]  /*2040*/  IMAD.HI.U32 R9, R6, R59, RZ ;  /* 0x0000003b06097227 */ /* 0x000fe200078e00ff */
[----:B------:R-:W-:-:S03]  /*2050*/  IABS R105, R11 ;  /* 0x0000000b00697213 */ /* 0x000fc60000000000 */
[--C-:B------:R-:W-:Y:S01]  /*2060*/  @!P6 IMAD.IADD R57, R57, 0x1, -R0.reuse ;  /* 0x000000013939e824 */ /* 0x100fe200078e0a00 */
[C---:B------:R-:W-:Y:S01]  /*2070*/  ISETP.GT.U32.AND P6, PT, R0.reuse, R61, PT ;  /* 0x0000003d0000720c */ /* 0x040fe20003fc4070 */
[--C-:B------:R-:W-:Y:S01]  /*2080*/  @!P5 IMAD.IADD R111, R111, 0x1, -R0.reuse ;  /* 0x000000016f6fd824 */ /* 0x100fe200078e0a00 */
[----:B------:R-:W-:Y:S01]  /*2090*/  ISETP.GE.AND P5, PT, R13, RZ, PT ;  /* 0x000000ff0d00720c */ /* 0x000fe20003fa6270 */
[----:B------:R-:W-:Y:S01]  /*20a0*/  @!P2 IMAD.MOV R53, RZ, RZ, -R53 ;  /* 0x000000ffff35a224 */ /* 0x000fe200078e0a35 */
[----:B------:R-:W-:Y:S01]  /*20b0*/  LOP3.LUT R13, R7, 0xc4, RZ, 0xfc, !PT ;  /* 0x000000c4070d7812 */ /* 0x000fe200078efcff */
[----:B------:R-:W-:Y:S01]  /*20c0*/  IMAD.MOV R9, RZ, RZ, -R9 ;  /* 0x000000ffff097224 */ /* 0x000fe200078e0a09 */
[C---:B------:R-:W-:Y:S01]  /*20d0*/  ISETP.GT.U32.AND P1, PT, R0.reuse, R111, PT ;  /* 0x0000006f0000720c */ /* 0x040fe20003f24070 */
[----:B------:R-:W-:Y:S01]  /*20e0*/  @!P3 IMAD.IADD R107, R107, 0x1, -R0 ;  /* 0x000000016b6bb824 */ /* 0x000fe200078e0a00 */
[----:B------:R-:W-:Y:S01]  /*20f0*/  IABS R63, R13 ;  /* 0x0000000d003f7213 */ /* 0x000fe20000000000 */
[C---:B------:R-:W-:Y:S01]  /*2100*/  IMAD R59, R0.reuse, R9, R59 ;  /* 0x00000009003b7224 */ /* 0x040fe200078e023b */
[----:B------:R-:W-:Y:S01]  /*2110*/  ISETP.GT.U32.AND P2, PT, R0, R109, PT ;  /* 0x0000006d0000720c */ /* 0x000fe20003f44070 */
[----:B------:R-:W-:Y:S01]  /*2120*/  IMAD.HI.U32 R9, R6, R105, RZ ;  /* 0x0000006906097227 */ /* 0x000fe200078e00ff */
[----:B------:R-:W-:-:S02]  /*2130*/  ISETP.GE.AND P3, PT, R17, RZ, PT ;  /* 0x000000ff1100720c */ /* 0x000fc40003f66270 */
[----:B------:R-:W-:Y:S01]  /*2140*/  LOP3.LUT R17, R7, 0xb0, RZ, 0xfc, !PT ;  /* 0x000000b007117812 */ /* 0x000fe200078efcff */
[----:B------:R-:W-:Y:S01]  /*2150*/  @!P6 IMAD.IADD R61, R61, 0x1, -R0 ;  /* 0x000000013d3de824 */ /* 0x000fe200078e0a00 */
[----:B------:R-:W-:Y:S01]  /*2160*/  ISETP.GT.U32.AND P6, PT, R0, R107, PT ;  /* 0x0000006b0000720c */ /* 0x000fe20003fc4070 */
[----:B------:R-:W-:Y:S01]  /*2170*/  IMAD.HI.U32 R10, R6, R63, RZ ;  /* 0x0000003f060a7227 */ /* 0x000fe200078e00ff */
[----:B------:R-:W-:-:S03]  /*2180*/  IABS R73, R17 ;  /* 0x0000001100497213 */ /* 0x000fc60000000000 */
[----:B------:R-:W-:Y:S02]  /*2190*/  IMAD.MOV R10, RZ, RZ, -R10 ;  /* 0x000000ffff0a7224 */ /* 0x000fe400078e0a0a */
[----:B------:R-:W-:Y:S02]  /*21a0*/  IMAD.MOV R9, RZ, RZ, -R9 ;  /* 0x000000ffff097224 */ /* 0x000fe400078e0a09 */
[C---:B------:R-:W-:Y:S02]  /*21b0*/  IMAD R63, R0.reuse, R10, R63 ;  /* 0x0000000a003f7224 */ /* 0x040fe400078e023f */
[----:B------:R-:W-:Y:S01]  /*21c0*/  @!P0 IMAD.MOV R113, RZ, RZ, -R113 ;  /* 0x000000ffff718224 */ /* 0x000fe200078e0a71 */
[C---:B------:R-:W-:Y:S01]  /*21d0*/  ISETP.GT.U32.AND P0, PT, R0.reuse, R59, PT ;  /* 0x0000003b0000720c */ /* 0x040fe20003f04070 */
[--C-:B------:R-:W-:Y:S01]  /*21e0*/  @!P6 IMAD.IADD R107, R107, 0x1, -R0.reuse ;  /* 0x000000016b6be824 */ /* 0x100fe200078e0a00 */
[----:B------:R-:W-:Y:S01]  /*21f0*/  ISETP.GT.U32.AND P6, PT, R0, R63, PT ;  /* 0x0000003f0000720c */ /* 0x000fe20003fc4070 */
[--C-:B------:R-:W-:Y:S01]  /*2200*/  @!P1 IMAD.IADD R111, R111, 0x1, -R0.reuse ;  /* 0x000000016f6f9824 */ /* 0x100fe200078e0a00 */
[----:B------:R-:W-:Y:S01]  /*2210*/  ISETP.GE.AND P1, PT, R14, RZ, PT ;  /* 0x000000ff0e00720c */ /* 0x000fe20003f26270 */
[--C-:B------:R-:W-:Y:S01]  /*2220*/  @!P2 IMAD.IADD R109, R109, 0x1, -R0.reuse ;  /* 0x000000016d6da824 */ /* 0x100fe200078e0a00 */
[----:B------:R-:W-:Y:S01]  /*2230*/  LOP3.LUT R14, R7, 0xc2, RZ, 0xfc, !PT ;  /* 0x000000c2070e7812 */ /* 0x000fe200078efcff */
[C---:B------:R-:W-:Y:S01]  /*2240*/  IMAD R105, R0.reuse, R9, R105 ;  /* 0x0000000900697224 */ /* 0x040fe200078e0269 */
[----:B------:R-:W-:Y:S01]  /*2250*/  ISETP.GE.AND P2, PT, R15, RZ, PT ;  /* 0x000000ff0f00720c */ /* 0x000fe20003f46270 */
[----:B------:R-:W-:Y:S01]  /*2260*/  @!P4 IMAD.MOV R109, RZ, RZ, -R109 ;  /* 0x000000ffff6dc224 */ /* 0x000fe200078e0a6d */
[----:B------:R-:W-:Y:S01]  /*2270*/  IABS R103, R14 ;  /* 0x0000000e00677213 */ /* 0x000fe20000000000 */
[----:B------:R-:W-:Y:S01]  /*2280*/  @!P5 IMAD.MOV R111, RZ, RZ, -R111 ;  /* 0x000000ffff6fd224 */ /* 0x000fe200078e0a6f */
[----:B------:R-:W-:Y:S01]  /*2290*/  ISETP.GT.U32.AND P4, PT, R0, R105, PT ;  /* 0x000000690000720c */ /* 0x000fe20003f84070 */
[--C-:B------:R-:W-:Y:S01]  /*22a0*/  @!P0 IMAD.IADD R59, R59, 0x1, -R0.reuse ;  /* 0x000000013b3b8824 */ /* 0x100fe200078e0a00 */
[----:B------:R-:W-:Y:S01]  /*22b0*/  LOP3.LUT R15, R7, 0xc0, RZ, 0xfc, !PT ;  /* 0x000000c0070f7812 */ /* 0x000fe200078efcff */
[----:B------:R-:W-:Y:S01]  /*22c0*/  @!P6 IMAD.IADD R63, R63, 0x1, -R0 ;  /* 0x000000013f3fe824 */ /* 0x000fe200078e0a00 */
[----:B------:R-:W-:Y:S01]  /*22d0*/  ISETP.GE.AND P0, PT, R16, RZ, PT ;  /* 0x000000ff1000720c */ /* 0x000fe20003f06270 */
[----:B------:R-:W-:Y:S01]  /*22e0*/  IMAD.HI.U32 R9, R6, R103, RZ ;  /* 0x0000006706097227 */ /* 0x000fe200078e00ff */
[----:B------:R-:W-:-:S02]  /*22f0*/  IABS R65, R15 ;  /* 0x0000000f00417213 */ /* 0x000fc40000000000 */
[C---:B------:R-:W-:Y:S01]  /*2300*/  ISETP.GT.U32.AND P6, PT, R0.reuse, R63, PT ;  /* 0x0000003f0000720c */ /* 0x040fe20003fc4070 */
[----:B------:R-:W-:Y:S01]  /*2310*/  IMAD.MOV R10, RZ, RZ, -R9 ;  /* 0x000000ffff0a7224 */ /* 0x000fe200078e0a09 */
[----:B------:R-:W-:Y:S01]  /*2320*/  ISETP.GT.U32.AND P5, PT, R0, R59, PT ;  /* 0x0000003b0000720c */ /* 0x000fe20003fa4070 */
[----:B------:R-:W-:Y:S01]  /*2330*/  IMAD.HI.U32 R9, R6, R65, RZ ;  /* 0x0000004106097227 */ /* 0x000fe200078e00ff */
[----:B------:R-:W-:-:S03]  /*2340*/  LOP3.LUT R16, R7, 0xb2, RZ, 0xfc, !PT ;  /* 0x000000b207107812 */ /* 0x000fc600078efcff */
[--C-:B------:R-:W-:Y:S01]  /*2350*/  @!P4 IMAD.IADD R105, R105, 0x1, -R0.reuse ;  /* 0x000000016969c824 */ /* 0x100fe200078e0a00 */
[----:B------:R-:W-:Y:S01]  /*2360*/  IABS R95, R16 ;  /* 0x00000010005f7213 */ /* 0x000fe20000000000 */
[C---:B------:R-:W-:Y:S02]  /*2370*/  IMAD R103, R0.reuse, R10, R103 ;  /* 0x0000000a00677224 */ /* 0x040fe400078e0267 */
[----:B------:R-:W-:Y:S01]  /*2380*/  IMAD.MOV R10, RZ, RZ, -R9 ;  /* 0x000000ffff0a7224 */ /* 0x000fe200078e0a09 */
[C---:B------:R-:W-:Y:S01]  /*2390*/  ISETP.GT.U32.AND P4, PT, R0.reuse, R105, PT ;  /* 0x000000690000720c */ /* 0x040fe20003f84070 */
[--C-:B------:R-:W-:Y:S02]  /*23a0*/  @!P6 IMAD.IADD R63, R63, 0x1, -R0.reuse ;  /* 0x000000013f3fe824 */ /* 0x100fe400078e0a00 */
[----:B------:R-:W-:Y:S02]  /*23b0*/  IMAD R65, R0, R10, R65 ;  /* 0x0000000a00417224 */ /* 0x000fe400078e0241 */
[--C-:B------:R-:W-:Y:S01]  /*23c0*/  @!P5 IMAD.IADD R59, R59, 0x1, -R0.reuse ;  /* 0x000000013b3bd824 */ /* 0x100fe200078e0a00 */
[----:B------:R-:W-:Y:S01]  /*23d0*/  ISETP.GE.AND P5, PT, R11, RZ, PT ;  /* 0x000000ff0b00720c */ /* 0x000fe20003fa6270 */
[----:B------:R-:W-:Y:S01]  /*23e0*/  VIADD R9, R8, 0xbe ;  /* 0x000000be08097836 */ /* 0x000fe20000000000 */
[C---:B------:R-:W-:Y:S01]  /*23f0*/  ISETP.GT.U32.AND P6, PT, R0.reuse, R65, PT ;  /* 0x000000410000720c */ /* 0x040fe20003fc4070 */
[----:B------:R-:W-:Y:S01]  /*2400*/  @!P1 IMAD.MOV R57, RZ, RZ, -R57 ;  /* 0x000000ffff399224 */ /* 0x000fe200078e0a39 */
[----:B------:R-:W-:Y:S01]  /*2410*/  ISETP.GT.U32.AND P1, PT, R0, R61, PT ;  /* 0x0000003d0000720c */ /* 0x000fe20003f24070 */
[----:B------:R-:W-:Y:S01]  /*2420*/  @!P0 IMAD.MOV R107, RZ, RZ, -R107 ;  /* 0x000000ffff6b8224 */ /* 0x000fe200078e0a6b */
[----:B------:R-:W-:Y:S01]  /*2430*/  IABS R101, R9 ;  /* 0x0000000900657213 */ /* 0x000fe20000000000 */
[----:B------:R-:W-:Y:S01]  /*2440*/  @!P4 IMAD.IADD R105, R105, 0x1, -R0 ;  /* 0x000000016969c824 */ /* 0x000fe200078e0a00 */
[----:B------:R-:W-:Y:S01]  /*2450*/  ISETP.GE.AND P4, PT, R9, RZ, PT ;  /* 0x000000ff0900720c */ /* 0x000fe20003f86270 */
[----:B------:R-:W-:Y:S01]  /*2460*/  @!P2 IMAD.MOV R59, RZ, RZ, -R59 ;  /* 0x000000ffff3ba224 */ /* 0x000fe200078e0a3b */
[----:B------:R-:W-:-:S02]  /*2470*/  LOP3.LUT R9, R7, 0xbc, RZ, 0xfc, !PT ;  /* 0x000000bc07097812 */ /* 0x000fc400078efcff */
[----:B------:R-:W-:Y:S01]  /*2480*/  ISETP.GT.U32.AND P0, PT, R0, R103, PT ;  /* 0x000000670000720c */ /* 0x000fe20003f04070 */
[----:B------:R-:W-:Y:S01]  /*2490*/  @!P5 IMAD.MOV R105, RZ, RZ, -R105 ;  /* 0x000000ffff69d224 */ /* 0x000fe200078e0a69 */
[----:B------:R-:W-:Y:S01]  /*24a0*/  IABS R67, R9 ;  /* 0x0000000900437213 */ /* 0x000fe20000000000 */
[--C-:B------:R-:W-:Y:S01]  /*24b0*/  @!P6 IMAD.IADD R65, R65, 0x1, -R0.reuse ;  /* 0x000000014141e824 */ /* 0x100fe200078e0a00 */
[----:B------:R-:W-:Y:S01]  /*24c0*/  ISETP.GE.AND P2, PT, R14, RZ, PT ;  /* 0x000000ff0e00720c */ /* 0x000fe20003f46270 */
[----:B------:R-:W-:Y:S01]  /*24d0*/  @!P1 IMAD.IADD R61, R61, 0x1, -R0 ;  /* 0x000000013d3d9824 */ /* 0x000fe200078e0a00 */
[----:B------:R-:W-:Y:S01]  /*24e0*/  ISETP.GE.AND P1, PT, R13, RZ, PT ;  /* 0x000000ff0d00720c */ /* 0x000fe20003f26270 */
[----:B------:R-:W-:Y:S01]  /*24f0*/  IMAD.HI.U32 R10, R6, R67, RZ ;  /* 0x00000043060a7227 */ /* 0x000fe200078e00ff */
[----:B------:R-:W-:Y:S02]  /*2500*/  ISETP.GT.U32.AND P5, PT, R0, R65, PT ;  /* 0x000000410000720c */ /* 0x000fe40003fa4070 */
[----:B------:R-:W-:Y:S01]  /*2510*/  LOP3.LUT R14, R7, 0xba, RZ, 0xfc, !PT ;  /* 0x000000ba070e7812 */ /* 0x000fe200078efcff */
[----:B------:R-:W-:-:S02]  /*2520*/  IMAD.MOV R13, RZ, RZ, -R10 ;  /* 0x000000ffff0d7224 */ /* 0x000fc400078e0a0a */
[--C-:B------:R-:W-:Y:S01]  /*2530*/  @!P0 IMAD.IADD R103, R103, 0x1, -R0.reuse ;  /* 0x0000000167678824 */ /* 0x100fe200078e0a00 */
[----:B------:R-:W-:Y:S01]  /*2540*/  ISETP.GE.AND P0, PT, R9, RZ, PT ;  /* 0x000000ff0900720c */ /* 0x000fe20003f06270 */
[----:B------:R-:W-:Y:S01]  /*2550*/  IMAD R67, R0, R13, R67 ;  /* 0x0000000d00437224 */ /* 0x000fe200078e0243 */
[----:B------:R-:W-:Y:S01]  /*2560*/  IABS R99, R14 ;  /* 0x0000000e00637213 */ /* 0x000fe20000000000 */
[----:B------:R-:W-:Y:S01]  /*2570*/  @!P3 IMAD.MOV R61, RZ, RZ, -R61 ;  /* 0x000000ffff3db224 */ /* 0x000fe200078e0a3d */
[----:B------:R-:W-:Y:S01]  /*2580*/  ISETP.GE.AND P3, PT, R15, RZ, PT ;  /* 0x000000ff0f00720c */ /* 0x000fe20003f66270 */
[----:B------:R-:W-:Y:S01]  /*2590*/  IMAD.HI.U32 R9, R6, R101, RZ ;  /* 0x0000006506097227 */ /* 0x000fe200078e00ff */
[C---:B------:R-:W-:Y:S02]  /*25a0*/  LOP3.LUT R15, R7.reuse, 0xb8, RZ, 0xfc, !PT ;  /* 0x000000b8070f7812 */ /* 0x040fe400078efcff */
[----:B------:R-:W-:Y:S01]  /*25b0*/  LOP3.LUT R13, R7, 0xb6, RZ, 0xfc, !PT ;  /* 0x000000b6070d7812 */ /* 0x000fe200078efcff */
[----:B------:R-:W-:Y:S01]  /*25c0*/  @!P5 IMAD.IADD R65, R65, 0x1, -R0 ;  /* 0x000000014141d824 */ /* 0x000fe200078e0a00 */
[----:B------:R-:W-:Y:S01]  /*25d0*/  ISETP.GT.U32.AND P5, PT, R0, R67, PT ;  /* 0x000000430000720c */ /* 0x000fe20003fa4070 */
[----:B------:R-:W-:Y:S01]  /*25e0*/  IMAD.MOV R11, RZ, RZ, -R9 ;  /* 0x000000ffff0b7224 */ /* 0x000fe200078e0a09 */
[----:B------:R-:W-:Y:S01]  /*25f0*/  IABS R69, R15 ;  /* 0x0000000f00457213 */ /* 0x000fe20000000000 */
[----:B------:R-:W-:Y:S01]  /*2600*/  IMAD.HI.U32 R9, R6, R99, RZ ;  /* 0x0000006306097227 */ /* 0x000fe200078e00ff */
[----:B------:R-:W-:-:S02]  /*2610*/  IABS R97, R13 ;  /* 0x0000000d00617213 */ /* 0x000fc40000000000 */
[----:B------:R-:W-:Y:S01]  /*2620*/  ISETP.GT.U32.AND P6, PT, R0, R103, PT ;  /* 0x000000670000720c */ /* 0x000fe20003fc4070 */
[----:B------:R-:W-:Y:S02]  /*2630*/  IMAD.MOV R9, RZ, RZ, -R9 ;  /* 0x000000ffff097224 */ /* 0x000fe400078e0a09 */
[----:B------:R-:W-:-:S04]  /*2640*/  IMAD.HI.U32 R10, R6, R69, RZ ;  /* 0x00000045060a7227 */ /* 0x000fc800078e00ff */
[----:B------:R-:W-:Y:S02]  /*2650*/  @!P5 IMAD.IADD R67, R67, 0x1, -R0 ;  /* 0x000000014343d824 */ /* 0x000fe400078e0a00 */
[C---:B------:R-:W-:Y:S02]  /*2660*/  IMAD R99, R0.reuse, R9, R99 ;  /* 0x0000000900637224 */ /* 0x040fe400078e0263 */
[----:B------:R-:W-:Y:S01]  /*2670*/  IMAD.MOV R10, RZ, RZ, -R10 ;  /* 0x000000ffff0a7224 */ /* 0x000fe200078e0a0a */
[----:B------:R-:W-:Y:S01]  /*2680*/  ISETP.GT.U32.AND P5, PT, R0, R67, PT ;  /* 0x000000430000720c */ /* 0x000fe20003fa4070 */
[----:B------:R-:W-:-:S04]  /*2690*/  IMAD.HI.U32 R9, R6, R97, RZ ;  /* 0x0000006106097227 */ /* 0x000fc800078e00ff */
[C---:B------:R-:W-:Y:S02]  /*26a0*/  IMAD R69, R0.reuse, R10, R69 ;  /* 0x0000000a00457224 */ /* 0x040fe400078e0245 */
[----:B------:R-:W-:Y:S02]  /*26b0*/  IMAD.MOV R9, RZ, RZ, -R9 ;  /* 0x000000ffff097224 */ /* 0x000fe400078e0a09 */
[----:B------:R-:W-:Y:S01]  /*26c0*/  @!P3 IMAD.MOV R65, RZ, RZ, -R65 ;  /* 0x000000ffff41b224 */ /* 0x000fe200078e0a41 */
[C---:B------:R-:W-:Y:S01]  /*26d0*/  ISETP.GT.U32.AND P3, PT, R0.reuse, R69, PT ;  /* 0x000000450000720c */ /* 0x040fe20003f64070 */
[C---:B------:R-:W-:Y:S02]  /*26e0*/  IMAD R97, R0.reuse, R9, R97 ;  /* 0x0000000900617224 */ /* 0x040fe400078e0261 */
[----:B------:R-:W-:Y:S02]  /*26f0*/  @!P5 IMAD.IADD R67, R67, 0x1, -R0 ;  /* 0x000000014343d824 */ /* 0x000fe400078e0a00 */
[C---:B------:R-:W-:Y:S01]  /*2700*/  IMAD R101, R0.reuse, R11, R101 ;  /* 0x0000000b00657224 */ /* 0x040fe200078e0265 */
[----:B------:R-:W-:Y:S01]  /*2710*/  ISETP.GT.U32.AND P5, PT, R0, R97, PT ;  /* 0x000000610000720c */ /* 0x000fe20003fa4070 */
[----:B------:R-:W-:-:S02]  /*2720*/  @!P1 IMAD.MOV R63, RZ, RZ, -R63 ;  /* 0x000000ffff3f9224 */ /* 0x000fc400078e0a3f */
[--C-:B------:R-:W-:Y:S01]  /*2730*/  @!P6 IMAD.IADD R103, R103, 0x1, -R0.reuse ;  /* 0x000000016767e824 */ /* 0x100fe200078e0a00 */
[----:B------:R-:W-:Y:S01]  /*2740*/  ISETP.GT.U32.AND P1, PT, R0, R101, PT ;  /* 0x000000650000720c */ /* 0x000fe20003f24070 */
[----:B------:R-:W-:Y:S01]  /*2750*/  IMAD.HI.U32 R9, R6, R95, RZ ;  /* 0x0000005f06097227 */ /* 0x000fe200078e00ff */
[----:B------:R-:W-:Y:S02]  /*2760*/  ISETP.GE.AND P6, PT, R14, RZ, PT ;  /* 0x000000ff0e00720c */ /* 0x000fe40003fc6270 */
[----:B------:R-:W-:Y:S01]  /*2770*/  LOP3.LUT R14, R7, 0xb4, RZ, 0xfc, !PT ;  /* 0x000000b4070e7812 */ /* 0x000fe200078efcff */
[--C-:B------:R-:W-:Y:S02]  /*2780*/  @!P3 IMAD.IADD R69, R69, 0x1, -R0.reuse ;  /* 0x000000014545b824 */ /* 0x100fe400078e0a00 */
[----:B------:R-:W-:Y:S01]  /*2790*/  @!P2 IMAD.MOV R103, RZ, RZ, -R103 ;  /* 0x000000ffff67a224 */ /* 0x000fe200078e0a67 */
[C---:B------:R-:W-:Y:S01]  /*27a0*/  ISETP.GT.U32.AND P2, PT, R0.reuse, R99, PT ;  /* 0x000000630000720c */ /* 0x040fe20003f44070 */
[----:B------:R-:W-:Y:S01]  /*27b0*/  @!P5 IMAD.IADD R97, R97, 0x1, -R0 ;  /* 0x000000016161d824 */ /* 0x000fe200078e0a00 */
[----:B------:R-:W-:Y:S01]  /*27c0*/  IABS R71, R14 ;  /* 0x0000000e00477213 */ /* 0x000fe20000000000 */
[----:B------:R-:W-:Y:S01]  /*27d0*/  IMAD.MOV R11, RZ, RZ, -R9 ;  /* 0x000000ffff0b7224 */ /* 0x000fe200078e0a09 */
[----:B------:R-:W-:Y:S01]  /*27e0*/  ISETP.GT.U32.AND P5, PT, R0, R69, PT ;  /* 0x000000450000720c */ /* 0x000fe20003fa4070 */
[----:B------:R-:W-:-:S04]  /*27f0*/  IMAD.HI.U32 R9, R6, R73, RZ ;  /* 0x0000004906097227 */ /* 0x000fc800078e00ff */
[----:B------:R-:W-:-:S04]  /*2800*/  IMAD.HI.U32 R10, R6, R71, RZ ;  /* 0x00000047060a7227 */ /* 0x000fc800078e00ff */
[----:B------:R-:W-:Y:S02]  /*2810*/  IMAD.MOV R9, RZ, RZ, -R9 ;  /* 0x000000ffff097224 */ /* 0x000fe400078e0a09 */
[----:B------:R-:W-:Y:S02]  /*2820*/  @!P1 IMAD.IADD R101, R101, 0x1, -R0 ;  /* 0x0000000165659824 */ /* 0x000fe400078e0a00 */
[----:B------:R-:W-:Y:S02]  /*2830*/  IMAD.MOV R10, RZ, RZ, -R10 ;  /* 0x000000ffff0a7224 */ /* 0x000fe400078e0a0a */
[C---:B------:R-:W-:Y:S01]  /*2840*/  IMAD R73, R0.reuse, R9, R73 ;  /* 0x0000000900497224 */ /* 0x040fe200078e0249 */
[C---:B------:R-:W-:Y:S01]  /*2850*/  ISETP.GT.U32.AND P1, PT, R0.reuse, R101, PT ;  /* 0x000000650000720c */ /* 0x040fe20003f24070 */
[----:B------:R-:W-:Y:S02]  /*2860*/  @!P2 IMAD.IADD R99, R99, 0x1, -R0 ;  /* 0x000000016363a824 */ /* 0x000fe400078e0a00 */
[----:B------:R-:W-:-:S02]  /*2870*/  IMAD R71, R0, R10, R71 ;  /* 0x0000000a00477224 */ /* 0x000fc400078e0247 */
[--C-:B------:R-:W-:Y:S01]  /*2880*/  @!P5 IMAD.IADD R69, R69, 0x1, -R0.reuse ;  /* 0x000000014545d824 */ /* 0x100fe200078e0a00 */
[----:B------:R-:W-:Y:S01]  /*2890*/  ISETP.GT.U32.AND P5, PT, R0, R73, PT ;  /* 0x000000490000720c */ /* 0x000fe20003fa4070 */
[----:B------:R-:W-:Y:S01]  /*28a0*/  VIADD R10, R8, 0xae ;  /* 0x000000ae080a7836 */ /* 0x000fe20000000000 */
[C---:B------:R-:W-:Y:S01]  /*28b0*/  ISETP.GT.U32.AND P2, PT, R0.reuse, R99, PT ;  /* 0x000000630000720c */ /* 0x040fe20003f44070 */
[C---:B------:R-:W-:Y:S01]  /*28c0*/  IMAD R95, R0.reuse, R11, R95 ;  /* 0x0000000b005f7224 */ /* 0x040fe200078e025f */
[----:B------:R-:W-:Y:S01]  /*28d0*/  LOP3.LUT R11, R7, 0xac, RZ, 0xfc, !PT ;  /* 0x000000ac070b7812 */ /* 0x000fe200078efcff */
[----:B------:R-:W-:Y:S01]  /*28e0*/  @!P0 IMAD.MOV R67, RZ, RZ, -R67 ;  /* 0x000000ffff438224 */ /* 0x000fe200078e0a43 */
[----:B------:R-:W-:Y:S01]  /*28f0*/  IABS R93, R10 ;  /* 0x0000000a005d7213 */ /* 0x000fe20000000000 */
[----:B------:R-:W-:Y:S01]  /*2900*/  @!P1 IMAD.IADD R101, R101, 0x1, -R0 ;  /* 0x0000000165659824 */ /* 0x000fe200078e0a00 */
[----:B------:R-:W-:Y:S02]  /*2910*/  ISETP.GT.U32.AND P0, PT, R0, R95, PT ;  /* 0x0000005f0000720c */ /* 0x000fe40003f04070 */
[----:B------:R-:W-:Y:S01]  /*2920*/  ISETP.GE.AND P1, PT, R15, RZ, PT ;  /* 0x000000ff0f00720c */ /* 0x000fe20003f26270 */
[----:B------:R-:W-:Y:S01]  /*2930*/  IMAD.HI.U32 R9, R6, R93, RZ ;  /* 0x0000005d06097227 */ /* 0x000fe200078e00ff */
[----:B------:R-:W-:-:S02]  /*2940*/  IABS R75, R11 ;  /* 0x0000000b004b7213 */ /* 0x000fc40000000000 */
[----:B------:R-:W-:Y:S01]  /*2950*/  ISETP.GE.AND P3, PT, R10, RZ, PT ;  /* 0x000000ff0a00720c */ /* 0x000fe20003f66270 */
[--C-:B------:R-:W-:Y:S01]  /*2960*/  @!P5 IMAD.IADD R73, R73, 0x1, -R0.reuse ;  /* 0x000000014949d824 */ /* 0x100fe200078e0a00 */
[----:B------:R-:W-:Y:S01]  /*2970*/  LOP3.LUT R15, R7, 0xa2, RZ, 0xfc, !PT ;  /* 0x000000a2070f7812 */ /* 0x000fe200078efcff */
[----:B------:R-:W-:Y:S01]  /*2980*/  @!P2 IMAD.IADD R99, R99, 0x1, -R0 ;  /* 0x000000016363a824 */ /* 0x000fe200078e0a00 */
[C---:B------:R-:W-:Y:S01]  /*2990*/  ISETP.GT.U32.AND P2, PT, R0.reuse, R71, PT ;  /* 0x000000470000720c */ /* 0x040fe20003f44070 */
[----:B------:R-:W-:Y:S01]  /*29a0*/  IMAD.MOV R9, RZ, RZ, -R9 ;  /* 0x000000ffff097224 */ /* 0x000fe200078e0a09 */
[C---:B------:R-:W-:Y:S01]  /*29b0*/  ISETP.GT.U32.AND P5, PT, R0.reuse, R73, PT ;  /* 0x000000490000720c */ /* 0x040fe20003fa4070 */
[----:B------:R-:W-:Y:S01]  /*29c0*/  @!P4 IMAD.MOV R101, RZ, RZ, -R101 ;  /* 0x000000ffff65c224 */ /* 0x000fe200078e0a65 */
[C---:B------:R-:W-:Y:S01]  /*29d0*/  ISETP.GT.U32.AND P4, PT, R0.reuse, R97, PT ;  /* 0x000000610000720c */ /* 0x040fe20003f84070 */
[----:B------:R-:W-:Y:S01]  /*29e0*/  IMAD R93, R0, R9, R93 ;  /* 0x00000009005d7224 */ /* 0x000fe200078e025d */
[----:B------:R-:W-:Y:S01]  /*29f0*/  IABS R87, R15 ;  /* 0x0000000f00577213 */ /* 0x000fe20000000000 */
[----:B------:R-:W-:Y:S01]  /*2a00*/  @!P6 IMAD.MOV R99, RZ, RZ, -R99 ;  /* 0x000000ffff63e224 */ /* 0x000fe200078e0a63 */
[----:B------:R-:W-:Y:S01]  /*2a10*/  ISETP.GE.AND P6, PT, R13, RZ, PT ;  /* 0x000000ff0d00720c */ /* 0x000fe20003fc6270 */
[----:B------:R-:W-:Y:S01]  /*2a20*/  IMAD.HI.U32 R9, R6, R75, RZ ;  /* 0x0000004b06097227 */ /* 0x000fe200078e00ff */
[----:B------:R-:W-:-:S03]  /*2a30*/  LOP3.LUT R13, R7, 0xaa, RZ, 0xfc, !PT ;  /* 0x000000aa070d7812 */ /* 0x000fc600078efcff */
[--C-:B------:R-:W-:Y:S01]  /*2a40*/  @!P0 IMAD.IADD R95, R95, 0x1, -R0.reuse ;  /* 0x000000015f5f8824 */ /* 0x100fe200078e0a00 */
[----:B------:R-:W-:Y:S01]  /*2a50*/  IABS R91, R13 ;  /* 0x0000000d005b7213 */ /* 0x000fe20000000000 */
[----:B------:R-:W-:Y:S02]  /*2a60*/  IMAD.MOV R10, RZ, RZ, -R9 ;  /* 0x000000ffff0a7224 */ /* 0x000fe400078e0a09 */
[----:B------:R-:W-:Y:S01]  /*2a70*/  @!P1 IMAD.MOV R69, RZ, RZ, -R69 ;  /* 0x000000ffff459224 */ /* 0x000fe200078e0a45 */
[C---:B------:R-:W-:Y:S01]  /*2a80*/  ISETP.GT.U32.AND P1, PT, R0.reuse, R95, PT ;  /* 0x0000005f0000720c */ /* 0x040fe20003f24070 */
[----:B------:R-:W-:Y:S02]  /*2a90*/  IMAD R75, R0, R10, R75 ;  /* 0x0000000a004b7224 */ /* 0x000fe400078e024b */
[----:B------:R-:W-:Y:S01]  /*2aa0*/  @!P2 IMAD.IADD R71, R71, 0x1, -R0 ;  /* 0x000000014747a824 */ /* 0x000fe200078e0a00 */
[----:B------:R-:W-:Y:S01]  /*2ab0*/  ISETP.GE.AND P2, PT, R16, RZ, PT ;  /* 0x000000ff1000720c */ /* 0x000fe20003f46270 */
[----:B------:R-:W-:Y:S01]  /*2ac0*/  IMAD.HI.U32 R9, R6, R91, RZ ;  /* 0x0000005b06097227 */ /* 0x000fe200078e00ff */
[----:B------:R-:W-:-:S02]  /*2ad0*/  LOP3.LUT R16, R7, 0x82, RZ, 0xfc, !PT ;  /* 0x0000008207107812 */ /* 0x000fc400078efcff */
[C---:B------:R-:W-:Y:S01]  /*2ae0*/  ISETP.GT.U32.AND P0, PT, R0.reuse, R71, PT ;  /* 0x000000470000720c */ /* 0x040fe20003f04070 */
[--C-:B------:R-:W-:Y:S01]  /*2af0*/  @!P5 IMAD.IADD R73, R73, 0x1, -R0.reuse ;  /* 0x000000014949d824 */ /* 0x100fe200078e0a00 */
[----:B------:R-:W-:Y:S01]  /*2b00*/  ISETP.GT.U32.AND P5, PT, R0, R75, PT ;  /* 0x0000004b0000720c */ /* 0x000fe20003fa4070 */
[--C-:B------:R-:W-:Y:S01]  /*2b10*/  @!P4 IMAD.IADD R97, R97, 0x1, -R0.reuse ;  /* 0x000000016161c824 */ /* 0x100fe200078e0a00 */
[----:B------:R-:W-:Y:S01]  /*2b20*/  ISETP.GE.AND P4, PT, R14, RZ, PT ;  /* 0x000000ff0e00720c */ /* 0x000fe20003f86270 */
[----:B------:R-:W-:Y:S01]  /*2b30*/  IMAD.MOV R9, RZ, RZ, -R9 ;  /* 0x000000ffff097224 */ /* 0x000fe200078e0a09 */
[----:B------:R-:W-:Y:S01]  /*2b40*/  LOP3.LUT R14, R7, 0xa8, RZ, 0xfc, !PT ;  /* 0x000000a8070e7812 */ /* 0x000fe200078efcff */
[----:B------:R-:W-:Y:S01]  /*2b50*/  @!P6 IMAD.MOV R97, RZ, RZ, -R97 ;  /* 0x000000ffff61e224 */ /* 0x000fe200078e0a61 */
[C---:B------:R-:W-:Y:S01]  /*2b60*/  ISETP.GT.U32.AND P6, PT, R0.reuse, R93, PT ;  /* 0x0000005d0000720c */ /* 0x040fe20003fc4070 */
[--C-:B------:R-:W-:Y:S01]  /*2b70*/  @!P1 IMAD.IADD R95, R95, 0x1, -R0.reuse ;  /* 0x000000015f5f9824 */ /* 0x100fe200078e0a00 */
[----:B------:R-:W-:Y:S01]  /*2b80*/  IABS R77, R14 ;  /* 0x0000000e004d7213 */ /* 0x000fe20000000000 */
[C---:B------:R-:W-:Y:S01]  /*2b90*/  IMAD R91, R0.reuse, R9, R91 ;  /* 0x00000009005b7224 */ /* 0x040fe200078e025b */
[----:B------:R-:W-:Y:S01]  /*2ba0*/  ISETP.GE.AND P1, PT, R11, RZ, PT ;  /* 0x000000ff0b00720c */ /* 0x000fe20003f26270 */
[----:B------:R-:W-:Y:S01]  /*2bb0*/  @!P2 IMAD.MOV R95, RZ, RZ, -R95 ;  /* 0x000000ffff5fa224 */ /* 0x000fe200078e0a5f */
[----:B------:R-:W-:Y:S01]  /*2bc0*/  LOP3.LUT R11, R7, 0xa6, RZ, 0xfc, !PT ;  /* 0x000000a6070b7812 */ /* 0x000fe200078efcff */
[--C-:B------:R-:W-:Y:S01]  /*2bd0*/  @!P5 IMAD.IADD R75, R75, 0x1, -R0.reuse ;  /* 0x000000014b4bd824 */ /* 0x100fe200078e0a00 */
[----:B------:R-:W-:Y:S01]  /*2be0*/  ISETP.GT.U32.AND P2, PT, R0, R91, PT ;  /* 0x0000005b0000720c */ /* 0x000fe20003f44070 */
[----:B------:R-:W-:Y:S01]  /*2bf0*/  @!P0 IMAD.IADD R71, R71, 0x1, -R0 ;  /* 0x0000000147478824 */ /* 0x000fe200078e0a00 */
[----:B------:R-:W-:Y:S01]  /*2c00*/  IABS R89, R11 ;  /* 0x0000000b00597213 */ /* 0x000fe20000000000 */
[----:B------:R-:W-:Y:S01]  /*2c10*/  IMAD.HI.U32 R9, R6, R77, RZ ;  /* 0x0000004d06097227 */ /* 0x000fe200078e00ff */
[----:B------:R-:W-:-:S02]  /*2c20*/  ISETP.GT.U32.AND P5, PT, R0, R75, PT ;  /* 0x0000004b0000720c */ /* 0x000fc40003fa4070 */
[----:B------:R-:W-:Y:S01]  /*2c30*/  ISETP.GE.AND P0, PT, R17, RZ, PT ;  /* 0x000000ff1100720c */ /* 0x000fe20003f06270 */
[--C-:B------:R-:W-:Y:S01]  /*2c40*/  @!P6 IMAD.IADD R93, R93, 0x1, -R0.reuse ;  /* 0x000000015d5de824 */ /* 0x100fe200078e0a00 */
[----:B------:R-:W-:Y:S01]  /*2c50*/  ISETP.GE.AND P6, PT, R13, RZ, PT ;  /* 0x000000ff0d00720c */ /* 0x000fe20003fc6270 */
[----:B------:R-:W-:Y:S01]  /*2c60*/  IMAD.MOV R9, RZ, RZ, -R9 ;  /* 0x000000ffff097224 */ /* 0x000fe200078e0a09 */
[----:B------:R-:W-:Y:S01]  /*2c70*/  LOP3.LUT R13, R7, 0xa4, RZ, 0xfc, !PT ;  /* 0x000000a4070d7812 */ /* 0x000fe200078efcff */
[----:B------:R-:W-:Y:S01]  /*2c80*/  @!P4 IMAD.MOV R71, RZ, RZ, -R71 ;  /* 0x000000ffff47c224 */ /* 0x000fe200078e0a47 */
[C---:B------:R-:W-:Y:S01]  /*2c90*/  ISETP.GT.U32.AND P4, PT, R0.reuse, R93, PT ;  /* 0x0000005d0000720c */ /* 0x040fe20003f84070 */
[----:B------:R-:W-:Y:S01]  /*2ca0*/  @!P2 IMAD.IADD R91, R91, 0x1, -R0 ;  /* 0x000000015b5ba824 */ /* 0x000fe200078e0a00 */
[----:B------:R-:W-:Y:S01]  /*2cb0*/  IABS R79, R13 ;  /* 0x0000000d004f7213 */ /* 0x000fe20000000000 */
[----:B------:R-:W-:Y:S01]  /*2cc0*/  IMAD R77, R0, R9, R77 ;  /* 0x00000009004d7224 */ /* 0x000fe200078e024d */
[----:B------:R-:W-:Y:S01]  /*2cd0*/  IABS R179, R16 ;  /* 0x0000001000b37213 */ /* 0x000fe20000000000 */
[----:B------:R-:W-:Y:S01]  /*2ce0*/  IMAD.HI.U32 R9, R6, R89, RZ ;  /* 0x0000005906097227 */ /* 0x000fe200078e00ff */
[----:B------:R-:W-:-:S02]  /*2cf0*/  ISETP.GT.U32.AND P2, PT, R0, R91, PT ;  /* 0x0000005b0000720c */ /* 0x000fc40003f44070 */
[----:B------:R-:W-:Y:S01]  /*2d00*/  LOP3.LUT R17, R7, 0x30, RZ, 0xfc, !PT ;  /* 0x0000003007117812 */ /* 0x000fe200078efcff */
[----:B------:R-:W-:-:S04]  /*2d10*/  IMAD.HI.U32 R10, R6, R79, RZ ;  /* 0x0000004f060a7227 */ /* 0x000fc800078e00ff */
[----:B------:R-:W-:Y:S01]  /*2d20*/  @!P5 IMAD.IADD R75, R75, 0x1, -R0 ;  /* 0x000000014b4bd824 */ /* 0x000fe200078e0a00 */
[----:B------:R-:W-:Y:S01]  /*2d30*/  ISETP.GE.AND P5, PT, R11, RZ, PT ;  /* 0x000000ff0b00720c */ /* 0x000fe20003fa6270 */
[----:B------:R-:W-:Y:S02]  /*2d40*/  IMAD.MOV R11, RZ, RZ, -R9 ;  /* 0x000000ffff0b7224 */ /* 0x000fe400078e0a09 */
[----:B------:R-:W-:-:S04]  /*2d50*/  IMAD.HI.U32 R9, R6, R87, RZ ;  /* 0x0000005706097227 */ /* 0x000fc800078e00ff */
[----:B------:R-:W-:Y:S02]  /*2d60*/  IMAD.MOV R10, RZ, RZ, -R10 ;  /* 0x000000ffff0a7224 */ /* 0x000fe400078e0a0a */
[--C-:B------:R-:W-:Y:S01]  /*2d70*/  @!P4 IMAD.IADD R93, R93, 0x1, -R0.reuse ;  /* 0x000000015d5dc824 */ /* 0x100fe200078e0a00 */
[C---:B------:R-:W-:Y:S01]  /*2d80*/  ISETP.GT.U32.AND P4, PT, R0.reuse, R77, PT ;  /* 0x0000004d0000720c */ /* 0x040fe20003f84070 */
[----:B------:R-:W-:Y:S02]  /*2d90*/  IMAD.MOV R9, RZ, RZ, -R9 ;  /* 0x000000ffff097224 */ /* 0x000fe400078e0a09 */
[----:B------:R-:W-:Y:S02]  /*2da0*/  IMAD R79, R0, R10, R79 ;  /* 0x0000000a004f7224 */ /* 0x000fe400078e024f */
[----:B------:R-:W-:Y:S01]  /*2db0*/  @!P0 IMAD.MOV R73, RZ, RZ, -R73 ;  /* 0x000000ffff498224 */ /* 0x000fe200078e0a49 */
[----:B------:R-:W-:Y:S01]  /*2dc0*/  ISETP.GE.AND P0, PT, R14, RZ, PT ;  /* 0x000000ff0e00720c */ /* 0x000fe20003f06270 */
[C---:B------:R-:W-:Y:S01]  /*2dd0*/  IMAD R87, R0.reuse, R9, R87 ;  /* 0x0000000900577224 */ /* 0x040fe200078e0257 */
[----:B------:R-:W-:Y:S01]  /*2de0*/  LOP3.LUT R14, R7, 0xa0, RZ, 0xfc, !PT ;  /* 0x000000a0070e7812 */ /* 0x000fe200078efcff */
[--C-:B------:R-:W-:Y:S01]  /*2df0*/  @!P2 IMAD.IADD R91, R91, 0x1, -R0.reuse ;  /* 0x000000015b5ba824 */ /* 0x100fe200078e0a00 */
[C---:B------:R-:W-:Y:S01]  /*2e00*/  ISETP.GT.U32.AND P2, PT, R0.reuse, R79, PT ;  /* 0x0000004f0000720c */ /* 0x040fe20003f44070 */
[C---:B------:R-:W-:Y:S01]  /*2e10*/  IMAD R89, R0.reuse, R11, R89 ;  /* 0x0000000b00597224 */ /* 0x040fe200078e0259 */
[----:B------:R-:W-:Y:S01]  /*2e20*/  IABS R81, R14 ;  /* 0x0000000e00517213 */ /* 0x000fe20000000000 */
[----:B------:R-:W-:Y:S01]  /*2e30*/  @!P6 IMAD.MOV R91, RZ, RZ, -R91 ;  /* 0x000000ffff5be224 */ /* 0x000fe200078e0a5b */
[C---:B------:R-:W-:Y:S01]  /*2e40*/  ISETP.GT.U32.AND P6, PT, R0.reuse, R87, PT ;  /* 0x000000570000720c */ /* 0x040fe20003fc4070 */
[----:B------:R-:W-:Y:S01]  /*2e50*/  @!P4 IMAD.IADD R77, R77, 0x1, -R0 ;  /* 0x000000014d4dc824 */ /* 0x000fe200078e0a00 */
[----:B------:R-:W-:Y:S01]  /*2e60*/  ISETP.GT.U32.AND P4, PT, R0, R89, PT ;  /* 0x000000590000720c */ /* 0x000fe20003f84070 */
[----:B------:R-:W-:Y:S01]  /*2e70*/  VIADD R10, R8, 0x9e ;  /* 0x0000009e080a7836 */ /* 0x000fe20000000000 */
[----:B------:R-:W-:Y:S01]  /*2e80*/  LOP3.LUT R11, R7, 0x9c, RZ, 0xfc, !PT ;  /* 0x0000009c070b7812 */ /* 0x000fe200078efcff */
[----:B------:R-:W-:-:S03]  /*2e90*/  IMAD.HI.U32 R9, R6, R81, RZ ;  /* 0x0000005106097227 */ /* 0x000fc600078e00ff */
[----:B------:R-:W-:Y:S01]  /*2ea0*/  IABS R85, R10 ;  /* 0x0000000a00557213 */ /* 0x000fe20000000000 */
[--C-:B------:R-:W-:Y:S01]  /*2eb0*/  @!P2 IMAD.IADD R79, R79, 0x1, -R0.reuse ;  /* 0x000000014f4fa824 */ /* 0x100fe200078e0a00 */
[----:B------:R-:W-:Y:S01]  /*2ec0*/  IABS R83, R11 ;  /* 0x0000000b00537213 */ /* 0x000fe20000000000 */
[----:B------:R-:W-:Y:S02]  /*2ed0*/  IMAD.MOV R9, RZ, RZ, -R9 ;  /* 0x000000ffff097224 */ /* 0x000fe400078e0a09 */
[----:B------:R-:W-:Y:S01]  /*2ee0*/  @!P6 IMAD.IADD R87, R87, 0x1, -R0 ;  /* 0x000000015757e824 */ /* 0x000fe200078e0a00 */
[C---:B------:R-:W-:Y:S01]  /*2ef0*/  ISETP.GT.U32.AND P6, PT, R0.reuse, R79, PT ;  /* 0x0000004f0000720c */ /* 0x040fe20003fc4070 */
[----:B------:R-:W-:Y:S02]  /*2f00*/  IMAD R81, R0, R9, R81 ;  /* 0x0000000900517224 */ /* 0x000fe400078e0251 */
[----:B------:R-:W-:-:S04]  /*2f10*/  IMAD.HI.U32 R9, R6, R85, RZ ;  /* 0x0000005506097227 */ /* 0x000fc800078e00ff */
[--C-:B------:R-:W-:Y:S01]  /*2f20*/  @!P4 IMAD.IADD R89, R89, 0x1, -R0.reuse ;  /* 0x000000015959c824 */ /* 0x100fe200078e0a00 */
[----:B------:R-:W-:Y:S01]  /*2f30*/  ISETP.GE.AND P4, PT, R15, RZ, PT ;  /* 0x000000ff0f00720c */ /* 0x000fe20003f86270 */
[----:B------:R-:W-:Y:S01]  /*2f40*/  IMAD.MOV R9, RZ, RZ, -R9 ;  /* 0x000000ffff097224 */ /* 0x000fe200078e0a09 */
[----:B------:R-:W-:Y:S01]  /*2f50*/  LOP3.LUT R15, R7, 0x98, RZ, 0xfc, !PT ;  /* 0x00000098070f7812 */ /* 0x000fe200078efcff */
[----:B------:R-:W-:Y:S01]  /*2f60*/  @!P3 IMAD.MOV R93, RZ, RZ, -R93 ;  /* 0x000000ffff5db224 */ /* 0x000fe200078e0a5d */
[C---:B------:R-:W-:Y:S01]  /*2f70*/  ISETP.GT.U32.AND P2, PT, R0.reuse, R89, PT ;  /* 0x000000590000720c */ /* 0x040fe20003f44070 */
[C---:B------:R-:W-:Y:S01]  /*2f80*/  IMAD R85, R0.reuse, R9, R85 ;  /* 0x0000000900557224 */ /* 0x040fe200078e0255 */
[----:B------:R-:W-:Y:S01]  /*2f90*/  ISETP.GT.U32.AND P3, PT, R0, R77, PT ;  /* 0x0000004d0000720c */ /* 0x000fe20003f64070 */
[----:B------:R-:W-:Y:S01]  /*2fa0*/  @!P6 IMAD.IADD R79, R79, 0x1, -R0 ;  /* 0x000000014f4fe824 */ /* 0x000fe200078e0a00 */
[----:B------:R-:W-:Y:S01]  /*2fb0*/  IABS R147, R15 ;  /* 0x0000000f00937213 */ /* 0x000fe20000000000 */
[----:B------:R-:W-:Y:S01]  /*2fc0*/  IMAD.HI.U32 R9, R6, R83, RZ ;  /* 0x0000005306097227 */ /* 0x000fe200078e00ff */
[----:B------:R-:W-:-:S03]  /*2fd0*/  ISETP.GT.U32.AND P6, PT, R0, R85, PT ;  /* 0x000000550000720c */ /* 0x000fc60003fc4070 */
[----:B------:R-:W-:Y:S01]  /*2fe0*/  @!P1 IMAD.MOV R75, RZ, RZ, -R75 ;  /* 0x000000ffff4b9224 */ /* 0x000fe200078e0a4b */
[----:B------:R-:W-:Y:S02]  /*2ff0*/  ISETP.GE.AND P1, PT, R13, RZ, PT ;  /* 0x000000ff0d00720c */ /* 0x000fe40003f26270 */
[----:B------:R-:W-:Y:S01]  /*3000*/  LOP3.LUT R13, R7, 0x9a, RZ, 0xfc, !PT ;  /* 0x0000009a070d7812 */ /* 0x000fe200078efcff */
[--C-:B------:R-:W-:Y:S01]  /*3010*/  @!P2 IMAD.IADD R89, R89, 0x1, -R0.reuse ;  /* 0x000000015959a824 */ /* 0x100fe200078e0a00 */
[----:B------:R-:W-:Y:S01]  /*3020*/  ISETP.GT.U32.AND P2, PT, R0, R81, PT ;  /* 0x000000510000720c */ /* 0x000fe20003f44070 */
[--C-:B------:R-:W-:Y:S01]  /*3030*/  @!P3 IMAD.IADD R77, R77, 0x1, -R0.reuse ;  /* 0x000000014d4db824 */ /* 0x100fe200078e0a00 */
[----:B------:R-:W-:Y:S01]  /*3040*/  ISETP.GE.AND P3, PT, R10, RZ, PT ;  /* 0x000000ff0a00720c */ /* 0x000fe20003f66270 */
[----:B------:R-:W-:Y:S01]  /*3050*/  IMAD.MOV R10, RZ, RZ, -R9 ;  /* 0x000000ffff0a7224 */ /* 0x000fe200078e0a09 */
[----:B------:R-:W-:Y:S01]  /*3060*/  IABS R149, R13 ;  /* 0x0000000d00957213 */ /* 0x000fe20000000000 */
[----:B------:R-:W-:-:S02]  /*3070*/  @!P6 IMAD.IADD R85, R85, 0x1, -R0 ;  /* 0x000000015555e824 */ /* 0x000fc400078e0a00 */
[----:B------:R-:W-:Y:S01]  /*3080*/  @!P0 IMAD.MOV R77, RZ, RZ, -R77 ;  /* 0x000000ffff4d8224 */ /* 0x000fe200078e0a4d */
[C---:B------:R-:W-:Y:S01]  /*3090*/  ISETP.GT.U32.AND P0, PT, R0.reuse, R87, PT ;  /* 0x000000570000720c */ /* 0x040fe20003f04070 */
[C---:B------:R-:W-:Y:S01]  /*30a0*/  IMAD R83, R0.reuse, R10, R83 ;  /* 0x0000000a00537224 */ /* 0x040fe200078e0253 */
[----:B------:R-:W-:Y:S01]  /*30b0*/  ISETP.GT.U32.AND P6, PT, R0, R85, PT ;  /* 0x000000550000720c */ /* 0x000fe20003fc4070 */
[----:B------:R-:W-:-:S04]  /*30c0*/  IMAD.HI.U32 R10, R6, R147, RZ ;  /* 0x00000093060a7227 */ /* 0x000fc800078e00ff */
[----:B------:R-:W-:Y:S01]  /*30d0*/  @!P2 IMAD.IADD R81, R81, 0x1, -R0 ;  /* 0x000000015151a824 */ /* 0x000fe200078e0a00 */
[----:B------:R-:W-:Y:S01]  /*30e0*/  ISETP.GE.AND P2, PT, R11, RZ, PT ;  /* 0x000000ff0b00720c */ /* 0x000fe20003f46270 */
[----:B------:R-:W-:Y:S01]  /*30f0*/  IMAD.MOV R10, RZ, RZ, -R10 ;  /* 0x000000ffff0a7224 */ /* 0x000fe200078e0a0a */
[----:B------:R-:W-:Y:S01]  /*3100*/  LOP3.LUT R11, R7, 0x96, RZ, 0xfc, !PT ;  /* 0x00000096070b7812 */ /* 0x000fe200078efcff */
[----:B------:R-:W-:Y:S01]  /*3110*/  @!P5 IMAD.MOV R89, RZ, RZ, -R89 ;  /* 0x000000ffff59d224 */ /* 0x000fe200078e0a59 */
[C---:B------:R-:W-:Y:S01]  /*3120*/  ISETP.GT.U32.AND P5, PT, R0.reuse, R81, PT ;  /* 0x000000510000720c */ /* 0x040fe20003fa4070 */
[----:B------:R-:W-:Y:S01]  /*3130*/  @!P1 IMAD.MOV R79, RZ, RZ, -R79 ;  /* 0x000000ffff4f9224 */ /* 0x000fe200078e0a4f */
[C---:B------:R-:W-:Y:S01]  /*3140*/  ISETP.GT.U32.AND P1, PT, R0.reuse, R83, PT ;  /* 0x000000530000720c */ /* 0x040fe20003f24070 */
[----:B------:R-:W-:Y:S01]  /*3150*/  IMAD R147, R0, R10, R147 ;  /* 0x0000000a00937224 */ /* 0x000fe200078e0293 */
[----:B------:R-:W-:Y:S01]  /*3160*/  IABS R155, R11 ;  /* 0x0000000b009b7213 */ /* 0x000fe20000000000 */
[--C-:B------:R-:W-:Y:S01]  /*3170*/  @!P0 IMAD.IADD R87, R87, 0x1, -R0.reuse ;  /* 0x0000000157578824 */ /* 0x100fe200078e0a00 */
[----:B------:R-:W-:Y:S01]  /*3180*/  ISETP.GE.AND P0, PT, R14, RZ, PT ;  /* 0x000000ff0e00720c */ /* 0x000fe20003f06270 */
[----:B------:R-:W-:Y:S01]  /*3190*/  @!P6 IMAD.IADD R85, R85, 0x1, -R0 ;  /* 0x000000015555e824 */ /* 0x000fe200078e0a00 */
[----:B------:R-:W-:Y:S01]  /*31a0*/  ISETP.GT.U32.AND P6, PT, R0, R147, PT ;  /* 0x000000930000720c */ /* 0x000fe20003fc4070 */
[----:B------:R-:W-:Y:S01]  /*31b0*/  IMAD.HI.U32 R9, R6, R149, RZ ;  /* 0x0000009506097227 */ /* 0x000fe200078e00ff */
[----:B------:R-:W-:-:S03]  /*31c0*/  LOP3.LUT R14, R7, 0x94, RZ, 0xfc, !PT ;  /* 0x00000094070e7812 */ /* 0x000fc600078efcff */
[----:B------:R-:W-:Y:S01]  /*31d0*/  IMAD.MOV R9, RZ, RZ, -R9 ;  /* 0x000000ffff097224 */ /* 0x000fe200078e0a09 */
[----:B------:R-:W-:Y:S01]  /*31e0*/  IABS R151, R14 ;  /* 0x0000000e00977213 */ /* 0x000fe20000000000 */
[--C-:B------:R-:W-:Y:S01]  /*31f0*/  @!P5 IMAD.IADD R81, R81, 0x1, -R0.reuse ;  /* 0x000000015151d824 */ /* 0x100fe200078e0a00 */
[----:B------:R-:W-:Y:S01]  /*3200*/  ISETP.GE.AND P5, PT, R13, RZ, PT ;  /* 0x000000ff0d00720c */ /* 0x000fe20003fa6270 */
[--C-:B------:R-:W-:Y:S01]  /*3210*/  @!P1 IMAD.IADD R83, R83, 0x1, -R0.reuse ;  /* 0x0000000153539824 */ /* 0x100fe200078e0a00 */
[----:B------:R-:W-:Y:S01]  /*3220*/  LOP3.LUT R13, R7, 0x92, RZ, 0xfc, !PT ;  /* 0x00000092070d7812 */ /* 0x000fe200078efcff */
[C---:B------:R-:W-:Y:S01]  /*3230*/  IMAD R149, R0.reuse, R9, R149 ;  /* 0x0000000900957224 */ /* 0x040fe200078e0295 */
[----:B------:R-:W-:Y:S01]  /*3240*/  ISETP.GE.AND P1, PT, R15, RZ, PT ;  /* 0x000000ff0f00720c */ /* 0x000fe20003f26270 */
[----:B------:R-:W-:Y:S01]  /*3250*/  @!P0 IMAD.MOV R81, RZ, RZ, -R81 ;  /* 0x000000ffff518224 */ /* 0x000fe200078e0a51 */
[----:B------:R-:W-:Y:S01]  /*3260*/  ISETP.GT.U32.AND P0, PT, R0, R83, PT ;  /* 0x000000530000720c */ /* 0x000fe20003f04070 */
[----:B------:R-:W-:Y:S01]  /*3270*/  @!P6 IMAD.IADD R147, R147, 0x1, -R0 ;  /* 0x000000019393e824 */ /* 0x000fe200078e0a00 */
[----:B------:R-:W-:Y:S01]  /*3280*/  IABS R157, R13 ;  /* 0x0000000d009d7213 */ /* 0x000fe20000000000 */
[----:B------:R-:W-:Y:S01]  /*3290*/  IMAD.HI.U32 R9, R6, R155, RZ ;  /* 0x0000009b06097227 */ /* 0x000fe200078e00ff */
[----:B------:R-:W-:-:S02]  /*32a0*/  LOP3.LUT R15, R7, 0x84, RZ, 0xfc, !PT ;  /* 0x00000084070f7812 */ /* 0x000fc400078efcff */
[----:B------:R-:W-:Y:S01]  /*32b0*/  ISETP.GT.U32.AND P6, PT, R0, R147, PT ;  /* 0x000000930000720c */ /* 0x000fe20003fc4070 */
[----:B------:R-:W-:Y:S01]  /*32c0*/  IMAD.MOV R10, RZ, RZ, -R9 ;  /* 0x000000ffff0a7224 */ /* 0x000fe200078e0a09 */
[----:B------:R-:W-:Y:S01]  /*32d0*/  IABS R171, R15 ;  /* 0x0000000f00ab7213 */ /* 0x000fe20000000000 */
[----:B------:R-:W-:-:S04]  /*32e0*/  IMAD.HI.U32 R9, R6, R151, RZ ;  /* 0x0000009706097227 */ /* 0x000fc800078e00ff */
[C---:B------:R-:W-:Y:S02]  /*32f0*/  IMAD R155, R0.reuse, R10, R155 ;  /* 0x0000000a009b7224 */ /* 0x040fe400078e029b */
[----:B------:R-:W-:Y:S02]  /*3300*/  IMAD.MOV R9, RZ, RZ, -R9 ;  /* 0x000000ffff097224 */ /* 0x000fe400078e0a09 */
[--C-:B------:R-:W-:Y:S01]  /*3310*/  @!P0 IMAD.IADD R83, R83, 0x1, -R0.reuse ;  /* 0x0000000153538824 */ /* 0x100fe200078e0a00 */
[C---:B------:R-:W-:Y:S01]  /*3320*/  ISETP.GT.U32.AND P0, PT, R0.reuse, R155, PT ;  /* 0x0000009b0000720c */ /* 0x040fe20003f04070 */
[C---:B------:R-:W-:Y:S02]  /*3330*/  IMAD R151, R0.reuse, R9, R151 ;  /* 0x0000000900977224 */ /* 0x040fe400078e0297 */
[----:B------:R-:W-:Y:S01]  /*3340*/  @!P4 IMAD.MOV R87, RZ, RZ, -R87 ;  /* 0x000000ffff57c224 */ /* 0x000fe200078e0a57 */
[C---:B------:R-:W-:Y:S01]  /*3350*/  ISETP.GT.U32.AND P4, PT, R0.reuse, R149, PT ;  /* 0x000000950000720c */ /* 0x040fe20003f84070 */
[----:B------:R-:W-:Y:S01]  /*3360*/  @!P6 IMAD.IADD R147, R147, 0x1, -R0 ;  /* 0x000000019393e824 */ /* 0x000fe200078e0a00 */
[----:B------:R-:W-:Y:S01]  /*3370*/  ISETP.GT.U32.AND P6, PT, R0, R151, PT ;  /* 0x000000970000720c */ /* 0x000fe20003fc4070 */
[----:B------:R-:W-:Y:S01]  /*3380*/  @!P3 IMAD.MOV R85, RZ, RZ, -R85 ;  /* 0x000000ffff55b224 */ /* 0x000fe200078e0a55 */
[----:B------:R-:W-:Y:S01]  /*3390*/  ISETP.GE.AND P3, PT, R11, RZ, PT ;  /* 0x000000ff0b00720c */ /* 0x000fe20003f66270 */
[----:B------:R-:W-:Y:S01]  /*33a0*/  IMAD.HI.U32 R9, R6, R157, RZ ;  /* 0x0000009d06097227 */ /* 0x000fe200078e00ff */
[----:B------:R-:W-:-:S03]  /*33b0*/  LOP3.LUT R11, R7, 0x90, RZ, 0xfc, !PT ;  /* 0x00000090070b7812 */ /* 0x000fc600078efcff */
[--C-:B------:R-:W-:Y:S01]  /*33c0*/  @!P0 IMAD.IADD R155, R155, 0x1, -R0.reuse ;  /* 0x000000019b9b8824 */ /* 0x100fe200078e0a00 */
[----:B------:R-:W-:Y:S01]  /*33d0*/  IABS R159, R11 ;  /* 0x0000000b009f7213 */ /* 0x000fe20000000000 */
[----:B------:R-:W-:Y:S02]  /*33e0*/  IMAD.MOV R9, RZ, RZ, -R9 ;  /* 0x000000ffff097224 */ /* 0x000fe400078e0a09 */
[--C-:B------:R-:W-:Y:S02]  /*33f0*/  @!P4 IMAD.IADD R149, R149, 0x1, -R0.reuse ;  /* 0x000000019595c824 */ /* 0x100fe400078e0a00 */
[----:B------:R-:W-:Y:S01]  /*3400*/  @!P6 IMAD.IADD R151, R151, 0x1, -R0 ;  /* 0x000000019797e824 */ /* 0x000fe200078e0a00 */
[C---:B------:R-:W-:Y:S01]  /*3410*/  ISETP.GT.U32.AND P6, PT, R0.reuse, R155, PT ;  /* 0x0000009b0000720c */ /* 0x040fe20003fc4070 */
[C---:B------:R-:W-:Y:S01]  /*3420*/  IMAD R157, R0.reuse, R9, R157 ;  /* 0x00000009009d7224 */ /* 0x040fe200078e029d */
[----:B------:R-:W-:Y:S01]  /*3430*/  ISETP.GT.U32.AND P4, PT, R0, R149, PT ;  /* 0x000000950000720c */ /* 0x000fe20003f84070 */
[----:B------:R-:W-:-:S04]  /*3440*/  IMAD.HI.U32 R9, R6, R159, RZ ;  /* 0x0000009f06097227 */ /* 0x000fc800078e00ff */
[----:B------:R-:W-:Y:S02]  /*3450*/  IMAD.MOV R9, RZ, RZ, -R9 ;  /* 0x000000ffff097224 */ /* 0x000fe400078e0a09 */
[----:B------:R-:W-:Y:S02]  /*3460*/  VIADD R10, R8, 0x8e ;  /* 0x0000008e080a7836 */ /* 0x000fe40000000000 */
[C---:B------:R-:W-:Y:S02]  /*3470*/  IMAD R159, R0.reuse, R9, R159 ;  /* 0x00000009009f7224 */ /* 0x040fe400078e029f */
[----:B------:R-:W-:Y:S01]  /*3480*/  @!P2 IMAD.MOV R83, RZ, RZ, -R83 ;  /* 0x000000ffff53a224 */ /* 0x000fe200078e0a53 */
[C---:B------:R-:W-:Y:S01]  /*3490*/  ISETP.GT.U32.AND P2, PT, R0.reuse, R151, PT ;  /* 0x000000970000720c */ /* 0x040fe20003f44070 */
[--C-:B------:R-:W-:Y:S01]  /*34a0*/  @!P6 IMAD.IADD R155, R155, 0x1, -R0.reuse ;  /* 0x000000019b9be824 */ /* 0x100fe200078e0a00 */
[----:B------:R-:W-:Y:S01]  /*34b0*/  IABS R161, R10 ;  /* 0x0000000a00a17213 */ /* 0x000fe20000000000 */
[----:B------:R-:W-:Y:S01]  /*34c0*/  @!P4 IMAD.IADD R149, R149, 0x1, -R0 ;  /* 0x000000019595c824 */ /* 0x000fe200078e0a00 */
[----:B------:R-:W-:Y:S01]  /*34d0*/  ISETP.GT.U32.AND P6, PT, R0, R159, PT ;  /* 0x0000009f0000720c */ /* 0x000fe20003fc4070 */
[----:B------:R-:W-:Y:S01]  /*34e0*/  @!P1 IMAD.MOV R147, RZ, RZ, -R147 ;  /* 0x000000ffff939224 */ /* 0x000fe200078e0a93 */
[----:B------:R-:W-:Y:S01]  /*34f0*/  ISETP.GE.AND P1, PT, R13, RZ, PT ;  /* 0x000000ff0d00720c */ /* 0x000fe20003f26270 */
[----:B------:R-:W-:Y:S01]  /*3500*/  IMAD.HI.U32 R9, R6, R161, RZ ;  /* 0x000000a106097227 */ /* 0x000fe200078e00ff */
[----:B------:R-:W-:-:S02]  /*3510*/  LOP3.LUT R13, R7, 0x8a, RZ, 0xfc, !PT ;  /* 0x0000008a070d7812 */ /* 0x000fc400078efcff */
[----:B------:R-:W-:Y:S01]  /*3520*/  ISETP.GE.AND P4, PT, R14, RZ, PT ;  /* 0x000000ff0e00720c */ /* 0x000fe20003f86270 */
[----:B------:R-:W-:Y:S01]  /*3530*/  @!P5 IMAD.MOV R149, RZ, RZ, -R149 ;  /* 0x000000ffff95d224 */ /* 0x000fe200078e0a95 */
[C---:B------:R-:W-:Y:S01]  /*3540*/  ISETP.GT.U32.AND P5, PT, R0.reuse, R157, PT ;  /* 0x0000009d0000720c */ /* 0x040fe20003fa4070 */
[----:B------:R-:W-:Y:S01]  /*3550*/  IMAD.MOV R9, RZ, RZ, -R9 ;  /* 0x000000ffff097224 */ /* 0x000fe200078e0a09 */
[----:B------:R-:W-:Y:S01]  /*3560*/  IABS R163, R13 ;  /* 0x0000000d00a37213 */ /* 0x000fe20000000000 */
[--C-:B------:R-:W-:Y:S01]  /*3570*/  @!P2 IMAD.IADD R151, R151, 0x1, -R0.reuse ;  /* 0x000000019797a824 */ /* 0x100fe200078e0a00 */
[----:B------:R-:W-:Y:S01]  /*3580*/  ISETP.GE.AND P2, PT, R11, RZ, PT ;  /* 0x000000ff0b00720c */ /* 0x000fe20003f46270 */
[----:B------:R-:W-:Y:S01]  /*3590*/  IMAD R161, R0, R9, R161 ;  /* 0x0000000900a17224 */ /* 0x000fe200078e02a1 */
[----:B------:R-:W-:Y:S01]  /*35a0*/  LOP3.LUT R11, R7, 0x88, RZ, 0xfc, !PT ;  /* 0x00000088070b7812 */ /* 0x000fe200078efcff */
[----:B------:R-:W-:Y:S01]  /*35b0*/  @!P6 IMAD.IADD R159, R159, 0x1, -R0 ;  /* 0x000000019f9fe824 */ /* 0x000fe200078e0a00 */
[----:B------:R-:W-:Y:S01]  /*35c0*/  LOP3.LUT R14, R7, 0x8c, RZ, 0xfc, !PT ;  /* 0x0000008c070e7812 */ /* 0x000fe200078efcff */
[----:B------:R-:W-:Y:S01]  /*35d0*/  IMAD.HI.U32 R9, R6, R163, RZ ;  /* 0x000000a306097227 */ /* 0x000fe200078e00ff */
[----:B------:R-:W-:-:S02]  /*35e0*/  IABS R169, R11 ;  /* 0x0000000b00a97213 */ /* 0x000fc40000000000 */
[----:B------:R-:W-:Y:S01]  /*35f0*/  ISETP.GT.U32.AND P6, PT, R0, R159, PT ;  /* 0x0000009f0000720c */ /* 0x000fe20003fc4070 */
[----:B------:R-:W-:Y:S01]  /*3600*/  IMAD.MOV R9, RZ, RZ, -R9 ;  /* 0x000000ffff097224 */ /* 0x000fe200078e0a09 */
[----:B------:R-:W-:Y:S01]  /*3610*/  IABS R165, R14 ;  /* 0x0000000e00a57213 */ /* 0x000fe20000000000 */
[----:B------:R-:W-:Y:S01]  /*3620*/  @!P5 IMAD.IADD R157, R157, 0x1, -R0 ;  /* 0x000000019d9dd824 */ /* 0x000fe200078e0a00 */
[----:B------:R-:W-:Y:S01]  /*3630*/  ISETP.GE.AND P0, PT, R10, RZ, PT ;  /* 0x000000ff0a00720c */ /* 0x000fe20003f06270 */
[----:B------:R-:W-:Y:S01]  /*3640*/  IMAD R163, R0, R9, R163 ;  /* 0x0000000900a37224 */ /* 0x000fe200078e02a3 */
[----:B------:R-:W-:Y:S01]  /*3650*/  ISETP.GE.AND P5, PT, R14, RZ, PT ;  /* 0x000000ff0e00720c */ /* 0x000fe20003fa6270 */
[----:B------:R-:W-:Y:S01]  /*3660*/  IMAD.HI.U32 R9, R6, R169, RZ ;  /* 0x000000a906097227 */ /* 0x000fe200078e00ff */
[----:B------:R-:W-:-:S03]  /*3670*/  LOP3.LUT R14, R7, 0x86, RZ, 0xfc, !PT ;  /* 0x00000086070e7812 */ /* 0x000fc600078efcff */
[----:B------:R-:W-:Y:S01]  /*3680*/  @!P3 IMAD.MOV R155, RZ, RZ, -R155 ;  /* 0x000000ffff9bb224 */ /* 0x000fe200078e0a9b */
[----:B------:R-:W-:Y:S01]  /*3690*/  ISETP.GT.U32.AND P3, PT, R0, R157, PT ;  /* 0x0000009d0000720c */ /* 0x000fe20003f64070 */
[----:B------:R-:W-:Y:S01]  /*36a0*/  IMAD.HI.U32 R10, R6, R165, RZ ;  /* 0x000000a5060a7227 */ /* 0x000fe200078e00ff */
[----:B------:R-:W-:-:S03]  /*36b0*/  IABS R167, R14 ;  /* 0x0000000e00a77213 */ /* 0x000fc60000000000 */
[----:B------:R-:W-:Y:S02]  /*36c0*/  IMAD.MOV R9, RZ, RZ, -R9 ;  /* 0x000000ffff097224 */ /* 0x000fe400078e0a09 */
[----:B------:R-:W-:Y:S02]  /*36d0*/  IMAD.MOV R10, RZ, RZ, -R10 ;  /* 0x000000ffff0a7224 */ /* 0x000fe400078e0a0a */
[--C-:B------:R-:W-:Y:S01]  /*36e0*/  @!P6 IMAD.IADD R159, R159, 0x1, -R0.reuse ;  /* 0x000000019f9fe824 */ /* 0x100fe200078e0a00 */
[C---:B------:R-:W-:Y:S01]  /*36f0*/  ISETP.GT.U32.AND P6, PT, R0.reuse, R163, PT ;  /* 0x000000a30000720c */ /* 0x040fe20003fc4070 */
[C---:B------:R-:W-:Y:S02]  /*3700*/  IMAD R169, R0.reuse, R9, R169 ;  /* 0x0000000900a97224 */ /* 0x040fe400078e02a9 */
[C---:B------:R-:W-:Y:S02]  /*3710*/  IMAD R165, R0.reuse, R10, R165 ;  /* 0x0000000a00a57224 */ /* 0x040fe400078e02a5 */
[----:B------:R-:W-:Y:S01]  /*3720*/  @!P4 IMAD.MOV R151, RZ, RZ, -R151 ;  /* 0x000000ffff97c224 */ /* 0x000fe200078e0a97 */
[C---:B------:R-:W-:Y:S01]  /*3730*/  ISETP.GT.U32.AND P4, PT, R0.reuse, R161, PT ;  /* 0x000000a10000720c */ /* 0x040fe20003f84070 */
[----:B------:R-:W-:Y:S01]  /*3740*/  @!P2 IMAD.MOV R159, RZ, RZ, -R159 ;  /* 0x000000ffff9fa224 */ /* 0x000fe200078e0a9f */
[C---:B------:R-:W-:Y:S01]  /*3750*/  ISETP.GT.U32.AND P2, PT, R0.reuse, R169, PT ;  /* 0x000000a90000720c */ /* 0x040fe20003f44070 */
[----:B------:R-:W-:Y:S01]  /*3760*/  @!P3 IMAD.IADD R157, R157, 0x1, -R0 ;  /* 0x000000019d9db824 */ /* 0x000fe200078e0a00 */
[----:B------:R-:W-:Y:S01]  /*3770*/  ISETP.GT.U32.AND P3, PT, R0, R165, PT ;  /* 0x000000a50000720c */ /* 0x000fe20003f64070 */
[----:B------:R-:W-:-:S04]  /*3780*/  IMAD.HI.U32 R9, R6, R167, RZ ;  /* 0x000000a706097227 */ /* 0x000fc800078e00ff */
[----:B------:R-:W-:-:S04]  /*3790*/  IMAD.HI.U32 R10, R6, R179, RZ ;  /* 0x000000b3060a7227 */ /* 0x000fc800078e00ff */
[--C-:B------:R-:W-:Y:S01]  /*37a0*/  @!P4 IMAD.IADD R161, R161, 0x1, -R0.reuse ;  /* 0x00000001a1a1c824 */ /* 0x100fe200078e0a00 */
        /* <DEDUP_REMOVED lines=9> */
[----:B------:R-:W-:Y:S01]  /*3840*/  IMAD.MOV R10, RZ, RZ, -R10 ;  /* 0x000000ffff0a7224 */ /* 0x000fe200078e0a0a */
[----:B------:R-:W-:Y:S01]  /*3850*/  IABS R175, R13 ;  /* 0x0000000d00af7213 */ /* 0x000fe20000000000 */
[----:B------:R-:W-:-:S02]  /*3860*/  IMAD R167, R0, R9, R167 ;  /* 0x0000000900a77224 */ /* 0x000fc400078e02a7 */
[----:B------:R-:W-:-:S04]  /*3870*/  IMAD.HI.U32 R9, R6, R171, RZ ;  /* 0x000000ab06097227 */ /* 0x000fc800078e00ff */
[C---:B------:R-:W-:Y:S02]  /*3880*/  IMAD R179, R0.reuse, R10, R179 ;  /* 0x0000000a00b37224 */ /* 0x040fe400078e02b3 */
[--C-:B------:R-:W-:Y:S01]  /*3890*/  @!P3 IMAD.IADD R161, R161, 0x1, -R0.reuse ;  /* 0x00000001a1a1b824 */ /* 0x100fe200078e0a00 */
[----:B------:R-:W-:Y:S01]  /*38a0*/  ISETP.GE.AND P3, PT, R11, RZ, PT ;  /* 0x000000ff0b00720c */ /* 0x000fe20003f66270 */
[----:B------:R-:W-:Y:S01]  /*38b0*/  IMAD.MOV R9, RZ, RZ, -R9 ;  /* 0x000000ffff097224 */ /* 0x000fe200078e0a09 */
[----:B------:R-:W-:Y:S01]  /*38c0*/  LOP3.LUT R11, R7, 0x80, RZ, 0xfc, !PT ;  /* 0x00000080070b7812 */ /* 0x000fe200078efcff */
[--C-:B------:R-:W-:Y:S01]  /*38d0*/  @!P2 IMAD.IADD R169, R169, 0x1, -R0.reuse ;  /* 0x00000001a9a9a824 */ /* 0x100fe200078e0a00 */
[C---:B------:R-:W-:Y:S01]  /*38e0*/  ISETP.GT.U32.AND P2, PT, R0.reuse, R179, PT ;  /* 0x000000b30000720c */ /* 0x040fe20003f44070 */
[C---:B------:R-:W-:Y:S01]  /*38f0*/  IMAD R171, R0.reuse, R9, R171 ;  /* 0x0000000900ab7224 */ /* 0x040fe200078e02ab */
[----:B------:R-:W-:Y:S01]  /*3900*/  IABS R177, R11 ;  /* 0x0000000b00b17213 */ /* 0x000fe20000000000 */
[----:B------:R-:W-:Y:S01]  /*3910*/  @!P1 IMAD.IADD R165, R165, 0x1, -R0 ;  /* 0x00000001a5a59824 */ /* 0x000fe200078e0a00 */
[----:B------:R-:W-:Y:S01]  /*3920*/  ISETP.GT.U32.AND P1, PT, R0, R167, PT ;  /* 0x000000a70000720c */ /* 0x000fe20003f24070 */
[----:B------:R-:W-:-:S02]  /*3930*/  VIADD R9, R8, 0x7e ;  /* 0x0000007e08097836 */ /* 0x000fc40000000000 */
[--C-:B------:R-:W-:Y:S02]  /*3940*/  @!P6 IMAD.IADD R163, R163, 0x1, -R0.reuse ;  /* 0x00000001a3a3e824 */ /* 0x100fe400078e0a00 */
[----:B------:R-:W-:Y:S01]  /*3950*/  @!P0 IMAD.MOV R161, RZ, RZ, -R161 ;  /* 0x000000ffffa18224 */ /* 0x000fe200078e0aa1 */
[----:B------:R-:W-:Y:S01]  /*3960*/  ISETP.GE.AND P0, PT, R9, RZ, PT ;  /* 0x000000ff0900720c */ /* 0x000fe20003f06270 */
[----:B------:R-:W-:Y:S01]  /*3970*/  @!P5 IMAD.MOV R165, RZ, RZ, -R165 ;  /* 0x000000ffffa5d224 */ /* 0x000fe200078e0aa5 */
[----:B------:R-:W-:Y:S01]  /*3980*/  IABS R173, R9 ;  /* 0x0000000900ad7213 */ /* 0x000fe20000000000 */
[----:B------:R-:W-:Y:S01]  /*3990*/  IMAD.HI.U32 R9, R6, R177, RZ ;  /* 0x000000b106097227 */ /* 0x000fe200078e00ff */
[C---:B------:R-:W-:Y:S02]  /*39a0*/  ISETP.GT.U32.AND P5, PT, R0.reuse, R171, PT ;  /* 0x000000ab0000720c */ /* 0x040fe40003fa4070 */
[----:B------:R-:W-:Y:S01]  /*39b0*/  ISETP.GT.U32.AND P6, PT, R0, R163, PT ;  /* 0x000000a30000720c */ /* 0x000fe20003fc4070 */
[----:B------:R-:W-:-:S02]  /*39c0*/  @!P2 IMAD.IADD R179, R179, 0x1, -R0 ;  /* 0x00000001b3b3a824 */ /* 0x000fc400078e0a00 */
[----:B------:R-:W-:Y:S02]  /*39d0*/  IMAD.MOV R9, RZ, RZ, -R9 ;  /* 0x000000ffff097224 */ /* 0x000fe400078e0a09 */
[----:B------:R-:W-:Y:S01]  /*39e0*/  @!P1 IMAD.IADD R167, R167, 0x1, -R0 ;  /* 0x00000001a7a79824 */ /* 0x000fe200078e0a00 */
[C---:B------:R-:W-:Y:S01]  /*39f0*/  ISETP.GT.U32.AND P2, PT, R0.reuse, R179, PT ;  /* 0x000000b30000720c */ /* 0x040fe20003f44070 */
[----:B------:R-:W-:Y:S02]  /*3a00*/  IMAD R177, R0, R9, R177 ;  /* 0x0000000900b17224 */ /* 0x000fe400078e02b1 */
[----:B------:R-:W-:Y:S01]  /*3a10*/  IMAD.HI.U32 R9, R6, R175, RZ ;  /* 0x000000af06097227 */ /* 0x000fe200078e00ff */
[----:B------:R-:W-:-:S03]  /*3a20*/  ISETP.GT.U32.AND P1, PT, R0, R167, PT ;  /* 0x000000a70000720c */ /* 0x000fc60003f24070 */
[--C-:B------:R-:W-:Y:S02]  /*3a30*/  @!P5 IMAD.IADD R171, R171, 0x1, -R0.reuse ;  /* 0x00000001ababd824 */ /* 0x100fe400078e0a00 */
[----:B------:R-:W-:Y:S02]  /*3a40*/  IMAD.MOV R9, RZ, RZ, -R9 ;  /* 0x000000ffff097224 */ /* 0x000fe400078e0a09 */
[----:B------:R-:W-:Y:S01]  /*3a50*/  @!P6 IMAD.IADD R163, R163, 0x1, -R0 ;  /* 0x00000001a3a3e824 */ /* 0x000fe200078e0a00 */
[----:B------:R-:W-:Y:S01]  /*3a60*/  ISETP.GE.AND P6, PT, R14, RZ, PT ;  /* 0x000000ff0e00720c */ /* 0x000fe20003fc6270 */
[C---:B------:R-:W-:Y:S01]  /*3a70*/  IMAD R175, R0.reuse, R9, R175 ;  /* 0x0000000900af7224 */ /* 0x040fe200078e02af */
[----:B------:R-:W-:Y:S01]  /*3a80*/  ISETP.GT.U32.AND P5, PT, R0, R171, PT ;  /* 0x000000ab0000720c */ /* 0x000fe20003fa4070 */
[----:B------:R-:W-:Y:S01]  /*3a90*/  IMAD.HI.U32 R10, R6, R173, RZ ;  /* 0x000000ad060a7227 */ /* 0x000fe200078e00ff */
[----:B------:R-:W-:-:S03]  /*3aa0*/  LOP3.LUT R14, R7, 0x7a, RZ, 0xfc, !PT ;  /* 0x0000007a070e7812 */ /* 0x000fc600078efcff */
[----:B------:R-:W-:Y:S01]  /*3ab0*/  @!P2 IMAD.IADD R179, R179, 0x1, -R0 ;  /* 0x00000001b3b3a824 */ /* 0x000fe200078e0a00 */
[----:B------:R-:W-:Y:S01]  /*3ac0*/  ISETP.GT.U32.AND P2, PT, R0, R175, PT ;  /* 0x000000af0000720c */ /* 0x000fe20003f44070 */
[----:B------:R-:W-:Y:S01]  /*3ad0*/  IMAD.MOV R10, RZ, RZ, -R10 ;  /* 0x000000ffff0a7224 */ /* 0x000fe200078e0a0a */
[----:B------:R-:W-:Y:S01]  /*3ae0*/  IABS R181, R14 ;  /* 0x0000000e00b57213 */ /* 0x000fe20000000000 */
[--C-:B------:R-:W-:Y:S01]  /*3af0*/  @!P1 IMAD.IADD R167, R167, 0x1, -R0.reuse ;  /* 0x00000001a7a79824 */ /* 0x100fe200078e0a00 */
[----:B------:R-:W-:Y:S01]  /*3b00*/  ISETP.GE.AND P1, PT, R16, RZ, PT ;  /* 0x000000ff1000720c */ /* 0x000fe20003f26270 */
[C---:B------:R-:W-:Y:S01]  /*3b10*/  IMAD R173, R0.reuse, R10, R173 ;  /* 0x0000000a00ad7224 */ /* 0x040fe200078e02ad */
[----:B------:R-:W-:Y:S01]  /*3b20*/  LOP3.LUT R16, R7, 0x32, RZ, 0xfc, !PT ;  /* 0x0000003207107812 */ /* 0x000fe200078efcff */
[----:B------:R-:W-:Y:S01]  /*3b30*/  @!P3 IMAD.MOV R169, RZ, RZ, -R169 ;  /* 0x000000ffffa9b224 */ /* 0x000fe200078e0aa9 */
[C---:B------:R-:W-:Y:S01]  /*3b40*/  ISETP.GT.U32.AND P3, PT, R0.reuse, R177, PT ;  /* 0x000000b10000720c */ /* 0x040fe20003f64070 */
[----:B------:R-:W-:Y:S01]  /*3b50*/  @!P4 IMAD.MOV R163, RZ, RZ, -R163 ;  /* 0x000000ffffa3c224 */ /* 0x000fe200078e0aa3 */
[----:B------:R-:W-:Y:S01]  /*3b60*/  ISETP.GE.AND P4, PT, R15, RZ, PT ;  /* 0x000000ff0f00720c */ /* 0x000fe20003f86270 */
[----:B------:R-:W-:Y:S01]  /*3b70*/  @!P6 IMAD.MOV R167, RZ, RZ, -R167 ;  /* 0x000000ffffa7e224 */ /* 0x000fe200078e0aa7 */
[----:B------:R-:W-:Y:S01]  /*3b80*/  ISETP.GE.AND P6, PT, R11, RZ, PT ;  /* 0x000000ff0b00720c */ /* 0x000fe20003fc6270 */
[----:B------:R-:W-:Y:S01]  /*3b90*/  @!P5 IMAD.IADD R171, R171, 0x1, -R0 ;  /* 0x00000001ababd824 */ /* 0x000fe200078e0a00 */
[----:B------:R-:W-:Y:S01]  /*3ba0*/  ISETP.GT.U32.AND P5, PT, R0, R173, PT ;  /* 0x000000ad0000720c */ /* 0x000fe20003fa4070 */
[----:B------:R-:W-:Y:S01]  /*3bb0*/  IMAD.HI.U32 R9, R6, R181, RZ ;  /* 0x000000b506097227 */ /* 0x000fe200078e00ff */
[----:B------:R-:W-:-:S02]  /*3bc0*/  LOP3.LUT R11, R7, 0x78, RZ, 0xfc, !PT ;  /* 0x00000078070b7812 */ /* 0x000fc400078efcff */
[----:B------:R-:W-:Y:S01]  /*3bd0*/  LOP3.LUT R15, R7, 0x74, RZ, 0xfc, !PT ;  /* 0x00000074070f7812 */ /* 0x000fe200078efcff */
[--C-:B------:R-:W-:Y:S01]  /*3be0*/  @!P2 IMAD.IADD R175, R175, 0x1, -R0.reuse ;  /* 0x00000001afafa824 */ /* 0x100fe200078e0a00 */
[----:B------:R-:W-:Y:S01]  /*3bf0*/  IABS R183, R11 ;  /* 0x0000000b00b77213 */ /* 0x000fe20000000000 */
[----:B------:R-:W-:Y:S01]  /*3c00*/  IMAD.MOV R9, RZ, RZ, -R9 ;  /* 0x000000ffff097224 */ /* 0x000fe200078e0a09 */
[----:B------:R-:W-:Y:S01]  /*3c10*/  IABS R187, R15 ;  /* 0x0000000f00bb7213 */ /* 0x000fe20000000000 */
[----:B------:R-:W-:Y:S01]  /*3c20*/  @!P3 IMAD.IADD R177, R177, 0x1, -R0 ;  /* 0x00000001b1b1b824 */ /* 0x000fe200078e0a00 */
[C---:B------:R-:W-:Y:S01]  /*3c30*/  ISETP.GT.U32.AND P2, PT, R0.reuse, R175, PT ;  /* 0x000000af0000720c */ /* 0x040fe20003f44070 */
[----:B------:R-:W-:Y:S01]  /*3c40*/  IMAD R181, R0, R9, R181 ;  /* 0x0000000900b57224 */ /* 0x000fe200078e02b5 */
[----:B------:R-:W-:Y:S01]  /*3c50*/  ISETP.GE.AND P3, PT, R13, RZ, PT ;  /* 0x000000ff0d00720c */ /* 0x000fe20003f66270 */
[----:B------:R-:W-:Y:S01]  /*3c60*/  IMAD.HI.U32 R9, R6, R183, RZ ;  /* 0x000000b706097227 */ /* 0x000fe200078e00ff */
[----:B------:R-:W-:-:S03]  /*3c70*/  LOP3.LUT R13, R7, 0x76, RZ, 0xfc, !PT ;  /* 0x00000076070d7812 */ /* 0x000fc600078efcff */
[----:B------:R-:W-:Y:S01]  /*3c80*/  @!P4 IMAD.MOV R171, RZ, RZ, -R171 ;  /* 0x000000ffffabc224 */ /* 0x000fe200078e0aab */
[C---:B------:R-:W-:Y:S01]  /*3c90*/  ISETP.GT.U32.AND P4, PT, R0.reuse, R177, PT ;  /* 0x000000b10000720c */ /* 0x040fe20003f84070 */
[--C-:B------:R-:W-:Y:S01]  /*3ca0*/  @!P5 IMAD.IADD R173, R173, 0x1, -R0.reuse ;  /* 0x00000001adadd824 */ /* 0x100fe200078e0a00 */
[----:B------:R-:W-:Y:S01]  /*3cb0*/  IABS R185, R13 ;  /* 0x0000000d00b97213 */ /* 0x000fe20000000000 */
[----:B------:R-:W-:Y:S02]  /*3cc0*/  IMAD.MOV R10, RZ, RZ, -R9 ;  /* 0x000000ffff0a7224 */ /* 0x000fe400078e0a09 */
[----:B------:R-:W-:Y:S01]  /*3cd0*/  @!P2 IMAD.IADD R175, R175, 0x1, -R0 ;  /* 0x00000001afafa824 */ /* 0x000fe200078e0a00 */
[C---:B------:R-:W-:Y:S01]  /*3ce0*/  ISETP.GT.U32.AND P5, PT, R0.reuse, R173, PT ;  /* 0x000000ad0000720c */ /* 0x040fe20003fa4070 */
[----:B------:R-:W-:Y:S02]  /*3cf0*/  IMAD R183, R0, R10, R183 ;  /* 0x0000000a00b77224 */ /* 0x000fe400078e02b7 */
[----:B------:R-:W-:-:S03]  /*3d00*/  IMAD.HI.U32 R9, R6, R185, RZ ;  /* 0x000000b906097227 */ /* 0x000fc600078e00ff */
[C---:B------:R-:W-:Y:S01]  /*3d10*/  ISETP.GT.U32.AND P2, PT, R0.reuse, R183, PT ;  /* 0x000000b70000720c */ /* 0x040fe20003f44070 */
[----:B------:R-:W-:Y:S01]  /*3d20*/  @!P4 IMAD.IADD R177, R177, 0x1, -R0 ;  /* 0x00000001b1b1c824 */ /* 0x000fe200078e0a00 */
[----:B------:R-:W-:Y:S01]  /*3d30*/  ISETP.GT.U32.AND P4, PT, R0, R181, PT ;  /* 0x000000b50000720c */ /* 0x000fe20003f84070 */
[----:B------:R-:W-:Y:S02]  /*3d40*/  IMAD.MOV R9, RZ, RZ, -R9 ;  /* 0x000000ffff097224 */ /* 0x000fe400078e0a09 */
[----:B------:R-:W-:-:S04]  /*3d50*/  IMAD.HI.U32 R10, R6, R187, RZ ;  /* 0x000000bb060a7227 */ /* 0x000fc800078e00ff */
[--C-:B------:R-:W-:Y:S01]  /*3d60*/  @!P5 IMAD.IADD R173, R173, 0x1, -R0.reuse ;  /* 0x00000001adadd824 */ /* 0x100fe200078e0a00 */
[----:B------:R-:W-:Y:S01]  /*3d70*/  ISETP.GE.AND P5, PT, R14, RZ, PT ;  /* 0x000000ff0e00720c */ /* 0x000fe20003fa6270 */
[C---:B------:R-:W-:Y:S01]  /*3d80*/  IMAD R185, R0.reuse, R9, R185 ;  /* 0x0000000900b97224 */ /* 0x040fe200078e02b9 */
[----:B------:R-:W-:Y:S01]  /*3d90*/  LOP3.LUT R14, R7, 0x72, RZ, 0xfc, !PT ;  /* 0x00000072070e7812 */ /* 0x000fe200078efcff */
[----:B------:R-:W-:Y:S02]  /*3da0*/  @!P2 IMAD.IADD R183, R183, 0x1, -R0 ;  /* 0x00000001b7b7a824 */ /* 0x000fe400078e0a00 */
[----:B------:R-:W-:Y:S01]  /*3db0*/  IMAD.MOV R10, RZ, RZ, -R10 ;  /* 0x000000ffff0a7224 */ /* 0x000fe200078e0a0a */
[----:B------:R-:W-:Y:S01]  /*3dc0*/  IABS R189, R14 ;  /* 0x0000000e00bd7213 */ /* 0x000fe20000000000 */
[----:B------:R-:W-:Y:S01]  /*3dd0*/  @!P6 IMAD.MOV R177, RZ, RZ, -R177 ;  /* 0x000000ffffb1e224 */ /* 0x000fe200078e0ab1 */
[C---:B------:R-:W-:Y:S01]  /*3de0*/  ISETP.GT.U32.AND P6, PT, R0.reuse, R183, PT ;  /* 0x000000b70000720c */ /* 0x040fe20003fc4070 */
        /* <DEDUP_REMOVED lines=8> */
[----:B------:R-:W-:Y:S01]  /*3e70*/  @!P0 IMAD.MOV R173, RZ, RZ, -R173 ;  /* 0x000000ffffad8224 */ /* 0x000fe200078e0aad */
[C---:B------:R-:W-:Y:S01]  /*3e80*/  ISETP.GT.U32.AND P0, PT, R0.reuse, R187, PT ;  /* 0x000000bb0000720c */ /* 0x040fe20003f04070 */
[----:B------:R-:W-:Y:S01]  /*3e90*/  IMAD.MOV R9, RZ, RZ, -R9 ;  /* 0x000000ffff097224 */ /* 0x000fe200078e0a09 */
[----:B------:R-:W-:Y:S01]  /*3ea0*/  IABS R191, R11 ;  /* 0x0000000b00bf7213 */ /* 0x000fe20000000000 */
[--C-:B------:R-:W-:Y:S02]  /*3eb0*/  @!P6 IMAD.IADD R183, R183, 0x1, -R0.reuse ;  /* 0x00000001b7b7e824 */ /* 0x100fe400078e0a00 */
[----:B------:R-:W-:Y:S02]  /*3ec0*/  IMAD R189, R0, R9, R189 ;  /* 0x0000000900bd7224 */ /* 0x000fe400078e02bd */
[----:B------:R-:W-:-:S02]  /*3ed0*/  @!P2 IMAD.IADD R185, R185, 0x1, -R0 ;  /* 0x00000001b9b9a824 */ /* 0x000fc400078e0a00 */
[----:B------:R-:W-:Y:S01]  /*3ee0*/  VIADD R10, R8, 0x6e ;  /* 0x0000006e080a7836 */ /* 0x000fe20000000000 */
[----:B------:R-:W-:Y:S01]  /*3ef0*/  ISETP.GT.U32.AND P6, PT, R0, R189, PT ;  /* 0x000000bd0000720c */ /* 0x000fe20003fc4070 */
[----:B------:R-:W-:Y:S01]  /*3f00*/  IMAD.HI.U32 R9, R6, R191, RZ ;  /* 0x000000bf06097227 */ /* 0x000fe200078e00ff */
[----:B------:R-:W-:Y:S02]  /*3f10*/  ISETP.GT.U32.AND P2, PT, R0, R185, PT ;  /* 0x000000b90000720c */ /* 0x000fe40003f44070 */
[----:B------:R-:W-:Y:S01]  /*3f20*/  IABS R193, R10 ;  /* 0x0000000a00c17213 */ /* 0x000fe20000000000 */
[--C-:B------:R-:W-:Y:S01]  /*3f30*/  @!P1 IMAD.IADD R181, R181, 0x1, -R0.reuse ;  /* 0x00000001b5b59824 */ /* 0x100fe200078e0a00 */
[----:B------:R-:W-:Y:S01]  /*3f40*/  ISETP.GE.AND P1, PT, R10, RZ, PT ;  /* 0x000000ff0a00720c */ /* 0x000fe20003f26270 */
[----:B------:R-:W-:Y:S01]  /*3f50*/  @!P0 IMAD.IADD R187, R187, 0x1, -R0 ;  /* 0x00000001bbbb8824 */ /* 0x000fe200078e0a00 */
[----:B------:R-:W-:Y:S01]  /*3f60*/  LOP3.LUT R10, R7, 0x6c, RZ, 0xfc, !PT ;  /* 0x0000006c070a7812 */ /* 0x000fe200078efcff */
[----:B------:R-:W-:Y:S01]  /*3f70*/  IMAD.MOV R9, RZ, RZ, -R9 ;  /* 0x000000ffff097224 */ /* 0x000fe200078e0a09 */
[----:B------:R-:W-:Y:S01]  /*3f80*/  ISETP.GE.AND P0, PT, R15, RZ, PT ;  /* 0x000000ff0f00720c */ /* 0x000fe20003f06270 */
[----:B------:R-:W-:Y:S01]  /*3f90*/  @!P5 IMAD.MOV R181, RZ, RZ, -R181 ;  /* 0x000000ffffb5d224 */ /* 0x000fe200078e0ab5 */
[C---:B------:R-:W-:Y:S01]  /*3fa0*/  ISETP.GT.U32.AND P5, PT, R0.reuse, R187, PT ;  /* 0x000000bb0000720c */ /* 0x040fe20003fa4070 */
[----:B------:R-:W-:Y:S01]  /*3fb0*/  IMAD R191, R0, R9, R191 ;  /* 0x0000000900bf7224 */ /* 0x000fe200078e02bf */
[----:B------:R-:W-:Y:S01]  /*3fc0*/  IABS R195, R10 ;  /* 0x0000000a00c37213 */ /* 0x000fe20000000000 */
[----:B------:R-:W-:Y:S01]  /*3fd0*/  IMAD.HI.U32 R9, R6, R193, RZ ;  /* 0x000000c106097227 */ /* 0x000fe200078e00ff */
[----:B------:R-:W-:-:S03]  /*3fe0*/  LOP3.LUT R15, R7, 0x46, RZ, 0xfc, !PT ;  /* 0x00000046070f7812 */ /* 0x000fc600078efcff */
[--C-:B------:R-:W-:Y:S01]  /*3ff0*/  @!P6 IMAD.IADD R189, R189, 0x1, -R0.reuse ;  /* 0x00000001bdbde824 */ /* 0x100fe200078e0a00 */
[----:B------:R-:W-:Y:S01]  /*4000*/  IABS R233, R15 ;  /* 0x0000000f00e97213 */ /* 0x000fe20000000000 */
[----:B------:R-:W-:Y:S02]  /*4010*/  IMAD.MOV R9, RZ, RZ, -R9 ;  /* 0x000000ffff097224 */ /* 0x000fe400078e0a09 */
[--C-:B------:R-:W-:Y:S01]  /*4020*/  @!P2 IMAD.IADD R185, R185, 0x1, -R0.reuse ;  /* 0x00000001b9b9a824 */ /* 0x100fe200078e0a00 */
[C---:B------:R-:W-:Y:S01]  /*4030*/  ISETP.GT.U32.AND P6, PT, R0.reuse, R189, PT ;  /* 0x000000bd0000720c */ /* 0x040fe20003fc4070 */
[C---:B------:R-:W-:Y:S01]  /*4040*/  IMAD R193, R0.reuse, R9, R193 ;  /* 0x0000000900c17224 */ /* 0x040fe200078e02c1 */
[----:B------:R-:W-:Y:S01]  /*4050*/  ISETP.GT.U32.AND P2, PT, R0, R191, PT ;  /* 0x000000bf0000720c */ /* 0x000fe20003f44070 */
[----:B------:R-:W-:Y:S01]  /*4060*/  @!P4 IMAD.MOV R183, RZ, RZ, -R183 ;  /* 0x000000ffffb7c224 */ /* 0x000fe200078e0ab7 */
[----:B------:R-:W-:Y:S01]  /*4070*/  ISETP.GE.AND P4, PT, R14, RZ, PT ;  /* 0x000000ff0e00720c */ /* 0x000fe20003f86270 */
[----:B------:R-:W-:Y:S01]  /*4080*/  @!P5 IMAD.IADD R187, R187, 0x1, -R0 ;  /* 0x00000001bbbbd824 */ /* 0x000fe200078e0a00 */
[----:B------:R-:W-:Y:S01]  /*4090*/  ISETP.GT.U32.AND P5, PT, R0, R193, PT ;  /* 0x000000c10000720c */ /* 0x000fe20003fa4070 */
[----:B------:R-:W-:Y:S01]  /*40a0*/  IMAD.HI.U32 R9, R6, R195, RZ ;  /* 0x000000c306097227 */ /* 0x000fe200078e00ff */
[----:B------:R-:W-:-:S03]  /*40b0*/  LOP3.LUT R14, R7, 0x5c, RZ, 0xfc, !PT ;  /* 0x0000005c070e7812 */ /* 0x000fc600078efcff */
[----:B------:R-:W-:Y:S01]  /*40c0*/  @!P3 IMAD.MOV R175, RZ, RZ, -R175 ;  /* 0x000000ffffafb224 */ /* 0x000fe200078e0aaf */
[----:B------:R-:W-:Y:S01]  /*40d0*/  ISETP.GE.AND P3, PT, R13, RZ, PT ;  /* 0x000000ff0d00720c */ /* 0x000fe20003f66270 */
[----:B------:R-:W-:Y:S01]  /*40e0*/  IMAD.MOV R9, RZ, RZ, -R9 ;  /* 0x000000ffff097224 */ /* 0x000fe200078e0a09 */
[----:B------:R-:W-:Y:S01]  /*40f0*/  LOP3.LUT R13, R7, 0x64, RZ, 0xfc, !PT ;  /* 0x00000064070d7812 */ /* 0x000fe200078efcff */
[--C-:B------:R-:W-:Y:S01]  /*4100*/  @!P6 IMAD.IADD R189, R189, 0x1, -R0.reuse ;  /* 0x00000001bdbde824 */ /* 0x100fe200078e0a00 */
[----:B------:R-:W-:Y:S01]  /*4110*/  ISETP.GE.AND P6, PT, R10, RZ, PT ;  /* 0x000000ff0a00720c */ /* 0x000fe20003fc6270 */
[--C-:B------:R-:W-:Y:S01]  /*4120*/  @!P2 IMAD.IADD R191, R191, 0x1, -R0.reuse ;  /* 0x00000001bfbfa824 */ /* 0x100fe200078e0a00 */
[----:B------:R-:W-:Y:S01]  /*4130*/  LOP3.LUT R10, R7, 0x6a, RZ, 0xfc, !PT ;  /* 0x0000006a070a7812 */ /* 0x000fe200078efcff */
[C---:B------:R-:W-:Y:S01]  /*4140*/  IMAD R195, R0.reuse, R9, R195 ;  /* 0x0000000900c37224 */ /* 0x040fe200078e02c3 */
[----:B------:R-:W-:Y:S01]  /*4150*/  IABS R203, R13 ;  /* 0x0000000d00cb7213 */ /* 0x000fe20000000000 */
[----:B------:R-:W-:Y:S01]  /*4160*/  @!P4 IMAD.MOV R189, RZ, RZ, -R189 ;  /* 0x000000ffffbdc224 */ /* 0x000fe200078e0abd */
[C---:B------:R-:W-:Y:S01]  /*4170*/  ISETP.GT.U32.AND P2, PT, R0.reuse, R191, PT ;  /* 0x000000bf0000720c */ /* 0x040fe20003f44070 */
[----:B------:R-:W-:Y:S01]  /*4180*/  @!P5 IMAD.IADD R193, R193, 0x1, -R0 ;  /* 0x00000001c1c1d824 */ /* 0x000fe200078e0a00 */
[----:B------:R-:W-:Y:S01]  /*4190*/  ISETP.GT.U32.AND P4, PT, R0, R195, PT ;  /* 0x000000c30000720c */ /* 0x000fe20003f84070 */
[----:B------:R-:W-:Y:S01]  /*41a0*/  @!P3 IMAD.MOV R185, RZ, RZ, -R185 ;  /* 0x000000ffffb9b224 */ /* 0x000fe200078e0ab9 */
[----:B------:R-:W-:Y:S01]  /*41b0*/  IABS R197, R10 ;  /* 0x0000000a00c57213 */ /* 0x000fe20000000000 */
[----:B------:R-:W-:Y:S01]  /*41c0*/  @!P0 IMAD.MOV R187, RZ, RZ, -R187 ;  /* 0x000000ffffbb8224 */ /* 0x000fe200078e0abb */
[----:B------:R-:W-:-:S02]  /*41d0*/  ISETP.GE.AND P3, PT, R11, RZ, PT ;  /* 0x000000ff0b00720c */ /* 0x000fc40003f66270 */
[----:B------:R-:W-:Y:S01]  /*41e0*/  ISETP.GT.U32.AND P5, PT, R0, R193, PT ;  /* 0x000000c10000720c */ /* 0x000fe20003fa4070 */
[----:B------:R-:W-:Y:S01]  /*41f0*/  IMAD.HI.U32 R9, R6, R197, RZ ;  /* 0x000000c506097227 */ /* 0x000fe200078e00ff */
[----:B------:R-:W-:Y:S02]  /*4200*/  ISETP.GE.AND P0, PT, R10, RZ, PT ;  /* 0x000000ff0a00720c */ /* 0x000fe40003f06270 */
[C---:B------:R-:W-:Y:S01]  /*4210*/  LOP3.LUT R10, R7.reuse, 0x68, RZ, 0xfc, !PT ;  /* 0x00000068070a7812 */ /* 0x040fe200078efcff */
[----:B------:R-:W-:Y:S01]  /*4220*/  IMAD.MOV R9, RZ, RZ, -R9 ;  /* 0x000000ffff097224 */ /* 0x000fe200078e0a09 */
[----:B------:R-:W-:Y:S01]  /*4230*/  LOP3.LUT R11, R7, 0x66, RZ, 0xfc, !PT ;  /* 0x00000066070b7812 */ /* 0x000fe200078efcff */
[--C-:B------:R-:W-:Y:S01]  /*4240*/  @!P2 IMAD.IADD R191, R191, 0x1, -R0.reuse ;  /* 0x00000001bfbfa824 */ /* 0x100fe200078e0a00 */
[----:B------:R-:W-:Y:S01]  /*4250*/  IABS R199, R10 ;  /* 0x0000000a00c77213 */ /* 0x000fe20000000000 */
[--C-:B------:R-:W-:Y:S01]  /*4260*/  @!P4 IMAD.IADD R195, R195, 0x1, -R0.reuse ;  /* 0x00000001c3c3c824 */ /* 0x100fe200078e0a00 */
[----:B------:R-:W-:Y:S01]  /*4270*/  IABS R201, R11 ;  /* 0x0000000b00c97213 */ /* 0x000fe20000000000 */
[----:B------:R-:W-:Y:S01]  /*4280*/  IMAD R197, R0, R9, R197 ;  /* 0x0000000900c57224 */ /* 0x000fe200078e02c5 */
[----:B------:R-:W-:Y:S01]  /*4290*/  ISETP.GE.AND P2, PT, R10, RZ, PT ;  /* 0x000000ff0a00720c */ /* 0x000fe20003f46270 */
[----:B------:R-:W-:Y:S01]  /*42a0*/  @!P3 IMAD.MOV R191, RZ, RZ, -R191 ;  /* 0x000000ffffbfb224 */ /* 0x000fe200078e0abf */
[C---:B------:R-:W-:Y:S01]  /*42b0*/  ISETP.GT.U32.AND P3, PT, R0.reuse, R195, PT ;  /* 0x000000c30000720c */ /* 0x040fe20003f64070 */
[----:B------:R-:W-:Y:S01]  /*42c0*/  @!P5 IMAD.IADD R193, R193, 0x1, -R0 ;  /* 0x00000001c1c1d824 */ /* 0x000fe200078e0a00 */
[----:B------:R-:W-:Y:S01]  /*42d0*/  ISETP.GT.U32.AND P5, PT, R0, R197, PT ;  /* 0x000000c50000720c */ /* 0x000fe20003fa4070 */
[----:B------:R-:W-:Y:S01]  /*42e0*/  IMAD.HI.U32 R9, R6, R199, RZ ;  /* 0x000000c706097227 */ /* 0x000fe200078e00ff */
[----:B------:R-:W-:-:S02]  /*42f0*/  ISETP.GE.AND P4, PT, R11, RZ, PT ;  /* 0x000000ff0b00720c */ /* 0x000fc40003f86270 */
[----:B------:R-:W-:Y:S01]  /*4300*/  IABS R211, R14 ;  /* 0x0000000e00d37213 */ /* 0x000fe20000000000 */
[----:B------:R-:W-:Y:S02]  /*4310*/  IMAD.MOV R9, RZ, RZ, -R9 ;  /* 0x000000ffff097224 */ /* 0x000fe400078e0a09 */
[----:B------:R-:W-:-:S04]  /*4320*/  IMAD.HI.U32 R10, R6, R201, RZ ;  /* 0x000000c9060a7227 */ /* 0x000fc800078e00ff */
[C---:B------:R-:W-:Y:S02]  /*4330*/  IMAD R199, R0.reuse, R9, R199 ;  /* 0x0000000900c77224 */ /* 0x040fe400078e02c7 */
[----:B------:R-:W-:Y:S02]  /*4340*/  IMAD.MOV R10, RZ, RZ, -R10 ;  /* 0x000000ffff0a7224 */ /* 0x000fe400078e0a0a */
[--C-:B------:R-:W-:Y:S01]  /*4350*/  @!P3 IMAD.IADD R195, R195, 0x1, -R0.reuse ;  /* 0x00000001c3c3b824 */ /* 0x100fe200078e0a00 */
[----:B------:R-:W-:Y:S01]  /*4360*/  ISETP.GT.U32.AND P3, PT, R0, R199, PT ;  /* 0x000000c70000720c */ /* 0x000fe20003f64070 */
[----:B------:R-:W-:Y:S02]  /*4370*/  @!P5 IMAD.IADD R197, R197, 0x1, -R0 ;  /* 0x00000001c5c5d824 */ /* 0x000fe400078e0a00 */
[----:B------:R-:W-:-:S03]  /*4380*/  IMAD.HI.U32 R11, R6, R203, RZ ;  /* 0x000000cb060b7227 */ /* 0x000fc600078e00ff */
[C---:B------:R-:W-:Y:S01]  /*4390*/  ISETP.GT.U32.AND P5, PT, R0.reuse, R197, PT ;  /* 0x000000c50000720c */ /* 0x040fe20003fa4070 */
[C---:B------:R-:W-:Y:S02]  /*43a0*/  IMAD R201, R0.reuse, R10, R201 ;  /* 0x0000000a00c97224 */ /* 0x040fe400078e02c9 */
[----:B------:R-:W-:Y:S02]  /*43b0*/  IMAD.MOV R11, RZ, RZ, -R11 ;  /* 0x000000ffff0b7224 */ /* 0x000fe400078e0a0b */
[----:B------:R-:W-:Y:S01]  /*43c0*/  @!P6 IMAD.MOV R195, RZ, RZ, -R195 ;  /* 0x000000ffffc3e224 */ /* 0x000fe200078e0ac3 */
[C---:B------:R-:W-:Y:S01]  /*43d0*/  ISETP.GT.U32.AND P6, PT, R0.reuse, R201, PT ;  /* 0x000000c90000720c */ /* 0x040fe20003fc4070 */
[----:B------:R-:W-:Y:S01]  /*43e0*/  @!P1 IMAD.MOV R193, RZ, RZ, -R193 ;  /* 0x000000ffffc19224 */ /* 0x000fe200078e0ac1 */
[----:B------:R-:W-:Y:S01]  /*43f0*/  ISETP.GE.AND P1, PT, R13, RZ, PT ;  /* 0x000000ff0d00720c */ /* 0x000fe20003f26270 */
[----:B------:R-:W-:Y:S01]  /*4400*/  IMAD R203, R0, R11, R203 ;  /* 0x0000000b00cb7224 */ /* 0x000fe200078e02cb */
[----:B------:R-:W-:Y:S01]  /*4410*/  LOP3.LUT R13, R7, 0x62, RZ, 0xfc, !PT ;  /* 0x00000062070d7812 */ /* 0x000fe200078efcff */
[--C-:B------:R-:W-:Y:S01]  /*4420*/  @!P3 IMAD.IADD R199, R199, 0x1, -R0.reuse ;  /* 0x00000001c7c7b824 */ /* 0x100fe200078e0a00 */
[----:B------:R-:W-:Y:S01]  /*4430*/  LOP3.LUT R11, R7, 0x60, RZ, 0xfc, !PT ;  /* 0x00000060070b7812 */ /* 0x000fe200078efcff */
[----:B------:R-:W-:Y:S01]  /*4440*/  VIADD R9, R8, 0x5e ;  /* 0x0000005e08097836 */ /* 0x000fe20000000000 */
[----:B------:R-:W-:Y:S01]  /*4450*/  ISETP.GT.U32.AND P3, PT, R0, R203, PT ;  /* 0x000000cb0000720c */ /* 0x000fe20003f64070 */
[----:B------:R-:W-:Y:S01]  /*4460*/  @!P5 IMAD.IADD R197, R197, 0x1, -R0 ;  /* 0x00000001c5c5d824 */ /* 0x000fe200078e0a00 */
[----:B------:R-:W-:-:S02]  /*4470*/  IABS R205, R13 ;  /* 0x0000000d00cd7213 */ /* 0x000fc40000000000 */
[----:B------:R-:W-:Y:S01]  /*4480*/  ISETP.GE.AND P5, PT, R9, RZ, PT ;  /* 0x000000ff0900720c */ /* 0x000fe20003fa6270 */
[----:B------:R-:W-:Y:S01]  /*4490*/  @!P6 IMAD.IADD R201, R201, 0x1, -R0 ;  /* 0x00000001c9c9e824 */ /* 0x000fe200078e0a00 */
[----:B------:R-:W-:Y:S01]  /*44a0*/  IABS R209, R9 ;  /* 0x0000000900d17213 */ /* 0x000fe20000000000 */
[----:B------:R-:W-:Y:S01]  /*44b0*/  IMAD.HI.U32 R9, R6, R205, RZ ;  /* 0x000000cd06097227 */ /* 0x000fe200078e00ff */
[----:B------:R-:W-:Y:S02]  /*44c0*/  IABS R207, R11 ;  /* 0x0000000b00cf7213 */ /* 0x000fe40000000000 */
[----:B------:R-:W-:Y:S01]  /*44d0*/  ISETP.GT.U32.AND P6, PT, R0, R199, PT ;  /* 0x000000c70000720c */ /* 0x000fe20003fc4070 */
[----:B------:R-:W-:Y:S02]  /*44e0*/  IMAD.MOV R10, RZ, RZ, -R9 ;  /* 0x000000ffff0a7224 */ /* 0x000fe400078e0a09 */
[----:B------:R-:W-:-:S04]  /*44f0*/  IMAD.HI.U32 R9, R6, R207, RZ ;  /* 0x000000cf06097227 */ /* 0x000fc800078e00ff */
[----:B------:R-:W-:Y:S01]  /*4500*/  @!P3 IMAD.IADD R203, R203, 0x1, -R0 ;  /* 0x00000001cbcbb824 */ /* 0x000fe200078e0a00 */
[C---:B------:R-:W-:Y:S01]  /*4510*/  ISETP.GT.U32.AND P3, PT, R0.reuse, R201, PT ;  /* 0x000000c90000720c */ /* 0x040fe20003f64070 */
[----:B------:R-:W-:Y:S02]  /*4520*/  IMAD R205, R0, R10, R205 ;  /* 0x0000000a00cd7224 */ /* 0x000fe400078e02cd */
[----:B------:R-:W-:-:S04]  /*4530*/  IMAD.HI.U32 R10, R6, R209, RZ ;  /* 0x000000d1060a7227 */ /* 0x000fc800078e00ff */
[----:B------:R-:W-:Y:S02]  /*4540*/  IMAD.MOV R9, RZ, RZ, -R9 ;  /* 0x000000ffff097224 */ /* 0x000fe400078e0a09 */
[----:B------:R-:W-:Y:S02]  /*4550*/  IMAD.MOV R10, RZ, RZ, -R10 ;  /* 0x000000ffff0a7224 */ /* 0x000fe400078e0a0a */
[--C-:B------:R-:W-:Y:S01]  /*4560*/  @!P6 IMAD.IADD R199, R199, 0x1, -R0.reuse ;  /* 0x00000001c7c7e824 */ /* 0x100fe200078e0a00 */
[C---:B------:R-:W-:Y:S01]  /*4570*/  ISETP.GT.U32.AND P6, PT, R0.reuse, R205, PT ;  /* 0x000000cd0000720c */ /* 0x040fe20003fc4070 */
[C---:B------:R-:W-:Y:S02]  /*4580*/  IMAD R207, R0.reuse, R9, R207 ;  /* 0x0000000900cf7224 */ /* 0x040fe400078e02cf */
        /* <DEDUP_REMOVED lines=9> */
[----:B------:R-:W-:-:S03]  /*4620*/  IABS R213, R10 ;  /* 0x0000000a00d57213 */ /* 0x000fc60000000000 */
[----:B------:R-:W-:Y:S02]  /*4630*/  IMAD.MOV R9, RZ, RZ, -R9 ;  /* 0x000000ffff097224 */ /* 0x000fe400078e0a09 */
[----:B------:R-:W-:Y:S02]  /*4640*/  @!P4 IMAD.MOV R201, RZ, RZ, -R201 ;  /* 0x000000ffffc9c224 */ /* 0x000fe400078e0ac9 */
[--C-:B------:R-:W-:Y:S02]  /*4650*/  @!P2 IMAD.IADD R207, R207, 0x1, -R0.reuse ;  /* 0x00000001cfcfa824 */ /* 0x100fe400078e0a00 */
[----:B------:R-:W-:Y:S02]  /*4660*/  @!P3 IMAD.IADD R209, R209, 0x1, -R0 ;  /* 0x00000001d1d1b824 */ /* 0x000fe400078e0a00 */
[C---:B------:R-:W-:Y:S01]  /*4670*/  IMAD R211, R0.reuse, R9, R211 ;  /* 0x0000000900d37224 */ /* 0x040fe200078e02d3 */
[----:B------:R-:W-:Y:S01]  /*4680*/  ISETP.GT.U32.AND P4, PT, R0, R207, PT ;  /* 0x000000cf0000720c */ /* 0x000fe20003f84070 */
[----:B------:R-:W-:Y:S01]  /*4690*/  IMAD.HI.U32 R9, R6, R213, RZ ;  /* 0x000000d506097227 */ /* 0x000fe200078e00ff */
[----:B------:R-:W-:-:S03]  /*46a0*/  ISETP.GT.U32.AND P3, PT, R0, R209, PT ;  /* 0x000000d10000720c */ /* 0x000fc60003f64070 */
[--C-:B------:R-:W-:Y:S01]  /*46b0*/  @!P0 IMAD.IADD R203, R203, 0x1, -R0.reuse ;  /* 0x00000001cbcb8824 */ /* 0x100fe200078e0a00 */
[----:B------:R-:W-:Y:S01]  /*46c0*/  ISETP.GE.AND P0, PT, R13, RZ, PT ;  /* 0x000000ff0d00720c */ /* 0x000fe20003f06270 */
[--C-:B------:R-:W-:Y:S01]  /*46d0*/  @!P6 IMAD.IADD R205, R205, 0x1, -R0.reuse ;  /* 0x00000001cdcde824 */ /* 0x100fe200078e0a00 */
[----:B------:R-:W-:Y:S01]  /*46e0*/  LOP3.LUT R13, R7, 0x58, RZ, 0xfc, !PT ;  /* 0x00000058070d7812 */ /* 0x000fe200078efcff */
[----:B------:R-:W-:Y:S01]  /*46f0*/  IMAD.MOV R9, RZ, RZ, -R9 ;  /* 0x000000ffff097224 */ /* 0x000fe200078e0a09 */
[----:B------:R-:W-:Y:S01]  /*4700*/  ISETP.GE.AND P6, PT, R11, RZ, PT ;  /* 0x000000ff0b00720c */ /* 0x000fe20003fc6270 */
[----:B------:R-:W-:Y:S01]  /*4710*/  @!P1 IMAD.MOV R203, RZ, RZ, -R203 ;  /* 0x000000ffffcb9224 */ /* 0x000fe200078e0acb */
[----:B------:R-:W-:Y:S01]  /*4720*/  IABS R215, R13 ;  /* 0x0000000d00d77213 */ /* 0x000fe20000000000 */
[C---:B------:R-:W-:Y:S01]  /*4730*/  IMAD R213, R0.reuse, R9, R213 ;  /* 0x0000000900d57224 */ /* 0x040fe200078e02d5 */
[C---:B------:R-:W-:Y:S01]  /*4740*/  ISETP.GT.U32.AND P2, PT, R0.reuse, R205, PT ;  /* 0x000000cd0000720c */ /* 0x040fe20003f44070 */
[----:B------:R-:W-:Y:S01]  /*4750*/  @!P4 IMAD.IADD R207, R207, 0x1, -R0 ;  /* 0x00000001cfcfc824 */ /* 0x000fe200078e0a00 */
[----:B------:R-:W-:Y:S01]  /*4760*/  ISETP.GT.U32.AND P1, PT, R0, R211, PT ;  /* 0x000000d30000720c */ /* 0x000fe20003f24070 */
[----:B------:R-:W-:Y:S01]  /*4770*/  IMAD.HI.U32 R9, R6, R215, RZ ;  /* 0x000000d706097227 */ /* 0x000fe200078e00ff */
[----:B------:R-:W-:-:S02]  /*4780*/  ISETP.GT.U32.AND P4, PT, R0, R213, PT ;  /* 0x000000d50000720c */ /* 0x000fc40003f84070 */
[----:B------:R-:W-:Y:S01]  /*4790*/  LOP3.LUT R11, R7, 0x56, RZ, 0xfc, !PT ;  /* 0x00000056070b7812 */ /* 0x000fe200078efcff */
[--C-:B------:R-:W-:Y:S01]  /*47a0*/  @!P3 IMAD.IADD R209, R209, 0x1, -R0.reuse ;  /* 0x00000001d1d1b824 */ /* 0x100fe200078e0a00 */
[----:B------:R-:W-:Y:S01]  /*47b0*/  ISETP.GE.AND P3, PT, R10, RZ, PT ;  /* 0x000000ff0a00720c */ /* 0x000fe20003f66270 */
[----:B------:R-:W-:Y:S01]  /*47c0*/  IMAD.MOV R10, RZ, RZ, -R9 ;  /* 0x000000ffff0a7224 */ /* 0x000fe200078e0a09 */
[----:B------:R-:W-:Y:S01]  /*47d0*/  IABS R217, R11 ;  /* 0x0000000b00d97213 */ /* 0x000fe20000000000 */
[----:B------:R-:W-:Y:S02]  /*47e0*/  @!P6 IMAD.MOV R207, RZ, RZ, -R207 ;  /* 0x000000ffffcfe224 */ /* 0x000fe400078e0acf */
[--C-:B------:R-:W-:Y:S01]  /*47f0*/  @!P2 IMAD.IADD R205, R205, 0x1, -R0.reuse ;  /* 0x00000001cdcda824 */ /* 0x100fe200078e0a00 */
[----:B------:R-:W-:Y:S01]  /*4800*/  ISETP.GE.AND P2, PT, R14, RZ, PT ;  /* 0x000000ff0e00720c */ /* 0x000fe20003f46270 */
[--C-:B------:R-:W-:Y:S01]  /*4810*/  @!P1 IMAD.IADD R211, R211, 0x1, -R0.reuse ;  /* 0x00000001d3d39824 */ /* 0x100fe200078e0a00 */
[----:B------:R-:W-:Y:S01]  /*4820*/  ISETP.GE.AND P1, PT, R13, RZ, PT ;  /* 0x000000ff0d00720c */ /* 0x000fe20003f26270 */
[C---:B------:R-:W-:Y:S01]  /*4830*/  IMAD R215, R0.reuse, R10, R215 ;  /* 0x0000000a00d77224 */ /* 0x040fe200078e02d7 */
[----:B------:R-:W-:Y:S01]  /*4840*/  LOP3.LUT R13, R7, 0x54, RZ, 0xfc, !PT ;  /* 0x00000054070d7812 */ /* 0x000fe200078efcff */
[----:B------:R-:W-:Y:S01]  /*4850*/  @!P0 IMAD.MOV R205, RZ, RZ, -R205 ;  /* 0x000000ffffcd8224 */ /* 0x000fe200078e0acd */
[C---:B------:R-:W-:Y:S01]  /*4860*/  ISETP.GT.U32.AND P0, PT, R0.reuse, R211, PT ;  /* 0x000000d30000720c */ /* 0x040fe20003f04070 */
[----:B------:R-:W-:Y:S01]  /*4870*/  @!P4 IMAD.IADD R213, R213, 0x1, -R0 ;  /* 0x00000001d5d5c824 */ /* 0x000fe200078e0a00 */
[----:B------:R-:W-:Y:S01]  /*4880*/  ISETP.GT.U32.AND P6, PT, R0, R215, PT ;  /* 0x000000d70000720c */ /* 0x000fe20003fc4070 */
[----:B------:R-:W-:Y:S01]  /*4890*/  IMAD.HI.U32 R9, R6, R217, RZ ;  /* 0x000000d906097227 */ /* 0x000fe200078e00ff */
[----:B------:R-:W-:-:S02]  /*48a0*/  IABS R219, R13 ;  /* 0x0000000d00db7213 */ /* 0x000fc40000000000 */
[C---:B------:R-:W-:Y:S01]  /*48b0*/  ISETP.GT.U32.AND P4, PT, R0.reuse, R213, PT ;  /* 0x000000d50000720c */ /* 0x040fe20003f84070 */
[----:B------:R-:W-:Y:S01]  /*48c0*/  IMAD.MOV R9, RZ, RZ, -R9 ;  /* 0x000000ffff097224 */ /* 0x000fe200078e0a09 */
[----:B------:R-:W-:Y:S01]  /*48d0*/  LOP3.LUT R10, R7, 0x52, RZ, 0xfc, !PT ;  /* 0x00000052070a7812 */ /* 0x000fe200078efcff */
[----:B------:R-:W-:Y:S01]  /*48e0*/  @!P5 IMAD.MOV R209, RZ, RZ, -R209 ;  /* 0x000000ffffd1d224 */ /* 0x000fe200078e0ad1 */
[----:B------:R-:W-:Y:S01]  /*48f0*/  ISETP.GE.AND P5, PT, R11, RZ, PT ;  /* 0x000000ff0b00720c */ /* 0x000fe20003fa6270 */
[----:B------:R-:W-:Y:S01]  /*4900*/  IMAD R217, R0, R9, R217 ;  /* 0x0000000900d97224 */ /* 0x000fe200078e02d9 */
[----:B------:R-:W-:Y:S01]  /*4910*/  IABS R221, R10 ;  /* 0x0000000a00dd7213 */ /* 0x000fe20000000000 */
[--C-:B------:R-:W-:Y:S01]  /*4920*/  @!P0 IMAD.IADD R211, R211, 0x1, -R0.reuse ;  /* 0x00000001d3d38824 */ /* 0x100fe200078e0a00 */
[----:B------:R-:W-:Y:S01]  /*4930*/  LOP3.LUT R11, R7, 0x50, RZ, 0xfc, !PT ;  /* 0x00000050070b7812 */ /* 0x000fe200078efcff */
[--C-:B------:R-:W-:Y:S01]  /*4940*/  @!P6 IMAD.IADD R215, R215, 0x1, -R0.reuse ;  /* 0x00000001d7d7e824 */ /* 0x100fe200078e0a00 */
[----:B------:R-:W-:Y:S01]  /*4950*/  ISETP.GE.AND P6, PT, R10, RZ, PT ;  /* 0x000000ff0a00720c */ /* 0x000fe20003fc6270 */
[----:B------:R-:W-:Y:S01]  /*4960*/  @!P2 IMAD.MOV R211, RZ, RZ, -R211 ;  /* 0x000000ffffd3a224 */ /* 0x000fe200078e0ad3 */
[----:B------:R-:W-:Y:S01]  /*4970*/  IABS R223, R11 ;  /* 0x0000000b00df7213 */ /* 0x000fe20000000000 */
[----:B------:R-:W-:Y:S01]  /*4980*/  @!P4 IMAD.IADD R213, R213, 0x1, -R0 ;  /* 0x00000001d5d5c824 */ /* 0x000fe200078e0a00 */
[----:B------:R-:W-:Y:S01]  /*4990*/  ISETP.GT.U32.AND P2, PT, R0, R215, PT ;  /* 0x000000d70000720c */ /* 0x000fe20003f44070 */
[----:B------:R-:W-:Y:S01]  /*49a0*/  IMAD.HI.U32 R9, R6, R219, RZ ;  /* 0x000000db06097227 */ /* 0x000fe200078e00ff */
[----:B------:R-:W-:-:S02]  /*49b0*/  ISETP.GT.U32.AND P4, PT, R0, R217, PT ;  /* 0x000000d90000720c */ /* 0x000fc40003f84070 */
[----:B------:R-:W-:Y:S01]  /*49c0*/  ISETP.GE.AND P0, PT, R13, RZ, PT ;  /* 0x000000ff0d00720c */ /* 0x000fe20003f06270 */
[----:B------:R-:W-:Y:S01]  /*49d0*/  IMAD.MOV R9, RZ, RZ, -R9 ;  /* 0x000000ffff097224 */ /* 0x000fe200078e0a09 */
[----:B------:R-:W-:Y:S01]  /*49e0*/  LOP3.LUT R13, R7, 0x4a, RZ, 0xfc, !PT ;  /* 0x0000004a070d7812 */ /* 0x000fe200078efcff */
[----:B------:R-:W-:Y:S01]  /*49f0*/  @!P3 IMAD.MOV R213, RZ, RZ, -R213 ;  /* 0x000000ffffd5b224 */ /* 0x000fe200078e0ad5 */
[----:B------:R-:W-:Y:S01]  /*4a00*/  ISETP.GE.AND P3, PT, R11, RZ, PT ;  /* 0x000000ff0b00720c */ /* 0x000fe20003f66270 */
[----:B------:R-:W-:Y:S01]  /*4a10*/  IMAD R219, R0, R9, R219 ;  /* 0x0000000900db7224 */ /* 0x000fe200078e02db */
[----:B------:R-:W-:Y:S01]  /*4a20*/  IABS R229, R13 ;  /* 0x0000000d00e57213 */ /* 0x000fe20000000000 */
[----:B------:R-:W-:Y:S01]  /*4a30*/  IMAD.HI.U32 R9, R6, R221, RZ ;  /* 0x000000dd06097227 */ /* 0x000fe200078e00ff */
[----:B------:R-:W-:-:S03]  /*4a40*/  LOP3.LUT R14, R7, 0x48, RZ, 0xfc, !PT ;  /* 0x00000048070e7812 */ /* 0x000fc600078efcff */
[--C-:B------:R-:W-:Y:S01]  /*4a50*/  @!P2 IMAD.IADD R215, R215, 0x1, -R0.reuse ;  /* 0x00000001d7d7a824 */ /* 0x100fe200078e0a00 */
[----:B------:R-:W-:Y:S01]  /*4a60*/  IABS R231, R14 ;  /* 0x0000000e00e77213 */ /* 0x000fe20000000000 */
[----:B------:R-:W-:Y:S02]  /*4a70*/  @!P4 IMAD.IADD R217, R217, 0x1, -R0 ;  /* 0x00000001d9d9c824 */ /* 0x000fe400078e0a00 */
[----:B------:R-:W-:Y:S01]  /*4a80*/  @!P1 IMAD.MOV R215, RZ, RZ, -R215 ;  /* 0x000000ffffd79224 */ /* 0x000fe200078e0ad7 */
[C---:B------:R-:W-:Y:S01]  /*4a90*/  ISETP.GT.U32.AND P1, PT, R0.reuse, R219, PT ;  /* 0x000000db0000720c */ /* 0x040fe20003f24070 */
[----:B------:R-:W-:Y:S01]  /*4aa0*/  IMAD.MOV R9, RZ, RZ, -R9 ;  /* 0x000000ffff097224 */ /* 0x000fe200078e0a09 */
[----:B------:R-:W-:Y:S01]  /*4ab0*/  ISETP.GT.U32.AND P4, PT, R0, R217, PT ;  /* 0x000000d90000720c */ /* 0x000fe20003f84070 */
[----:B------:R-:W-:Y:S02]  /*4ac0*/  VIADD R11, R8, 0x4e ;  /* 0x0000004e080b7836 */ /* 0x000fe40000000000 */
[----:B------:R-:W-:-:S02]  /*4ad0*/  IMAD R221, R0, R9, R221 ;  /* 0x0000000900dd7224 */ /* 0x000fc400078e02dd */
[----:B------:R-:W-:Y:S01]  /*4ae0*/  IMAD.HI.U32 R10, R6, R223, RZ ;  /* 0x000000df060a7227 */ /* 0x000fe200078e00ff */
[----:B------:R-:W-:Y:S02]  /*4af0*/  IABS R225, R11 ;  /* 0x0000000b00e17213 */ /* 0x000fe40000000000 */
[----:B------:R-:W-:Y:S01]  /*4b00*/  ISETP.GE.AND P2, PT, R11, RZ, PT ;  /* 0x000000ff0b00720c */ /* 0x000fe20003f46270 */
[----:B------:R-:W-:Y:S01]  /*4b10*/  IMAD.MOV R10, RZ, RZ, -R10 ;  /* 0x000000ffff0a7224 */ /* 0x000fe200078e0a0a */
[----:B------:R-:W-:Y:S01]  /*4b20*/  LOP3.LUT R11, R7, 0x4c, RZ, 0xfc, !PT ;  /* 0x0000004c070b7812 */ /* 0x000fe200078efcff */
[--C-:B------:R-:W-:Y:S02]  /*4b30*/  @!P1 IMAD.IADD R219, R219, 0x1, -R0.reuse ;  /* 0x00000001dbdb9824 */ /* 0x100fe400078e0a00 */
[----:B------:R-:W-:Y:S01]  /*4b40*/  @!P4 IMAD.IADD R217, R217, 0x1, -R0 ;  /* 0x00000001d9d9c824 */ /* 0x000fe200078e0a00 */
[----:B------:R-:W-:Y:S01]  /*4b50*/  ISETP.GT.U32.AND P4, PT, R0, R221, PT ;  /* 0x000000dd0000720c */ /* 0x000fe20003f84070 */
[----:B------:R-:W-:Y:S01]  /*4b60*/  IMAD.HI.U32 R9, R6, R225, RZ ;  /* 0x000000e106097227 */ /* 0x000fe200078e00ff */
[----:B------:R-:W-:-:S02]  /*4b70*/  ISETP.GT.U32.AND P1, PT, R0, R219, PT ;  /* 0x000000db0000720c */ /* 0x000fc40003f24070 */
[----:B------:R-:W-:Y:S01]  /*4b80*/  IABS R227, R11 ;  /* 0x0000000b00e37213 */ /* 0x000fe20000000000 */
[C---:B------:R-:W-:Y:S02]  /*4b90*/  IMAD R223, R0.reuse, R10, R223 ;  /* 0x0000000a00df7224 */ /* 0x040fe400078e02df */
[----:B------:R-:W-:Y:S02]  /*4ba0*/  IMAD.MOV R9, RZ, RZ, -R9 ;  /* 0x000000ffff097224 */ /* 0x000fe400078e0a09 */
[----:B------:R-:W-:Y:S01]  /*4bb0*/  @!P5 IMAD.MOV R217, RZ, RZ, -R217 ;  /* 0x000000ffffd9d224 */ /* 0x000fe200078e0ad9 */
[C---:B------:R-:W-:Y:S01]  /*4bc0*/  ISETP.GT.U32.AND P5, PT, R0.reuse, R223, PT ;  /* 0x000000df0000720c */ /* 0x040fe20003fa4070 */
[C---:B------:R-:W-:Y:S02]  /*4bd0*/  IMAD R225, R0.reuse, R9, R225 ;  /* 0x0000000900e17224 */ /* 0x040fe400078e02e1 */
[--C-:B------:R-:W-:Y:S02]  /*4be0*/  @!P4 IMAD.IADD R221, R221, 0x1, -R0.reuse ;  /* 0x00000001ddddc824 */ /* 0x100fe400078e0a00 */
[----:B------:R-:W-:Y:S01]  /*4bf0*/  @!P1 IMAD.IADD R219, R219, 0x1, -R0 ;  /* 0x00000001dbdb9824 */ /* 0x000fe200078e0a00 */
[----:B------:R-:W-:Y:S01]  /*4c00*/  ISETP.GT.U32.AND P1, PT, R0, R225, PT ;  /* 0x000000e10000720c */ /* 0x000fe20003f24070 */
[----:B------:R-:W-:Y:S01]  /*4c10*/  IMAD.HI.U32 R9, R6, R227, RZ ;  /* 0x000000e306097227 */ /* 0x000fe200078e00ff */
[----:B------:R-:W-:-:S03]  /*4c20*/  ISETP.GT.U32.AND P4, PT, R0, R221, PT ;  /* 0x000000dd0000720c */ /* 0x000fc60003f84070 */
[----:B------:R-:W-:Y:S02]  /*4c30*/  IMAD.MOV R10, RZ, RZ, -R9 ;  /* 0x000000ffff0a7224 */ /* 0x000fe400078e0a09 */
[----:B------:R-:W-:Y:S02]  /*4c40*/  @!P5 IMAD.IADD R223, R223, 0x1, -R0 ;  /* 0x00000001dfdfd824 */ /* 0x000fe400078e0a00 */
[----:B------:R-:W-:Y:S02]  /*4c50*/  IMAD R227, R0, R10, R227 ;  /* 0x0000000a00e37224 */ /* 0x000fe400078e02e3 */
[----:B------:R-:W-:Y:S01]  /*4c60*/  IMAD.HI.U32 R9, R6, R229, RZ ;  /* 0x000000e506097227 */ /* 0x000fe200078e00ff */
[----:B------:R-:W-:-:S03]  /*4c70*/  ISETP.GT.U32.AND P5, PT, R0, R223, PT ;  /* 0x000000df0000720c */ /* 0x000fc60003fa4070 */
[--C-:B------:R-:W-:Y:S01]  /*4c80*/  @!P1 IMAD.IADD R225, R225, 0x1, -R0.reuse ;  /* 0x00000001e1e19824 */ /* 0x100fe200078e0a00 */
[----:B------:R-:W-:Y:S01]  /*4c90*/  ISETP.GE.AND P1, PT, R11, RZ, PT ;  /* 0x000000ff0b00720c */ /* 0x000fe20003f26270 */
[----:B------:R-:W-:Y:S01]  /*4ca0*/  @!P4 IMAD.IADD R221, R221, 0x1, -R0 ;  /* 0x00000001ddddc824 */ /* 0x000fe200078e0a00 */
[C---:B------:R-:W-:Y:S01]  /*4cb0*/  ISETP.GT.U32.AND P4, PT, R0.reuse, R227, PT ;  /* 0x000000e30000720c */ /* 0x040fe20003f84070 */
[----:B------:R-:W-:Y:S01]  /*4cc0*/  IMAD.MOV R9, RZ, RZ, -R9 ;  /* 0x000000ffff097224 */ /* 0x000fe200078e0a09 */
[----:B------:R-:W-:Y:S01]  /*4cd0*/  LOP3.LUT R11, R7, 0x42, RZ, 0xfc, !PT ;  /* 0x00000042070b7812 */ /* 0x000fe200078efcff */
[----:B------:R-:W-:Y:S01]  /*4ce0*/  @!P0 IMAD.MOV R219, RZ, RZ, -R219 ;  /* 0x000000ffffdb8224 */ /* 0x000fe200078e0adb */
[C---:B------:R-:W-:Y:S01]  /*4cf0*/  ISETP.GT.U32.AND P0, PT, R0.reuse, R225, PT ;  /* 0x000000e10000720c */ /* 0x040fe20003f04070 */
[----:B------:R-:W-:Y:S01]  /*4d00*/  IMAD R229, R0, R9, R229 ;  /* 0x0000000900e57224 */ /* 0x000fe200078e02e5 */
[----:B------:R-:W-:Y:S01]  /*4d10*/  IABS R237, R11 ;  /* 0x0000000b00ed7213 */ /* 0x000fe20000000000 */
[----:B------:R-:W-:-:S04]  /*4d20*/  IMAD.HI.U32 R9, R6, R231, RZ ;  /* 0x000000e706097227 */ /* 0x000fc800078e00ff */
[----:B------:R-:W-:-:S04]  /*4d30*/  IMAD.HI.U32 R10, R6, R233, RZ ;  /* 0x000000e9060a7227 */ /* 0x000fc800078e00ff */
[----:B------:R-:W-:Y:S02]  /*4d40*/  IMAD.MOV R9, RZ, RZ, -R9 ;  /* 0x000000ffff097224 */ /* 0x000fe400078e0a09 */
[----:B------:R-:W-:Y:S02]  /*4d50*/  IMAD.MOV R10, RZ, RZ, -R10 ;  /* 0x000000ffff0a7224 */ /* 0x000fe400078e0a0a */
[--C-:B------:R-:W-:Y:S01]  /*4d60*/  @!P5 IMAD.IADD R223, R223, 0x1, -R0.reuse ;  /* 0x00000001dfdfd824 */ /* 0x100fe200078e0a00 */
[C---:B------:R-:W-:Y:S01]  /*4d70*/  ISETP.GT.U32.AND P5, PT, R0.reuse, R229, PT ;  /* 0x000000e50000720c */ /* 0x040fe20003fa4070 */
[--C-:B------:R-:W-:Y:S01]  /*4d80*/  @!P4 IMAD.IADD R227, R227, 0x1, -R0.reuse ;  /* 0x00000001e3e3c824 */ /* 0x100fe200078e0a00 */
[----:B------:R-:W-:Y:S01]  /*4d90*/  ISETP.GE.AND P4, PT, R13, RZ, PT ;  /* 0x000000ff0d00720c */ /* 0x000fe20003f86270 */
[C---:B------:R-:W-:Y:S01]  /*4da0*/  IMAD R231, R0.reuse, R9, R231 ;  /* 0x0000000900e77224 */ /* 0x040fe200078e02e7 */
[C---:B------:R-:W-:Y:S01]  /*4db0*/  LOP3.LUT R13, R7.reuse, 0x3a, RZ, 0xfc, !PT ;  /* 0x0000003a070d7812 */ /* 0x040fe200078efcff */
[C---:B------:R-:W-:Y:S01]  /*4dc0*/  IMAD R233, R0.reuse, R10, R233 ;  /* 0x0000000a00e97224 */ /* 0x040fe200078e02e9 */
[----:B------:R-:W-:Y:S01]  /*4dd0*/  LOP3.LUT R10, R7, 0x44, RZ, 0xfc, !PT ;  /* 0x00000044070a7812 */ /* 0x000fe200078efcff */
[--C-:B------:R-:W-:Y:S01]  /*4de0*/  @!P0 IMAD.IADD R225, R225, 0x1, -R0.reuse ;  /* 0x00000001e1e18824 */ /* 0x100fe200078e0a00 */
[C---:B------:R-:W-:Y:S01]  /*4df0*/  ISETP.GT.U32.AND P0, PT, R0.reuse, R231, PT ;  /* 0x000000e70000720c */ /* 0x040fe20003f04070 */
[----:B------:R-:W-:Y:S01]  /*4e00*/  @!P6 IMAD.MOV R221, RZ, RZ, -R221 ;  /* 0x000000ffffdde224 */ /* 0x000fe200078e0add */
[C---:B------:R-:W-:Y:S01]  /*4e10*/  ISETP.GT.U32.AND P6, PT, R0.reuse, R227, PT ;  /* 0x000000e30000720c */ /* 0x040fe20003fc4070 */
[----:B------:R-:W-:Y:S01]  /*4e20*/  @!P2 IMAD.MOV R225, RZ, RZ, -R225 ;  /* 0x000000ffffe1a224 */ /* 0x000fe200078e0ae1 */
[----:B------:R-:W-:Y:S01]  /*4e30*/  IABS R235, R10 ;  /* 0x0000000a00eb7213 */ /* 0x000fe20000000000 */
[----:B------:R-:W-:Y:S01]  /*4e40*/  @!P5 IMAD.IADD R229, R229, 0x1, -R0 ;  /* 0x00000001e5e5d824 */ /* 0x000fe200078e0a00 */
[----:B------:R-:W-:Y:S01]  /*4e50*/  ISETP.GT.U32.AND P2, PT, R0, R233, PT ;  /* 0x000000e90000720c */ /* 0x000fe20003f44070 */
[----:B------:R-:W-:Y:S01]  /*4e60*/  @!P3 IMAD.MOV R223, RZ, RZ, -R223 ;  /* 0x000000ffffdfb224 */ /* 0x000fe200078e0adf */
[----:B------:R-:W-:Y:S01]  /*4e70*/  ISETP.GE.AND P3, PT, R14, RZ, PT ;  /* 0x000000ff0e00720c */ /* 0x000fe20003f66270 */
[----:B------:R-:W-:Y:S01]  /*4e80*/  IMAD.HI.U32 R9, R6, R235, RZ ;  /* 0x000000eb06097227 */ /* 0x000fe200078e00ff */
[----:B------:R-:W-:-:S02]  /*4e90*/  ISETP.GT.U32.AND P5, PT, R0, R229, PT ;  /* 0x000000e50000720c */ /* 0x000fc40003fa4070 */
[----:B------:R-:W-:Y:S01]  /*4ea0*/  IABS R245, R13 ;  /* 0x0000000d00f57213 */ /* 0x000fe20000000000 */
[----:B------:R-:W-:Y:S01]  /*4eb0*/  IMAD.MOV R9, RZ, RZ, -R9 ;  /* 0x000000ffff097224 */ /* 0x000fe200078e0a09 */
[----:B------:R-:W-:Y:S01]  /*4ec0*/  LOP3.LUT R14, R7, 0x34, RZ, 0xfc, !PT ;  /* 0x00000034070e7812 */ /* 0x000fe200078efcff */
[--C-:B------:R-:W-:Y:S01]  /*4ed0*/  @!P6 IMAD.IADD R227, R227, 0x1, -R0.reuse ;  /* 0x00000001e3e3e824 */ /* 0x100fe200078e0a00 */
[----:B------:R-:W-:Y:S01]  /*4ee0*/  ISETP.GE.AND P6, PT, R15, RZ, PT ;  /* 0x000000ff0f00720c */ /* 0x000fe20003fc6270 */
[--C-:B------:R-:W-:Y:S01]  /*4ef0*/  @!P0 IMAD.IADD R231, R231, 0x1, -R0.reuse ;  /* 0x00000001e7e78824 */ /* 0x100fe200078e0a00 */
[----:B------:R-:W-:Y:S01]  /*4f00*/  IABS R251, R14 ;  /* 0x0000000e00fb7213 */ /* 0x000fe20000000000 */
[C---:B------:R-:W-:Y:S01]  /*4f10*/  IMAD R235, R0.reuse, R9, R235 ;  /* 0x0000000900eb7224 */ /* 0x040fe200078e02eb */
[----:B------:R-:W-:Y:S01]  /*4f20*/  IABS R15, R19 ;  /* 0x00000013000f7213 */ /* 0x000fe20000000000 */
[----:B------:R-:W-:Y:S01]  /*4f30*/  @!P2 IMAD.IADD R233, R233, 0x1, -R0 ;  /* 0x00000001e9e9a824 */ /* 0x000fe200078e0a00 */
[C---:B------:R-:W-:Y:S01]  /*4f40*/  ISETP.GT.U32.AND P0, PT, R0.reuse, R231, PT ;  /* 0x000000e70000720c */ /* 0x040fe20003f04070 */
[----:B------:R-:W-:Y:S01]  /*4f50*/  @!P1 IMAD.MOV R227, RZ, RZ, -R227 ;  /* 0x000000ffffe39224 */ /* 0x000fe200078e0ae3 */
[----:B------:R-:W-:Y:S01]  /*4f60*/  ISETP.GT.U32.AND P1, PT, R0, R235, PT ;  /* 0x000000eb0000720c */ /* 0x000fe20003f24070 */
[----:B------:R-:W-:Y:S01]  /*4f70*/  IMAD.HI.U32 R9, R6, R237, RZ ;  /* 0x000000ed06097227 */ /* 0x000fe200078e00ff */
[----:B------:R-:W-:-:S03]  /*4f80*/  ISETP.GT.U32.AND P2, PT, R0, R233, PT ;  /* 0x000000e90000720c */ /* 0x000fc60003f44070 */
[--C-:B------:R-:W-:Y:S01]  /*4f90*/  @!P5 IMAD.IADD R229, R229, 0x1, -R0.reuse ;  /* 0x00000001e5e5d824 */ /* 0x100fe200078e0a00 */
[----:B------:R-:W-:Y:S01]  /*4fa0*/  ISETP.GE.AND P5, PT, R10, RZ, PT ;  /* 0x000000ff0a00720c */ /* 0x000fe20003fa6270 */
[----:B------:R-:W-:Y:S01]  /*4fb0*/  IMAD.MOV R9, RZ, RZ, -R9 ;  /* 0x000000ffff097224 */ /* 0x000fe200078e0a09 */
[----:B------:R-:W-:Y:S01]  /*4fc0*/  LOP3.LUT R10, R7, 0x40, RZ, 0xfc, !PT ;  /* 0x00000040070a7812 */ /* 0x000fe200078efcff */
[----:B------:R-:W-:Y:S01]  /*4fd0*/  @!P4 IMAD.MOV R229, RZ, RZ, -R229 ;  /* 0x000000ffffe5c224 */ /* 0x000fe200078e0ae5 */
[----:B------:R-:W-:Y:S01]  /*4fe0*/  ISETP.GE.AND P4, PT, R11, RZ, PT ;  /* 0x000000ff0b00720c */ /* 0x000fe20003f86270 */
[----:B------:R-:W-:Y:S01]  /*4ff0*/  IMAD R237, R0, R9, R237 ;  /* 0x0000000900ed7224 */ /* 0x000fe200078e02ed */
[----:B------:R-:W-:Y:S01]  /*5000*/  IABS R239, R10 ;  /* 0x0000000a00ef7213 */ /* 0x000fe20000000000 */
[--C-:B------:R-:W-:Y:S01]  /*5010*/  @!P0 IMAD.IADD R231, R231, 0x1, -R0.reuse ;  /* 0x00000001e7e78824 */ /* 0x100fe200078e0a00 */
[----:B------:R-:W-:Y:S01]  /*5020*/  ISETP.GE.AND P0, PT, R10, RZ, PT ;  /* 0x000000ff0a00720c */ /* 0x000fe20003f06270 */
[--C-:B------:R-:W-:Y:S01]  /*5030*/  @!P1 IMAD.IADD R235, R235, 0x1, -R0.reuse ;  /* 0x00000001ebeb9824 */ /* 0x100fe200078e0a00 */
[----:B------:R-:W-:Y:S01]  /*5040*/  LOP3.LUT R11, R7, 0x3c, RZ, 0xfc, !PT ;  /* 0x0000003c070b7812 */ /* 0x000fe200078efcff */
[----:B------:R-:W-:Y:S01]  /*5050*/  @!P2 IMAD.IADD R233, R233, 0x1, -R0 ;  /* 0x00000001e9e9a824 */ /* 0x000fe200078e0a00 */
[C---:B------:R-:W-:Y:S01]  /*5060*/  ISETP.GT.U32.AND P2, PT, R0.reuse, R237, PT ;  /* 0x000000ed0000720c */ /* 0x040fe20003f44070 */
[----:B------:R-:W-:Y:S01]  /*5070*/  @!P3 IMAD.MOV R231, RZ, RZ, -R231 ;  /* 0x000000ffffe7b224 */ /* 0x000fe200078e0ae7 */
[----:B------:R-:W-:Y:S01]  /*5080*/  ISETP.GT.U32.AND P3, PT, R0, R235, PT ;  /* 0x000000eb0000720c */ /* 0x000fe20003f64070 */
[----:B------:R-:W-:Y:S01]  /*5090*/  IMAD.HI.U32 R9, R6, R239, RZ ;  /* 0x000000ef06097227 */ /* 0x000fe200078e00ff */
[----:B------:R-:W-:-:S03]  /*50a0*/  IABS R243, R11 ;  /* 0x0000000b00f37213 */ /* 0x000fc60000000000 */
[----:B------:R-:W-:Y:S02]  /*50b0*/  IMAD.MOV R9, RZ, RZ, -R9 ;  /* 0x000000ffff097224 */ /* 0x000fe400078e0a09 */
[----:B------:R-:W-:Y:S02]  /*50c0*/  VIADD R10, R8, 0x3e ;  /* 0x0000003e080a7836 */ /* 0x000fe40000000000 */
[C---:B------:R-:W-:Y:S02]  /*50d0*/  IMAD R239, R0.reuse, R9, R239 ;  /* 0x0000000900ef7224 */ /* 0x040fe400078e02ef */
[--C-:B------:R-:W-:Y:S01]  /*50e0*/  @!P2 IMAD.IADD R237, R237, 0x1, -R0.reuse ;  /* 0x00000001ededa824 */ /* 0x100fe200078e0a00 */
[----:B------:R-:W-:Y:S01]  /*50f0*/  IABS R241, R10 ;  /* 0x0000000a00f17213 */ /* 0x000fe20000000000 */
[----:B------:R-:W-:Y:S01]  /*5100*/  @!P3 IMAD.IADD R235, R235, 0x1, -R0 ;  /* 0x00000001ebebb824 */ /* 0x000fe200078e0a00 */
[C---:B------:R-:W-:Y:S01]  /*5110*/  ISETP.GT.U32.AND P3, PT, R0.reuse, R239, PT ;  /* 0x000000ef0000720c */ /* 0x040fe20003f64070 */
[----:B------:R-:W-:Y:S01]  /*5120*/  @!P6 IMAD.MOV R233, RZ, RZ, -R233 ;  /* 0x000000ffffe9e224 */ /* 0x000fe200078e0ae9 */
[----:B------:R-:W-:Y:S01]  /*5130*/  ISETP.GT.U32.AND P2, PT, R0, R237, PT ;  /* 0x000000ed0000720c */ /* 0x000fe20003f44070 */
[----:B------:R-:W-:Y:S01]  /*5140*/  IMAD.HI.U32 R9, R6, R241, RZ ;  /* 0x000000f106097227 */ /* 0x000fe200078e00ff */
[----:B------:R-:W-:-:S02]  /*5150*/  ISETP.GE.AND P1, PT, R10, RZ, PT ;  /* 0x000000ff0a00720c */ /* 0x000fc40003f26270 */
[----:B------:R-:W-:Y:S01]  /*5160*/  ISETP.GE.AND P6, PT, R11, RZ, PT ;  /* 0x000000ff0b00720c */ /* 0x000fe20003fc6270 */
[----:B------:R-:W-:Y:S01]  /*5170*/  IMAD.MOV R10, RZ, RZ, -R9 ;  /* 0x000000ffff0a7224 */ /* 0x000fe200078e0a09 */
[----:B------:R-:W-:Y:S01]  /*5180*/  LOP3.LUT R11, R7, 0x38, RZ, 0xfc, !PT ;  /* 0x00000038070b7812 */ /* 0x000fe200078efcff */
[----:B------:R-:W-:-:S03]  /*5190*/  IMAD.HI.U32 R9, R6, R243, RZ ;  /* 0x000000f306097227 */ /* 0x000fc600078e00ff */
[----:B------:R-:W-:Y:S01]  /*51a0*/  IABS R247, R11 ;  /* 0x0000000b00f77213 */ /* 0x000fe20000000000 */
[C---:B------:R-:W-:Y:S02]  /*51b0*/  IMAD R241, R0.reuse, R10, R241 ;  /* 0x0000000a00f17224 */ /* 0x040fe400078e02f1 */
[----:B------:R-:W-:Y:S02]  /*51c0*/  IMAD.MOV R10, RZ, RZ, -R9 ;  /* 0x000000ffff0a7224 */ /* 0x000fe400078e0a09 */
[--C-:B------:R-:W-:Y:S02]  /*51d0*/  @!P3 IMAD.IADD R239, R239, 0x1, -R0.reuse ;  /* 0x00000001efefb824 */ /* 0x100fe400078e0a00 */
[----:B------:R-:W-:Y:S01]  /*51e0*/  @!P2 IMAD.IADD R237, R237, 0x1, -R0 ;  /* 0x00000001ededa824 */ /* 0x000fe200078e0a00 */
[C---:B------:R-:W-:Y:S01]  /*51f0*/  ISETP.GT.U32.AND P2, PT, R0.reuse, R241, PT ;  /* 0x000000f10000720c */ /* 0x040fe20003f44070 */
[C---:B------:R-:W-:Y:S01]  /*5200*/  IMAD R243, R0.reuse, R10, R243 ;  /* 0x0000000a00f37224 */ /* 0x040fe200078e02f3 */
[----:B------:R-:W-:Y:S01]  /*5210*/  ISETP.GT.U32.AND P3, PT, R0, R239, PT ;  /* 0x000000ef0000720c */ /* 0x000fe20003f64070 */
[----:B------:R-:W-:-:S04]  /*5220*/  IMAD.HI.U32 R9, R6, R245, RZ ;  /* 0x000000f506097227 */ /* 0x000fc800078e00ff */
[----:B------:R-:W-:Y:S01]  /*5230*/  @!P4 IMAD.MOV R237, RZ, RZ, -R237 ;  /* 0x000000ffffedc224 */ /* 0x000fe200078e0aed */
[C---:B------:R-:W-:Y:S01]  /*5240*/  ISETP.GT.U32.AND P4, PT, R0.reuse, R243, PT ;  /* 0x000000f30000720c */ /* 0x040fe20003f84070 */
[----:B------:R-:W-:Y:S02]  /*5250*/  IMAD.MOV R9, RZ, RZ, -R9 ;  /* 0x000000ffff097224 */ /* 0x000fe400078e0a09 */
[----:B------:R-:W-:Y:S01]  /*5260*/  @!P5 IMAD.MOV R235, RZ, RZ, -R235 ;  /* 0x000000ffffebd224 */ /* 0x000fe200078e0aeb */
[----:B------:R-:W-:Y:S01]  /*5270*/  ISETP.GE.AND P5, PT, R13, RZ, PT ;  /* 0x000000ff0d00720c */ /* 0x000fe20003fa6270 */
[----:B------:R-:W-:Y:S01]  /*5280*/  IMAD R245, R0, R9, R245 ;  /* 0x0000000900f57224 */ /* 0x000fe200078e02f5 */
[----:B------:R-:W-:Y:S01]  /*5290*/  LOP3.LUT R13, R7, 0x36, RZ, 0xfc, !PT ;  /* 0x00000036070d7812 */ /* 0x000fe200078efcff */
[----:B------:R-:W-:Y:S02]  /*52a0*/  @!P3 IMAD.IADD R239, R239, 0x1, -R0 ;  /* 0x00000001efefb824 */ /* 0x000fe400078e0a00 */
[----:B------:R-:W-:Y:S01]  /*52b0*/  IMAD.HI.U32 R9, R6, R247, RZ ;  /* 0x000000f706097227 */ /* 0x000fe200078e00ff */
[----:B------:R-:W-:-:S02]  /*52c0*/  ISETP.GT.U32.AND P3, PT, R0, R245, PT ;  /* 0x000000f50000720c */ /* 0x000fc40003f64070 */
[----:B------:R-:W-:Y:S01]  /*52d0*/  IABS R249, R13 ;  /* 0x0000000d00f97213 */ /* 0x000fe20000000000 */
[--C-:B------:R-:W-:Y:S02]  /*52e0*/  @!P4 IMAD.IADD R243, R243, 0x1, -R0.reuse ;  /* 0x00000001f3f3c824 */ /* 0x100fe400078e0a00 */
[--C-:B------:R-:W-:Y:S02]  /*52f0*/  @!P2 IMAD.IADD R241, R241, 0x1, -R0.reuse ;  /* 0x00000001f1f1a824 */ /* 0x100fe400078e0a00 */
[----:B------:R-:W-:Y:S01]  /*5300*/  IMAD.MOV R9, RZ, RZ, -R9 ;  /* 0x000000ffff097224 */ /* 0x000fe200078e0a09 */
[C---:B------:R-:W-:Y:S01]  /*5310*/  ISETP.GT.U32.AND P4, PT, R0.reuse, R243, PT ;  /* 0x000000f30000720c */ /* 0x040fe20003f84070 */
[----:B------:R-:W-:Y:S01]  /*5320*/  @!P0 IMAD.MOV R239, RZ, RZ, -R239 ;  /* 0x000000ffffef8224 */ /* 0x000fe200078e0aef */
[C---:B------:R-:W-:Y:S01]  /*5330*/  ISETP.GT.U32.AND P2, PT, R0.reuse, R241, PT ;  /* 0x000000f10000720c */ /* 0x040fe20003f44070 */
[----:B------:R-:W-:Y:S01]  /*5340*/  IMAD R247, R0, R9, R247 ;  /* 0x0000000900f77224 */ /* 0x000fe200078e02f7 */
[----:B------:R-:W-:Y:S01]  /*5350*/  ISETP.GE.AND P0, PT, R11, RZ, PT ;  /* 0x000000ff0b00720c */ /* 0x000fe20003f06270 */
[----:B------:R-:W-:Y:S01]  /*5360*/  @!P3 IMAD.IADD R245, R245, 0x1, -R0 ;  /* 0x00000001f5f5b824 */ /* 0x000fe200078e0a00 */
[----:B------:R-:W-:Y:S01]  /*5370*/  IABS R11, R16 ;  /* 0x00000010000b7213 */ /* 0x000fe20000000000 */
[----:B------:R-:W-:-:S03]  /*5380*/  IMAD.HI.U32 R9, R6, R251, RZ ;  /* 0x000000fb06097227 */ /* 0x000fc600078e00ff */
[C---:B------:R-:W-:Y:S01]  /*5390*/  ISETP.GT.U32.AND P3, PT, R0.reuse, R245, PT ;  /* 0x000000f50000720c */ /* 0x040fe20003f64070 */
[----:B------:R-:W-:Y:S02]  /*53a0*/  IMAD.MOV R9, RZ, RZ, -R9 ;  /* 0x000000ffff097224 */ /* 0x000fe400078e0a09 */
[--C-:B------:R-:W-:Y:S01]  /*53b0*/  @!P4 IMAD.IADD R243, R243, 0x1, -R0.reuse ;  /* 0x00000001f3f3c824 */ /* 0x100fe200078e0a00 */
[C---:B------:R-:W-:Y:S01]  /*53c0*/  ISETP.GT.U32.AND P4, PT, R0.reuse, R247, PT ;  /* 0x000000f70000720c */ /* 0x040fe20003f84070 */
[----:B------:R-:W-:Y:S02]  /*53d0*/  IMAD R251, R0, R9, R251 ;  /* 0x0000000900fb7224 */ /* 0x000fe400078e02fb */
[----:B------:R-:W-:Y:S01]  /*53e0*/  @!P2 IMAD.IADD R241, R241, 0x1, -R0 ;  /* 0x00000001f1f1a824 */ /* 0x000fe200078e0a00 */
[----:B------:R-:W-:Y:S01]  /*53f0*/  ISETP.GE.AND P2, PT, R13, RZ, PT ;  /* 0x000000ff0d00720c */ /* 0x000fe20003f46270 */
[----:B------:R-:W-:Y:S01]  /*5400*/  VIADD R9, R8, 0x2e ;  /* 0x0000002e08097836 */ /* 0x000fe20000000000 */
[----:B------:R-:W-:Y:S01]  /*5410*/  IABS R13, R17 ;  /* 0x00000011000d7213 */ /* 0x000fe20000000000 */
[----:B------:R-:W-:-:S04]  /*5420*/  IMAD.HI.U32 R10, R6, R249, RZ ;  /* 0x000000f9060a7227 */ /* 0x000fc800078e00ff */
[--C-:B------:R-:W-:Y:S01]  /*5430*/  @!P3 IMAD.IADD R245, R245, 0x1, -R0.reuse ;  /* 0x00000001f5f5b824 */ /* 0x100fe200078e0a00 */
[----:B------:R-:W-:Y:S01]  /*5440*/  ISETP.GT.U32.AND P3, PT, R0, R251, PT ;  /* 0x000000fb0000720c */ /* 0x000fe20003f64070 */
[----:B------:R-:W-:Y:S01]  /*5450*/  @!P1 IMAD.MOV R241, RZ, RZ, -R241 ;  /* 0x000000fffff19224 */ /* 0x000fe200078e0af1 */
[----:B------:R-:W-:Y:S01]  /*5460*/  ISETP.GE.AND P1, PT, R14, RZ, PT ;  /* 0x000000ff0e00720c */ /* 0x000fe20003f26270 */
[----:B------:R-:W-:Y:S01]  /*5470*/  @!P4 IMAD.IADD R247, R247, 0x1, -R0 ;  /* 0x00000001f7f7c824 */ /* 0x000fe200078e0a00 */
[----:B------:R-:W-:Y:S01]  /*5480*/  ISETP.GE.AND P4, PT, R9, RZ, PT ;  /* 0x000000ff0900720c */ /* 0x000fe20003f86270 */
[----:B------:R-:W-:Y:S01]  /*5490*/  IMAD.MOV R10, RZ, RZ, -R10 ;  /* 0x000000ffff0a7224 */ /* 0x000fe200078e0a0a */
[----:B------:R-:W-:Y:S01]  /*54a0*/  IABS R14, R9 ;  /* 0x00000009000e7213 */ /* 0x000fe20000000000 */
[----:B------:R-:W-:-:S04]  /*54b0*/  IMAD.HI.U32 R9, R6, R11, RZ ;  /* 0x0000000b06097227 */ /* 0x000fc800078e00ff */
[----:B------:R-:W-:Y:S02]  /*54c0*/  IMAD R249, R0, R10, R249 ;  /* 0x0000000a00f97224 */ /* 0x000fe400078e02f9 */
[----:B------:R-:W-:Y:S02]  /*54d0*/  IMAD.MOV R10, RZ, RZ, -R9 ;  /* 0x000000ffff0a7224 */ /* 0x000fe400078e0a09 */
[----:B------:R-:W-:-:S04]  /*54e0*/  IMAD.HI.U32 R9, R6, R13, RZ ;  /* 0x0000000d06097227 */ /* 0x000fc800078e00ff */
[----:B------:R-:W-:Y:S02]  /*54f0*/  @!P3 IMAD.IADD R251, R251, 0x1, -R0 ;  /* 0x00000001fbfbb824 */ /* 0x000fe400078e0a00 */
[C---:B------:R-:W-:Y:S02]  /*5500*/  IMAD R10, R0.reuse, R10, R11 ;  /* 0x0000000a000a7224 */ /* 0x040fe400078e020b */
[----:B------:R-:W-:Y:S01]  /*5510*/  IMAD.MOV R9, RZ, RZ, -R9 ;  /* 0x000000ffff097224 */ /* 0x000fe200078e0a09 */
[C---:B------:R-:W-:Y:S01]  /*5520*/  ISETP.GT.U32.AND P3, PT, R0.reuse, R251, PT ;  /* 0x000000fb0000720c */ /* 0x040fe20003f64070 */
[----:B------:R-:W-:Y:S02]  /*5530*/  IMAD.MOV.U32 R11, RZ, RZ, R14 ;  /* 0x000000ffff0b7224 */ /* 0x000fe400078e000e */
[----:B------:R-:W-:Y:S01]  /*5540*/  @!P6 IMAD.MOV R243, RZ, RZ, -R243 ;  /* 0x000000fffff3e224 */ /* 0x000fe200078e0af3 */
[C---:B------:R-:W-:Y:S01]  /*5550*/  ISETP.GT.U32.AND P6, PT, R0.reuse, R249, PT ;  /* 0x000000f90000720c */ /* 0x040fe20003fc4070 */
[----:B------:R-:W-:Y:S01]  /*5560*/  IMAD R30, R0, R9, R13 ;  /* 0x00000009001e7224 */ /* 0x000fe200078e020d */
[----:B------:R-:W-:Y:S01]  /*5570*/  IABS R13, R18 ;  /* 0x00000012000d7213 */ /* 0x000fe20000000000 */
[----:B------:R-:W-:-:S04]  /*5580*/  IMAD.HI.U32 R9, R6, R11, RZ ;  /* 0x0000000b06097227 */ /* 0x000fc800078e00ff */
[----:B------:R-:W-:Y:S02]  /*5590*/  IMAD.MOV R14, RZ, RZ, -R9 ;  /* 0x000000ffff0e7224 */ /* 0x000fe400078e0a09 */
[----:B------:R-:W-:-:S04]  /*55a0*/  IMAD.HI.U32 R9, R6, R13, RZ ;  /* 0x0000000d06097227 */ /* 0x000fc800078e00ff */
[----:B------:R-:W-:Y:S02]  /*55b0*/  IMAD.MOV R9, RZ, RZ, -R9 ;  /* 0x000000ffff097224 */ /* 0x000fe400078e0a09 */
[--C-:B------:R-:W-:Y:S01]  /*55c0*/  @!P6 IMAD.IADD R249, R249, 0x1, -R0.reuse ;  /* 0x00000001f9f9e824 */ /* 0x100fe200078e0a00 */
[----:B------:R-:W-:Y:S01]  /*55d0*/  ISETP.GT.U32.AND P6, PT, R0, R247, PT ;  /* 0x000000f70000720c */ /* 0x000fe20003fc4070 */
[----:B------:R-:W-:Y:S01]  /*55e0*/  @!P3 IMAD.IADD R251, R251, 0x1, -R0 ;  /* 0x00000001fbfbb824 */ /* 0x000fe200078e0a00 */
[----:B------:R-:W-:Y:S01]  /*55f0*/  ISETP.GE.AND P3, PT, R16, RZ, PT ;  /* 0x000000ff1000720c */ /* 0x000fe20003f66270 */
[C---:B------:R-:W-:Y:S02]  /*5600*/  IMAD R28, R0.reuse, R9, R13 ;  /* 0x00000009001c7224 */ /* 0x040fe400078e020d */
[----:B------:R-:W-:Y:S02]  /*5610*/  @!P1 IMAD.MOV R251, RZ, RZ, -R251 ;  /* 0x000000fffffb9224 */ /* 0x000fe400078e0afb */
[C---:B------:R-:W-:Y:S01]  /*5620*/  IMAD R14, R0.reuse, R14, R11 ;  /* 0x0000000e000e7224 */ /* 0x040fe200078e020b */
[----:B------:R-:W-:Y:S01]  /*5630*/  ISETP.GT.U32.AND P1, PT, R0, R28, PT ;  /* 0x0000001c0000720c */ /* 0x000fe20003f24070 */
[----:B------:R-:W-:-:S04]  /*5640*/  IMAD.HI.U32 R11, R6, R15, RZ ;  /* 0x0000000f060b7227 */ /* 0x000fc800078e00ff */
[----:B------:R-:W-:Y:S02]  /*5650*/  IMAD.MOV R11, RZ, RZ, -R11 ;  /* 0x000000ffff0b7224 */ /* 0x000fe400078e0a0b */
[--C-:B------:R-:W-:Y:S01]  /*5660*/  @!P6 IMAD.IADD R247, R247, 0x1, -R0.reuse ;  /* 0x00000001f7f7e824 */ /* 0x100fe200078e0a00 */
[C---:B------:R-:W-:Y:S01]  /*5670*/  ISETP.GT.U32.AND P6, PT, R0.reuse, R10, PT ;  /* 0x0000000a0000720c */ /* 0x040fe20003fc4070 */
[C---:B------:R-:W-:Y:S01]  /*5680*/  IMAD R16, R0.reuse, R11, R15 ;  /* 0x0000000b00107224 */ /* 0x040fe200078e020f */
[----:B------:R-:W-:Y:S01]  /*5690*/  LOP3.LUT R15, R7, 0x28, RZ, 0xfc, !PT ;  /* 0x00000028070f7812 */ /* 0x000fe200078efcff */
[----:B------:R-:W-:Y:S01]  /*56a0*/  @!P5 IMAD.MOV R245, RZ, RZ, -R245 ;  /* 0x000000fffff5d224 */ /* 0x000fe200078e0af5 */
[----:B------:R-:W-:Y:S01]  /*56b0*/  ISETP.GT.U32.AND P5, PT, R0, R249, PT ;  /* 0x000000f90000720c */ /* 0x000fe20003fa4070 */
[----:B------:R-:W-:Y:S01]  /*56c0*/  @!P1 IMAD.IADD R28, R28, 0x1, -R0 ;  /* 0x000000011c1c9824 */ /* 0x000fe200078e0a00 */
[----:B------:R-:W-:Y:S01]  /*56d0*/  IABS R11, R15 ;  /* 0x0000000f000b7213 */ /* 0x000fe20000000000 */
[----:B------:R-:W-:-:S03]  /*56e0*/  @!P0 IMAD.MOV R247, RZ, RZ, -R247 ;  /* 0x000000fffff78224 */ /* 0x000fc600078e0af7 */
[----:B------:R-:W-:Y:S01]  /*56f0*/  ISETP.GT.U32.AND P1, PT, R0, R28, PT ;  /* 0x0000001c0000720c */ /* 0x000fe20003f24070 */
        /* <DEDUP_REMOVED lines=9> */
[----:B------:R-:W-:Y:S01]  /*5790*/  @!P2 IMAD.MOV R249, RZ, RZ, -R249 ;  /* 0x000000fffff9a224 */ /* 0x000fe200078e0af9 */
[----:B------:R-:W-:Y:S01]  /*57a0*/  ISETP.GT.U32.AND P2, PT, R0, R14, PT ;  /* 0x0000000e0000720c */ /* 0x000fe20003f44070 */
[----:B------:R-:W-:Y:S01]  /*57b0*/  @!P1 IMAD.IADD R28, R28, 0x1, -R0 ;  /* 0x000000011c1c9824 */ /* 0x000fe200078e0a00 */
        /* <DEDUP_REMOVED lines=8> */
[--C-:B------:R-:W-:Y:S01]  /*5840*/  @!P2 IMAD.IADD R14, R14, 0x1, -R0.reuse ;  /* 0x000000010e0ea824 */ /* 0x100fe200078e0a00 */
[----:B------:R-:W-:Y:S01]  /*5850*/  ISETP.GE.AND P2, PT, R19, RZ, PT ;  /* 0x000000ff1300720c */ /* 0x000fe20003f46270 */
[----:B------:R-:W-:Y:S01]  /*5860*/  @!P1 IMAD.IADD R26, R26, 0x1, -R0 ;  /* 0x000000011a1a9824 */ /* 0x000fe200078e0a00 */
[----:B------:R-:W-:Y:S01]  /*5870*/  ISETP.GT.U32.AND P1, PT, R0, R9, PT ;  /* 0x000000090000720c */ /* 0x000fe20003f24070 */
[----:B------:R-:W-:Y:S01]  /*5880*/  @!P3 IMAD.MOV R10, RZ, RZ, -R10 ;  /* 0x000000ffff0ab224 */ /* 0x000fe200078e0a0a */
[----:B------:R-:W-:Y:S01]  /*5890*/  IABS R145, R18 ;  /* 0x0000001200917213 */ /* 0x000fe20000000000 */
[----:B------:R-:W-:Y:S01]  /*58a0*/  @!P5 IMAD.IADD R30, R30, 0x1, -R0 ;  /* 0x000000011e1ed824 */ /* 0x000fe200078e0a00 */
[----:B------:R-:W-:Y:S01]  /*58b0*/  ISETP.GT.U32.AND P3, PT, R0, R14, PT ;  /* 0x0000000e0000720c */ /* 0x000fe20003f64070 */
[----:B------:R-:W-:-:S02]  /*58c0*/  VIADD R13, R8, 0x1e ;  /* 0x0000001e080d7836 */ /* 0x000fc40000000000 */
[----:B------:R-:W-:Y:S01]  /*58d0*/  IMAD.HI.U32 R11, R6, R145, RZ ;  /* 0x00000091060b7227 */ /* 0x000fe200078e00ff */
[C---:B------:R-:W-:Y:S02]  /*58e0*/  ISETP.GT.U32.AND P5, PT, R0.reuse, R30, PT ;  /* 0x0000001e0000720c */ /* 0x040fe40003fa4070 */
[----:B------:R-:W-:Y:S01]  /*58f0*/  IABS R19, R13 ;  /* 0x0000000d00137213 */ /* 0x000fe20000000000 */
[----:B------:R-:W-:Y:S02]  /*5900*/  IMAD.MOV R11, RZ, RZ, -R11 ;  /* 0x000000ffff0b7224 */ /* 0x000fe400078e0a0b */
[----:B------:R-:W-:Y:S01]  /*5910*/  @!P1 IMAD.IADD R9, R9, 0x1, -R0 ;  /* 0x0000000109099824 */ /* 0x000fe200078e0a00 */
[C---:B------:R-:W-:Y:S01]  /*5920*/  ISETP.GT.U32.AND P1, PT, R0.reuse, R26, PT ;  /* 0x0000001a0000720c */ /* 0x040fe20003f24070 */
[----:B------:R-:W-:Y:S02]  /*5930*/  IMAD R145, R0, R11, R145 ;  /* 0x0000000b00917224 */ /* 0x000fe400078e0291 */
[----:B------:R-:W-:-:S04]  /*5940*/  IMAD.HI.U32 R11, R6, R23, RZ ;  /* 0x00000017060b7227 */ /* 0x000fc800078e00ff */
[----:B------:R-:W-:Y:S01]  /*5950*/  @!P3 IMAD.IADD R14, R14, 0x1, -R0 ;  /* 0x000000010e0eb824 */ /* 0x000fe200078e0a00 */
[----:B------:R-:W-:Y:S01]  /*5960*/  ISETP.GE.AND P3, PT, R17, RZ, PT ;  /* 0x000000ff1100720c */ /* 0x000fe20003f66270 */
[----:B------:R-:W-:Y:S02]  /*5970*/  IMAD.MOV R17, RZ, RZ, -R11 ;  /* 0x000000ffff117224 */ /* 0x000fe400078e0a0b */
[----:B------:R-:W-:Y:S01]  /*5980*/  @!P0 IMAD.MOV R28, RZ, RZ, -R28 ;  /* 0x000000ffff1c8224 */ /* 0x000fe200078e0a1c */
[C---:B------:R-:W-:Y:S01]  /*5990*/  ISETP.GT.U32.AND P0, PT, R0.reuse, R145, PT ;  /* 0x000000910000720c */ /* 0x040fe20003f04070 */
[----:B------:R-:W-:Y:S02]  /*59a0*/  IMAD R23, R0, R17, R23 ;  /* 0x0000001100177224 */ /* 0x000fe400078e0217 */
[--C-:B------:R-:W-:Y:S02]  /*59b0*/  @!P1 IMAD.IADD R26, R26, 0x1, -R0.reuse ;  /* 0x000000011a1a9824 */ /* 0x100fe400078e0a00 */
[----:B------:R-:W-:Y:S01]  /*59c0*/  @!P5 IMAD.IADD R30, R30, 0x1, -R0 ;  /* 0x000000011e1ed824 */ /* 0x000fe200078e0a00 */
[----:B------:R-:W-:Y:S01]  /*59d0*/  ISETP.GT.U32.AND P1, PT, R0, R23, PT ;  /* 0x000000170000720c */ /* 0x000fe20003f24070 */
[----:B------:R-:W-:Y:S01]  /*59e0*/  IMAD.HI.U32 R11, R6, R129, RZ ;  /* 0x00000081060b7227 */ /* 0x000fe200078e00ff */
[----:B------:R-:W-:-:S03]  /*59f0*/  ISETP.GT.U32.AND P5, PT, R0, R16, PT ;  /* 0x000000100000720c */ /* 0x000fc60003fa4070 */
[----:B------:R-:W-:Y:S01]  /*5a00*/  @!P6 IMAD.MOV R30, RZ, RZ, -R30 ;  /* 0x000000ffff1ee224 */ /* 0x000fe200078e0a1e */
[----:B------:R-:W-:Y:S01]  /*5a10*/  ISETP.GE.AND P6, PT, R15, RZ, PT ;  /* 0x000000ff0f00720c */ /* 0x000fe20003fc6270 */
[----:B------:R-:W-:Y:S02]  /*5a20*/  @!P0 IMAD.IADD R145, R145, 0x1, -R0 ;  /* 0x0000000191918824 */ /* 0x000fe400078e0a00 */
[----:B------:R-:W-:-:S04]  /*5a30*/  IMAD.HI.U32 R15, R6, R19, RZ ;  /* 0x00000013060f7227 */ /* 0x000fc800078e00ff */
[--C-:B------:R-:W-:Y:S01]  /*5a40*/  @!P1 IMAD.IADD R23, R23, 0x1, -R0.reuse ;  /* 0x0000000117179824 */ /* 0x100fe200078e0a00 */
[----:B------:R-:W-:Y:S01]  /*5a50*/  ISETP.GT.U32.AND P1, PT, R0, R145, PT ;  /* 0x000000910000720c */ /* 0x000fe20003f24070 */
[----:B------:R-:W-:Y:S02]  /*5a60*/  @!P5 IMAD.IADD R16, R16, 0x1, -R0 ;  /* 0x000000011010d824 */ /* 0x000fe400078e0a00 */
[----:B------:R-:W-:Y:S02]  /*5a70*/  IMAD.MOV R15, RZ, RZ, -R15 ;  /* 0x000000ffff0f7224 */ /* 0x000fe400078e0a0f */
[----:B------:R-:W-:Y:S01]  /*5a80*/  IMAD.MOV R11, RZ, RZ, -R11 ;  /* 0x000000ffff0b7224 */ /* 0x000fe200078e0a0b */
[C---:B------:R-:W-:Y:S01]  /*5a90*/  ISETP.GT.U32.AND P5, PT, R0.reuse, R16, PT ;  /* 0x000000100000720c */ /* 0x040fe20003fa4070 */
[C---:B------:R-:W-:Y:S01]  /*5aa0*/  IMAD R19, R0.reuse, R15, R19 ;  /* 0x0000000f00137224 */ /* 0x040fe200078e0213 */
[----:B------:R-:W-:Y:S01]  /*5ab0*/  IABS R15, R32 ;  /* 0x00000020000f7213 */ /* 0x000fe20000000000 */
[C---:B------:R-:W-:Y:S01]  /*5ac0*/  IMAD R17, R0.reuse, R11, R129 ;  /* 0x0000000b00117224 */ /* 0x040fe200078e0281 */
[----:B------:R-:W-:Y:S01]  /*5ad0*/  IABS R129, R34 ;  /* 0x0000002200817213 */ /* 0x000fe20000000000 */
[----:B------:R-:W-:Y:S01]  /*5ae0*/  @!P6 IMAD.MOV R26, RZ, RZ, -R26 ;  /* 0x000000ffff1ae224 */ /* 0x000fe200078e0a1a */
[C---:B------:R-:W-:Y:S01]  /*5af0*/  ISETP.GT.U32.AND P6, PT, R0.reuse, R23, PT ;  /* 0x000000170000720c */ /* 0x040fe20003fc4070 */
[----:B------:R-:W-:Y:S01]  /*5b00*/  @!P1 IMAD.IADD R145, R145, 0x1, -R0 ;  /* 0x0000000191919824 */ /* 0x000fe200078e0a00 */
[----:B------:R-:W-:Y:S01]  /*5b10*/  ISETP.GT.U32.AND P1, PT, R0, R19, PT ;  /* 0x000000130000720c */ /* 0x000fe20003f24070 */
[----:B------:R-:W-:-:S04]  /*5b20*/  IMAD.HI.U32 R11, R6, R15, RZ ;  /* 0x0000000f060b7227 */ /* 0x000fc800078e00ff */
[----:B------:R-:W-:Y:S02]  /*5b30*/  IMAD.MOV R11, RZ, RZ, -R11 ;  /* 0x000000ffff0b7224 */ /* 0x000fe400078e0a0b */
[----:B------:R-:W-:Y:S01]  /*5b40*/  @!P5 IMAD.IADD R16, R16, 0x1, -R0 ;  /* 0x000000011010d824 */ /* 0x000fe200078e0a00 */
[----:B------:R-:W-:Y:S01]  /*5b50*/  ISETP.GE.AND P5, PT, R13, RZ, PT ;  /* 0x000000ff0d00720c */ /* 0x000fe20003fa6270 */
[----:B------:R-:W-:Y:S02]  /*5b60*/  IMAD R15, R0, R11, R15 ;  /* 0x0000000b000f7224 */ /* 0x000fe400078e020f */
[----:B------:R-:W-:-:S04]  /*5b70*/  IMAD.HI.U32 R13, R6, R21, RZ ;  /* 0x00000015060d7227 */ /* 0x000fc800078e00ff */
[--C-:B------:R-:W-:Y:S01]  /*5b80*/  @!P1 IMAD.IADD R19, R19, 0x1, -R0.reuse ;  /* 0x0000000113139824 */ /* 0x100fe200078e0a00 */
[C---:B------:R-:W-:Y:S01]  /*5b90*/  ISETP.GT.U32.AND P1, PT, R0.reuse, R15, PT ;  /* 0x0000000f0000720c */ /* 0x040fe20003f24070 */
[----:B------:R-:W-:Y:S02]  /*5ba0*/  IMAD.MOV R13, RZ, RZ, -R13 ;  /* 0x000000ffff0d7224 */ /* 0x000fe400078e0a0d */
[----:B------:R-:W-:Y:S01]  /*5bb0*/  @!P6 IMAD.IADD R23, R23, 0x1, -R0 ;  /* 0x000000011717e824 */ /* 0x000fe200078e0a00 */
[C---:B------:R-:W-:Y:S01]  /*5bc0*/  ISETP.GT.U32.AND P6, PT, R0.reuse, R17, PT ;  /* 0x000000110000720c */ /* 0x040fe20003fc4070 */
[----:B------:R-:W-:Y:S02]  /*5bd0*/  IMAD R21, R0, R13, R21 ;  /* 0x0000000d00157224 */ /* 0x000fe400078e0215 */
[----:B------:R-:W-:-:S03]  /*5be0*/  IMAD.HI.U32 R13, R6, R129, RZ ;  /* 0x00000081060d7227 */ /* 0x000fc600078e00ff */
[C---:B------:R-:W-:Y:S01]  /*5bf0*/  ISETP.GT.U32.AND P0, PT, R0.reuse, R21, PT ;  /* 0x000000150000720c */ /* 0x040fe20003f04070 */
[----:B------:R-:W-:Y:S02]  /*5c00*/  IMAD.MOV R13, RZ, RZ, -R13 ;  /* 0x000000ffff0d7224 */ /* 0x000fe400078e0a0d */
[----:B------:R-:W-:Y:S01]  /*5c10*/  @!P4 IMAD.MOV R14, RZ, RZ, -R14 ;  /* 0x000000ffff0ec224 */ /* 0x000fe200078e0a0e */
[----:B------:R-:W-:Y:S01]  /*5c20*/  ISETP.GT.U32.AND P4, PT, R0, R9, PT ;  /* 0x000000090000720c */ /* 0x000fe20003f84070 */
[----:B------:R-:W-:Y:S01]  /*5c30*/  @!P2 IMAD.MOV R16, RZ, RZ, -R16 ;  /* 0x000000ffff10a224 */ /* 0x000fe200078e0a10 */
[----:B------:R-:W-:Y:S01]  /*5c40*/  ISETP.GE.AND P2, PT, R18, RZ, PT ;  /* 0x000000ff1200720c */ /* 0x000fe20003f46270 */
[C---:B------:R-:W-:Y:S01]  /*5c50*/  IMAD R13, R0.reuse, R13, R129 ;  /* 0x0000000d000d7224 */ /* 0x040fe200078e0281 */
[----:B------:R-:W-:Y:S01]  /*5c60*/  IABS R129, R42 ;  /* 0x0000002a00817213 */ /* 0x000fe20000000000 */
[----:B------:R-:W-:Y:S01]  /*5c70*/  @!P1 IMAD.IADD R15, R15, 0x1, -R0 ;  /* 0x000000010f0f9824 */ /* 0x000fe200078e0a00 */
[----:B------:R-:W-:Y:S01]  /*5c80*/  ISETP.GT.U32.AND P1, PT, R0, R19, PT ;  /* 0x000000130000720c */ /* 0x000fe20003f24070 */
[----:B------:R-:W-:-:S04]  /*5c90*/  IMAD.HI.U32 R18, R6, R143, RZ ;  /* 0x0000008f06127227 */ /* 0x000fc800078e00ff */
[----:B------:R-:W-:Y:S01]  /*5ca0*/  @!P6 IMAD.IADD R17, R17, 0x1, -R0 ;  /* 0x000000011111e824 */ /* 0x000fe200078e0a00 */
[----:B------:R-:W-:Y:S01]  /*5cb0*/  ISETP.GT.U32.AND P6, PT, R0, R13, PT ;  /* 0x0000000d0000720c */ /* 0x000fe20003fc4070 */
[----:B------:R-:W-:Y:S02]  /*5cc0*/  IMAD.MOV R18, RZ, RZ, -R18 ;  /* 0x000000ffff127224 */ /* 0x000fe400078e0a12 */
[--C-:B------:R-:W-:Y:S01]  /*5cd0*/  @!P4 IMAD.IADD R9, R9, 0x1, -R0.reuse ;  /* 0x000000010909c824 */ /* 0x100fe200078e0a00 */
[----:B------:R-:W-:Y:S01]  /*5ce0*/  ISETP.GE.AND P4, PT, R20, RZ, PT ;  /* 0x000000ff1400720c */ /* 0x000fe20003f86270 */
[----:B------:R-:W-:Y:S02]  /*5cf0*/  IMAD R143, R0, R18, R143 ;  /* 0x00000012008f7224 */ /* 0x000fe400078e028f */
[----:B------:R-:W-:Y:S02]  /*5d00*/  VIADD R11, R8, 0xe ;  /* 0x0000000e080b7836 */ /* 0x000fe40000000000 */
[----:B------:R-:W-:Y:S01]  /*5d10*/  @!P1 IMAD.IADD R19, R19, 0x1, -R0 ;  /* 0x0000000113139824 */ /* 0x000fe200078e0a00 */
[----:B------:R-:W-:Y:S01]  /*5d20*/  ISETP.GT.U32.AND P1, PT, R0, R143, PT ;  /* 0x0000008f0000720c */ /* 0x000fe20003f24070 */
[----:B------:R-:W-:Y:S01]  /*5d30*/  IMAD.MOV.U32 R8, RZ, RZ, R9 ;  /* 0x000000ffff087224 */ /* 0x000fe200078e0009 */
[----:B------:R-:W-:Y:S01]  /*5d40*/  IABS R131, R11 ;  /* 0x0000000b00837213 */ /* 0x000fe20000000000 */
[----:B------:R-:W-:-:S04]  /*5d50*/  IMAD.HI.U32 R9, R6, R139, RZ ;  /* 0x0000008b06097227 */ /* 0x000fc800078e00ff */
[--C-:B------:R-:W-:Y:S01]  /*5d60*/  @!P6 IMAD.IADD R13, R13, 0x1, -R0.reuse ;  /* 0x000000010d0de824 */ /* 0x100fe200078e0a00 */
[----:B------:R-:W-:Y:S01]  /*5d70*/  ISETP.GE.AND P6, PT, R11, RZ, PT ;  /* 0x000000ff0b00720c */ /* 0x000fe20003fc6270 */
[----:B------:R-:W-:Y:S02]  /*5d80*/  IMAD.MOV R11, RZ, RZ, -R9 ;  /* 0x000000ffff0b7224 */ /* 0x000fe400078e0a09 */
[----:B------:R-:W-:Y:S01]  /*5d90*/  @!P2 IMAD.MOV R145, RZ, RZ, -R145 ;  /* 0x000000ffff91a224 */ /* 0x000fe200078e0a91 */
[C---:B------:R-:W-:Y:S01]  /*5da0*/  ISETP.GT.U32.AND P2, PT, R0.reuse, R17, PT ;  /* 0x000000110000720c */ /* 0x040fe20003f44070 */
[----:B------:R-:W-:Y:S02]  /*5db0*/  IMAD R139, R0, R11, R139 ;  /* 0x0000000b008b7224 */ /* 0x000fe400078e028b */
[----:B------:R-:W-:Y:S02]  /*5dc0*/  @!P1 IMAD.IADD R143, R143, 0x1, -R0 ;  /* 0x000000018f8f9824 */ /* 0x000fe400078e0a00 */
[----:B------:R-:W-:Y:S01]  /*5dd0*/  IMAD.HI.U32 R20, R6, R141, RZ ;  /* 0x0000008d06147227 */ /* 0x000fe200078e00ff */
[----:B------:R-:W-:-:S03]  /*5de0*/  ISETP.GT.U32.AND P1, PT, R0, R139, PT ;  /* 0x0000008b0000720c */ /* 0x000fc60003f24070 */
[----:B------:R-:W-:-:S04]  /*5df0*/  IMAD.HI.U32 R9, R6, R129, RZ ;  /* 0x0000008106097227 */ /* 0x000fc800078e00ff */
[----:B------:R-:W-:Y:S01]  /*5e00*/  @!P4 IMAD.MOV R23, RZ, RZ, -R23 ;  /* 0x000000ffff17c224 */ /* 0x000fe200078e0a17 */
[C---:B------:R-:W-:Y:S01]  /*5e10*/  ISETP.GT.U32.AND P4, PT, R0.reuse, R13, PT ;  /* 0x0000000d0000720c */ /* 0x040fe20003f84070 */
[----:B------:R-:W-:Y:S02]  /*5e20*/  IMAD.MOV R20, RZ, RZ, -R20 ;  /* 0x000000ffff147224 */ /* 0x000fe400078e0a14 */
[----:B------:R-:W-:Y:S02]  /*5e30*/  IMAD.MOV R9, RZ, RZ, -R9 ;  /* 0x000000ffff097224 */ /* 0x000fe400078e0a09 */
[----:B------:R-:W-:Y:S02]  /*5e40*/  @!P0 IMAD.IADD R21, R21, 0x1, -R0 ;  /* 0x0000000115158824 */ /* 0x000fe400078e0a00 */
[C---:B------:R-:W-:Y:S02]  /*5e50*/  IMAD R141, R0.reuse, R20, R141 ;  /* 0x00000014008d7224 */ /* 0x040fe400078e028d */
[C---:B------:R-:W-:Y:S01]  /*5e60*/  IMAD R9, R0.reuse, R9, R129 ;  /* 0x0000000900097224 */ /* 0x040fe200078e0281 */
[C---:B------:R-:W-:Y:S01]  /*5e70*/  ISETP.GT.U32.AND P0, PT, R0.reuse, R21, PT ;  /* 0x000000150000720c */ /* 0x040fe20003f04070 */
[----:B------:R-:W-:Y:S01]  /*5e80*/  @!P3 IMAD.MOV R8, RZ, RZ, -R8 ;  /* 0x000000ffff08b224 */ /* 0x000fe200078e0a08 */
[C---:B------:R-:W-:Y:S01]  /*5e90*/  ISETP.GT.U32.AND P3, PT, R0.reuse, R15, PT ;  /* 0x0000000f0000720c */ /* 0x040fe20003f64070 */
[--C-:B------:R-:W-:Y:S01]  /*5ea0*/  @!P2 IMAD.IADD R17, R17, 0x1, -R0.reuse ;  /* 0x000000011111a824 */ /* 0x100fe200078e0a00 */
[C---:B------:R-:W-:Y:S01]  /*5eb0*/  ISETP.GT.U32.AND P2, PT, R0.reuse, R141, PT ;  /* 0x0000008d0000720c */ /* 0x040fe20003f44070 */
[----:B------:R-:W-:Y:S01]  /*5ec0*/  @!P1 IMAD.IADD R139, R139, 0x1, -R0 ;  /* 0x000000018b8b9824 */ /* 0x000fe200078e0a00 */
[----:B------:R-:W-:Y:S01]  /*5ed0*/  ISETP.GT.U32.AND P1, PT, R0, R9, PT ;  /* 0x000000090000720c */ /* 0x000fe20003f24070 */
[----:B------:R-:W-:-:S04]  /*5ee0*/  IMAD.HI.U32 R11, R6, R131, RZ ;  /* 0x00000083060b7227 */ /* 0x000fc800078e00ff */
[--C-:B------:R-:W-:Y:S01]  /*5ef0*/  @!P4 IMAD.IADD R13, R13, 0x1, -R0.reuse ;  /* 0x000000010d0dc824 */ /* 0x100fe200078e0a00 */
[----:B------:R-:W-:Y:S01]  /*5f00*/  ISETP.GE.AND P4, PT, R32, RZ, PT ;  /* 0x000000ff2000720c */ /* 0x000fe20003f86270 */
[----:B------:R-:W-:Y:S01]  /*5f10*/  IMAD.MOV R11, RZ, RZ, -R11 ;  /* 0x000000ffff0b7224 */ /* 0x000fe200078e0a0b */
[----:B------:R-:W-:Y:S01]  /*5f20*/  LOP3.LUT R32, R7, 0xc, RZ, 0xfc, !PT ;  /* 0x0000000c07207812 */ /* 0x000fe200078efcff */
[--C-:B------:R-:W-:Y:S01]  /*5f30*/  @!P3 IMAD.IADD R15, R15, 0x1, -R0.reuse ;  /* 0x000000010f0fb824 */ /* 0x100fe200078e0a00 */
[----:B------:R-:W-:Y:S01]  /*5f40*/  ISETP.GE.AND P3, PT, R24, RZ, PT ;  /* 0x000000ff1800720c */ /* 0x000fe20003f66270 */
[----:B------:R-:W-:Y:S01]  /*5f50*/  IMAD R11, R0, R11, R131 ;  /* 0x0000000b000b7224 */ /* 0x000fe200078e0283 */
[----:B------:R-:W-:Y:S01]  /*5f60*/  IABS R18, R32 ;  /* 0x0000002000127213 */ /* 0x000fe20000000000 */
[--C-:B------:R-:W-:Y:S01]  /*5f70*/  @!P0 IMAD.IADD R21, R21, 0x1, -R0.reuse ;  /* 0x0000000115158824 */ /* 0x100fe200078e0a00 */
[----:B------:R-:W-:Y:S01]  /*5f80*/  ISETP.GE.AND P0, PT, R22, RZ, PT ;  /* 0x000000ff1600720c */ /* 0x000fe20003f06270 */
[--C-:B------:R-:W-:Y:S01]  /*5f90*/  @!P2 IMAD.IADD R141, R141, 0x1, -R0.reuse ;  /* 0x000000018d8da824 */ /* 0x100fe200078e0a00 */
[----:B------:R-:W-:Y:S01]  /*5fa0*/  ISETP.GE.AND P2, PT, R34, RZ, PT ;  /* 0x000000ff2200720c */ /* 0x000fe20003f46270 */
[----:B------:R-:W-:Y:S01]  /*5fb0*/  @!P1 IMAD.IADD R9, R9, 0x1, -R0 ;  /* 0x0000000109099824 */ /* 0x000fe200078e0a00 */
[----:B------:R-:W-:Y:S01]  /*5fc0*/  LOP3.LUT R34, R7, 0xa, RZ, 0xfc, !PT ;  /* 0x0000000a07227812 */ /* 0x000fe200078efcff */
[----:B------:R-:W-:Y:S01]  /*5fd0*/  IMAD.MOV.U32 R129, RZ, RZ, R18 ;  /* 0x000000ffff817224 */ /* 0x000fe200078e0012 */
[----:B------:R-:W-:Y:S01]  /*5fe0*/  ISETP.GT.U32.AND P1, PT, R0, R11, PT ;  /* 0x0000000b0000720c */ /* 0x000fe20003f24070 */
[----:B------:R-:W-:Y:S01]  /*5ff0*/  IMAD.HI.U32 R22, R6, R133, RZ ;  /* 0x0000008506167227 */ /* 0x000fe200078e00ff */
[----:B------:R-:W-:-:S02]  /*6000*/  IABS R137, R34 ;  /* 0x0000002200897213 */ /* 0x000fc40000000000 */
[----:B------:R-:W-:Y:S01]  /*6010*/  IABS R131, R48 ;  /* 0x0000003000837213 */ /* 0x000fe20000000000 */
[----:B------:R-:W-:-:S04]  /*6020*/  IMAD.HI.U32 R18, R6, R129, RZ ;  /* 0x0000008106127227 */ /* 0x000fc800078e00ff */
[----:B------:R-:W-:Y:S02]  /*6030*/  IMAD.MOV R20, RZ, RZ, -R18 ;  /* 0x000000ffff147224 */ /* 0x000fe400078e0a12 */
[----:B------:R-:W-:-:S04]  /*6040*/  IMAD.HI.U32 R18, R6, R137, RZ ;  /* 0x0000008906127227 */ /* 0x000fc800078e00ff */
[----:B------:R-:W-:Y:S01]  /*6050*/  @!P3 IMAD.MOV R17, RZ, RZ, -R17 ;  /* 0x000000ffff11b224 */ /* 0x000fe200078e0a11 */
[C---:B------:R-:W-:Y:S01]  /*6060*/  ISETP.GT.U32.AND P3, PT, R0.reuse, R139, PT ;  /* 0x0000008b0000720c */ /* 0x040fe20003f64070 */
[----:B------:R-:W-:Y:S01]  /*6070*/  @!P0 IMAD.MOV R21, RZ, RZ, -R21 ;  /* 0x000000ffff158224 */ /* 0x000fe200078e0a15 */
[C---:B------:R-:W-:Y:S01]  /*6080*/  ISETP.GT.U32.AND P0, PT, R0.reuse, R143, PT ;  /* 0x0000008f0000720c */ /* 0x040fe20003f04070 */
[C---:B------:R-:W-:Y:S02]  /*6090*/  IMAD R129, R0.reuse, R20, R129 ;  /* 0x0000001400817224 */ /* 0x040fe400078e0281 */
[----:B------:R-:W-:Y:S01]  /*60a0*/  IMAD.MOV R24, RZ, RZ, -R18 ;  /* 0x000000ffff187224 */ /* 0x000fe200078e0a12 */
[----:B------:R-:W-:Y:S01]  /*60b0*/  LOP3.LUT R18, R7, 0x2, RZ, 0xfc, !PT ;  /* 0x0000000207127812 */ /* 0x000fe200078efcff */
[----:B------:R-:W-:Y:S01]  /*60c0*/  @!P1 IMAD.IADD R11, R11, 0x1, -R0 ;  /* 0x000000010b0b9824 */ /* 0x000fe200078e0a00 */
[----:B------:R-:W-:Y:S01]  /*60d0*/  ISETP.GT.U32.AND P1, PT, R0, R141, PT ;  /* 0x0000008d0000720c */ /* 0x000fe20003f24070 */
[----:B------:R-:W-:-:S04]  /*60e0*/  IMAD.HI.U32 R20, R6, R135, RZ ;  /* 0x0000008706147227 */ /* 0x000fc800078e00ff */
[----:B------:R-:W-:Y:S02]  /*60f0*/  IMAD.MOV R22, RZ, RZ, -R22 ;  /* 0x000000ffff167224 */ /* 0x000fe400078e0a16 */
[C---:B------:R-:W-:Y:S01]  /*6100*/  IMAD R137, R0.reuse, R24, R137 ;  /* 0x0000001800897224 */ /* 0x040fe200078e0289 */
[----:B------:R-:W-:Y:S01]  /*6110*/  IABS R24, R18 ;  /* 0x0000001200187213 */ /* 0x000fe20000000000 */
[----:B------:R-:W-:Y:S02]  /*6120*/  IMAD.MOV R20, RZ, RZ, -R20 ;  /* 0x000000ffff147224 */ /* 0x000fe400078e0a14 */
[----:B------:R-:W-:Y:S01]  /*6130*/  IMAD R133, R0, R22, R133 ;  /* 0x0000001600857224 */ /* 0x000fe200078e0285 */
[----:B------:R-:W-:Y:S01]  /*6140*/  LOP3.LUT R22, RZ, R153, RZ, 0x33, !PT ;  /* 0x00000099ff167212 */ /* 0x000fe200078e33ff */
[----:B------:R-:W-:-:S04]  /*6150*/  IMAD.HI.U32 R7, R6, R131, RZ ;  /* 0x0000008306077227 */ /* 0x000fc800078e00ff */
[C---:B------:R-:W-:Y:S02]  /*6160*/  IMAD R135, R0.reuse, R20, R135 ;  /* 0x0000001400877224 */ /* 0x040fe400078e0287 */
[----:B------:R-:W-:Y:S02]  /*6170*/  IMAD.MOV.U32 R20, RZ, RZ, R24 ;  /* 0x000000ffff147224 */ /* 0x000fe400078e0018 */
[----:B------:R-:W-:Y:S01]  /*6180*/  @!P4 IMAD.MOV R15, RZ, RZ, -R15 ;  /* 0x000000ffff0fc224 */ /* 0x000fe200078e0a0f */
[C---:B------:R-:W-:Y:S01]  /*6190*/  ISETP.GT.U32.AND P4, PT, R0.reuse, R9, PT ;  /* 0x000000090000720c */ /* 0x040fe20003f84070 */
[--C-:B------:R-:W-:Y:S01]  /*61a0*/  @!P3 IMAD.IADD R139, R139, 0x1, -R0.reuse ;  /* 0x000000018b8bb824 */ /* 0x100fe200078e0a00 */
[C---:B------:R-:W-:Y:S01]  /*61b0*/  ISETP.GT.U32.AND P3, PT, R0.reuse, R133, PT ;  /* 0x000000850000720c */ /* 0x040fe20003f64070 */
[----:B------:R-:W-:Y:S02]  /*61c0*/  IMAD.MOV R7, RZ, RZ, -R7 ;  /* 0x000000ffff077224 */ /* 0x000fe400078e0a07 */
[----:B------:R-:W-:Y:S01]  /*61d0*/  @!P5 IMAD.MOV R19, RZ, RZ, -R19 ;  /* 0x000000ffff13d224 */ /* 0x000fe200078e0a13 */
[C---:B------:R-:W-:Y:S01]  /*61e0*/  ISETP.GT.U32.AND P5, PT, R0.reuse, R11, PT ;  /* 0x0000000b0000720c */ /* 0x040fe20003fa4070 */
[----:B------:R-:W-:Y:S01]  /*61f0*/  @!P2 IMAD.MOV R13, RZ, RZ, -R13 ;  /* 0x000000ffff0da224 */ /* 0x000fe200078e0a0d */
[C---:B------:R-:W-:Y:S01]  /*6200*/  ISETP.GT.U32.AND P2, PT, R0.reuse, R129, PT ;  /* 0x000000810000720c */ /* 0x040fe20003f44070 */
[----:B------:R-:W-:Y:S01]  /*6210*/  @!P0 IMAD.IADD R143, R143, 0x1, -R0 ;  /* 0x000000018f8f8824 */ /* 0x000fe200078e0a00 */
[----:B------:R-:W-:Y:S01]  /*6220*/  ISETP.GT.U32.AND P0, PT, R0, R137, PT ;  /* 0x000000890000720c */ /* 0x000fe20003f04070 */
[----:B------:R-:W-:-:S04]  /*6230*/  IMAD.HI.U32 R6, R6, R20, RZ ;  /* 0x0000001406067227 */ /* 0x000fc800078e00ff */
[----:B------:R-:W-:Y:S01]  /*6240*/  @!P1 IMAD.IADD R141, R141, 0x1, -R0 ;  /* 0x000000018d8d9824 */ /* 0x000fe200078e0a00 */
[C---:B------:R-:W-:Y:S01]  /*6250*/  ISETP.GT.U32.AND P1, PT, R0.reuse, R135, PT ;  /* 0x000000870000720c */ /* 0x040fe20003f24070 */
[C---:B------:R-:W-:Y:S02]  /*6260*/  IMAD R131, R0.reuse, R7, R131 ;  /* 0x0000000700837224 */ /* 0x040fe400078e0283 */
[----:B------:R-:W-:Y:S02]  /*6270*/  IMAD.MOV R7, RZ, RZ, -R6 ;  /* 0x000000ffff077224 */ /* 0x000fe400078e0a06 */
[----:B------:R-:W-:Y:S01]  /*6280*/  @!P4 IMAD.IADD R9, R9, 0x1, -R0 ;  /* 0x000000010909c824 */ /* 0x000fe200078e0a00 */
[C---:B------:R-:W-:Y:S01]  /*6290*/  ISETP.GT.U32.AND P4, PT, R0.reuse, R131, PT ;  /* 0x000000830000720c */ /* 0x040fe20003f84070 */
[----:B------:R-:W-:Y:S02]  /*62a0*/  IMAD R6, R0, R7, R20 ;  /* 0x0000000700067224 */ /* 0x000fe400078e0214 */
[----:B------:R-:W-:-:S02]  /*62b0*/  @!P3 IMAD.IADD R133, R133, 0x1, -R0 ;  /* 0x000000018585b824 */ /* 0x000fc400078e0a00 */
[--C-:B------:R-:W-:Y:S01]  /*62c0*/  @!P5 IMAD.IADD R11, R11, 0x1, -R0.reuse ;  /* 0x000000010b0bd824 */ /* 0x100fe200078e0a00 */
[----:B------:R-:W-:Y:S01]  /*62d0*/  ISETP.GT.U32.AND P3, PT, R0, R6, PT ;  /* 0x000000060000720c */ /* 0x000fe20003f64070 */
[--C-:B------:R-:W-:Y:S01]  /*62e0*/  @!P2 IMAD.IADD R129, R129, 0x1, -R0.reuse ;  /* 0x000000018181a824 */ /* 0x100fe200078e0a00 */
[----:B------:R-:W-:Y:S01]  /*62f0*/  ISETP.GE.AND P5, PT, R36, RZ, PT ;  /* 0x000000ff2400720c */ /* 0x000fe20003fa6270 */
[--C-:B------:R-:W-:Y:S01]  /*6300*/  @!P0 IMAD.IADD R137, R137, 0x1, -R0.reuse ;  /* 0x0000000189898824 */ /* 0x100fe200078e0a00 */
[----:B------:R-:W-:Y:S01]  /*6310*/  ISETP.GE.AND P2, PT, R38, RZ, PT ;  /* 0x000000ff2600720c */ /* 0x000fe20003f46270 */
[--C-:B------:R-:W-:Y:S01]  /*6320*/  @!P1 IMAD.IADD R135, R135, 0x1, -R0.reuse ;  /* 0x0000000187879824 */ /* 0x100fe200078e0a00 */
[----:B------:R-:W-:Y:S01]  /*6330*/  ISETP.GE.AND P0, PT, R40, RZ, PT ;  /* 0x000000ff2800720c */ /* 0x000fe20003f06270 */
[----:B------:R-:W-:Y:S01]  /*6340*/  @!P4 IMAD.IADD R131, R131, 0x1, -R0 ;  /* 0x000000018383c824 */ /* 0x000fe200078e0a00 */
[----:B------:R-:W-:Y:S01]  /*6350*/  ISETP.GE.AND P1, PT, R42, RZ, PT ;  /* 0x000000ff2a00720c */ /* 0x000fe20003f26270 */
[----:B------:R-:W-:Y:S01]  /*6360*/  IMAD.MOV.U32 R7, RZ, RZ, R9 ;  /* 0x000000ffff077224 */ /* 0x000fe200078e0009 */
[----:B------:R-:W-:Y:S01]  /*6370*/  ISETP.GT.U32.AND P4, PT, R0, R129, PT ;  /* 0x000000810000720c */ /* 0x000fe20003f84070 */
[----:B------:R-:W-:-:S02]  /*6380*/  IMAD.MOV.U32 R9, RZ, RZ, R11 ;  /* 0x000000ffff097224 */ /* 0x000fc400078e000b */
[--C-:B------:R-:W-:Y:S02]  /*6390*/  @!P3 IMAD.IADD R6, R6, 0x1, -R0.reuse ;  /* 0x000000010606b824 */ /* 0x100fe400078e0a00 */
[----:B------:R-:W-:Y:S01]  /*63a0*/  @!P5 IMAD.MOV R143, RZ, RZ, -R143 ;  /* 0x000000ffff8fd224 */ /* 0x000fe200078e0a8f */
[C---:B------:R-:W-:Y:S01]  /*63b0*/  ISETP.GT.U32.AND P5, PT, R0.reuse, R133, PT ;  /* 0x000000850000720c */ /* 0x040fe20003fa4070 */
[----:B------:R-:W-:Y:S01]  /*63c0*/  @!P2 IMAD.MOV R141, RZ, RZ, -R141 ;  /* 0x000000ffff8da224 */ /* 0x000fe200078e0a8d */
[C---:B------:R-:W-:Y:S01]  /*63d0*/  ISETP.GT.U32.AND P2, PT, R0.reuse, R137, PT ;  /* 0x000000890000720c */ /* 0x040fe20003f44070 */
[----:B------:R-:W-:Y:S01]  /*63e0*/  @!P0 IMAD.MOV R139, RZ, RZ, -R139 ;  /* 0x000000ffff8b8224 */ /* 0x000fe200078e0a8b */
[C---:B------:R-:W-:Y:S01]  /*63f0*/  ISETP.GT.U32.AND P0, PT, R0.reuse, R135, PT ;  /* 0x000000870000720c */ /* 0x040fe20003f04070 */
[----:B------:R-:W-:Y:S01]  /*6400*/  @!P1 IMAD.MOV R7, RZ, RZ, -R7 ;  /* 0x000000ffff079224 */ /* 0x000fe200078e0a07 */
[C---:B------:R-:W-:Y:S01]  /*6410*/  ISETP.GT.U32.AND P1, PT, R0.reuse, R131, PT ;  /* 0x000000830000720c */ /* 0x040fe20003f24070 */
[----:B------:R-:W-:Y:S01]  /*6420*/  @!P6 IMAD.MOV R9, RZ, RZ, -R9 ;  /* 0x000000ffff09e224 */ /* 0x000fe200078e0a09 */
[----:B------:R-:W-:Y:S01]  /*6430*/  ISETP.GT.U32.AND P3, PT, R0, R6, PT ;  /* 0x000000060000720c */ /* 0x000fe20003f64070 */
[----:B------:R-:W-:Y:S01]  /*6440*/  @!P4 IMAD.IADD R129, R129, 0x1, -R0 ;  /* 0x000000018181c824 */ /* 0x000fe200078e0a00 */
[----:B------:R-:W-:-:S02]  /*6450*/  ISETP.GE.AND P6, PT, R32, RZ, PT ;  /* 0x000000ff2000720c */ /* 0x000fc40003fc6270 */
[----:B------:R-:W-:Y:S01]  /*6460*/  ISETP.GE.AND P4, PT, R34, RZ, PT ;  /* 0x000000ff2200720c */ /* 0x000fe20003f86270 */
[--C-:B------:R-:W-:Y:S01]  /*6470*/  @!P5 IMAD.IADD R133, R133, 0x1, -R0.reuse ;  /* 0x000000018585d824 */ /* 0x100fe200078e0a00 */
[----:B------:R-:W-:Y:S01]  /*6480*/  ISETP.GE.AND P5, PT, R48, RZ, PT ;  /* 0x000000ff3000720c */ /* 0x000fe20003fa6270 */
[--C-:B------:R-:W-:Y:S01]  /*6490*/  @!P2 IMAD.IADD R137, R137, 0x1, -R0.reuse ;  /* 0x000000018989a824 */ /* 0x100fe200078e0a00 */
[----:B------:R-:W-:Y:S01]  /*64a0*/  ISETP.GE.AND P2, PT, R44, RZ, PT ;  /* 0x000000ff2c00720c */ /* 0x000fe20003f46270 */
[--C-:B------:R-:W-:Y:S01]  /*64b0*/  @!P0 IMAD.IADD R135, R135, 0x1, -R0.reuse ;  /* 0x0000000187878824 */ /* 0x100fe200078e0a00 */
[----:B------:R-:W-:Y:S01]  /*64c0*/  ISETP.GE.AND P0, PT, R46, RZ, PT ;  /* 0x000000ff2e00720c */ /* 0x000fe20003f06270 */
[--C-:B------:R-:W-:Y:S01]  /*64d0*/  @!P1 IMAD.IADD R131, R131, 0x1, -R0.reuse ;  /* 0x0000000183839824 */ /* 0x100fe200078e0a00 */
[----:B------:R-:W-:Y:S01]  /*64e0*/  ISETP.GE.AND P1, PT, R18, RZ, PT ;  /* 0x000000ff1200720c */ /* 0x000fe20003f26270 */
[----:B------:R-:W-:Y:S01]  /*64f0*/  @!P3 IMAD.IADD R6, R6, 0x1, -R0 ;  /* 0x000000010606b824 */ /* 0x000fe200078e0a00 */
[----:B------:R-:W-:Y:S01]  /*6500*/  ISETP.NE.AND P3, PT, R153, RZ, PT ;  /* 0x000000ff9900720c */ /* 0x000fe20003f65270 */
[----:B------:R-:W-:-:S02]  /*6510*/  IMAD.MOV.U32 R11, RZ, RZ, R129 ;  /* 0x000000ffff0b7224 */ /* 0x000fc400078e0081 */
[----:B------:R-:W-:Y:S01]  /*6520*/  IMAD R0, R5, UR7, RZ ;  /* 0x0000000705007c24 */ /* 0x000fe2000f8e02ff */
[C---:B------:R-:W-:Y:S01]  /*6530*/  SEL R128, R22.reuse, R25, !P3 ;  /* 0x0000001916807207 */ /* 0x040fe20005800000 */
[----:B------:R-:W-:Y:S01]  /*6540*/  @!P6 IMAD.MOV R11, RZ, RZ, -R11 ;  /* 0x000000ffff0be224 */ /* 0x000fe200078e0a0b */
[----:B------:R-:W-:Y:S01]  /*6550*/  SEL R240, R22, R27, !P3 ;  /* 0x0000001b16f07207 */ /* 0x000fe20005800000 */
[----:B------:R-:W-:Y:S01]  /*6560*/  IMAD.MOV.U32 R129, RZ, RZ, R6 ;  /* 0x000000ffff817224 */ /* 0x000fe200078e0006 */
[----:B------:R-:W-:Y:S01]  /*6570*/  LEA R5, P6, R0, UR4, 0x1 ;  /* 0x0000000400057c11 */ /* 0x000fe2000f8c08ff */
[----:B------:R-:W-:Y:S01]  /*6580*/  @!P4 IMAD.MOV R137, RZ, RZ, -R137 ;  /* 0x000000ffff89c224 */ /* 0x000fe200078e0a89 */
[----:B------:R-:W-:Y:S01]  /*6590*/  SEL R242, R22, R29, !P3 ;  /* 0x0000001d16f27207 */ /* 0x000fe20005800000 */
[----:B------:R-:W-:Y:S01]  /*65a0*/  @!P2 IMAD.MOV R135, RZ, RZ, -R135 ;  /* 0x000000ffff87a224 */ /* 0x000fe200078e0a87 */
[----:B------:R-:W-:Y:S01]  /*65b0*/  LEA.HI.X.SX32 R0, R0, UR5, 0x1, P6 ;  /* 0x0000000500007c11 */ /* 0x000fe2000b0f0eff */
[----:B------:R-:W-:Y:S01]  /*65c0*/  @!P0 IMAD.MOV R133, RZ, RZ, -R133 ;  /* 0x000000ffff858224 */ /* 0x000fe200078e0a85 */
[----:B------:R-:W-:Y:S01]  /*65d0*/  ULDC UR5, c[0x0][0x240] ;  /* 0x0000900000057ab9 */ /* 0x000fe20000000800 */
[----:B------:R-:W-:Y:S01]  /*65e0*/  @!P5 IMAD.MOV R131, RZ, RZ, -R131 ;  /* 0x000000ffff83d224 */ /* 0x000fe200078e0a83 */
[C---:B------:R-:W-:Y:S01]  /*65f0*/  SEL R244, R22.reuse, R31, !P3 ;  /* 0x0000001f16f47207 */ /* 0x040fe20005800000 */
[----:B------:R-:W-:Y:S01]  /*6600*/  @!P1 IMAD.MOV R129, RZ, RZ, -R129 ;  /* 0x000000ffff819224 */ /* 0x000fe200078e0a81 */
[----:B------:R-:W-:Y:S01]  /*6610*/  SEL R246, R22, R33, !P3 ;  /* 0x0000002116f67207 */ /* 0x000fe20005800000 */
[----:B------:R-:W-:Y:S01]  /*6620*/  IMAD R128, R128, UR5, RZ ;  /* 0x0000000580807c24 */ /* 0x000fe2000f8e02ff */
        /* <DEDUP_REMOVED lines=58> */
[C---:B------:R-:W-:Y:S01]  /*69d0*/  SEL R127, R22.reuse, R127, !P3 ;  /* 0x0000007f167f7207 */ /* 0x040fe20005800000 */
        /* <DEDUP_REMOVED lines=47> */
[----:B------:R-:W-:Y:S01]  /*6cd0*/  SEL R80, R22, R151, !P3 ;  /* 0x0000009716507207 */ /* 0x000fe20005800000 */
        /* <DEDUP_REMOVED lines=139> */
[-C--:B------:R-:W-:Y:S01]  /*7590*/  LEA R129, P4, R128, R5.reuse, 0x1 ;  /* 0x0000000580817211 */ /* 0x080fe200078808ff */
[----:B------:R-:W-:Y:S01]  /*75a0*/  IMAD R16, R16, UR5, RZ ;  /* 0x0000000510107c24 */ /* 0x000fe2000f8e02ff */
[-C--:B------:R-:W-:Y:S01]  /*75b0*/  LEA R241, P3, R240, R5.reuse, 0x1 ;  /* 0x00000005f0f17211 */ /* 0x080fe200078608ff */
[----:B------:R-:W-:Y:S01]  /*75c0*/  IMAD R18, R18, UR5, RZ ;  /* 0x0000000512127c24 */ /* 0x000fe2000f8e02ff */
[-C--:B------:R-:W-:Y:S01]  /*75d0*/  LEA R243, P2, R242, R5.reuse, 0x1 ;  /* 0x00000005f2f37211 */ /* 0x080fe200078408ff */
[----:B------:R0:W-:Y:S01]  /*75e0*/  STL [R1+0x7c0], R129 ;  /* 0x0007c08101007387 */ /* 0x0001e20000100800 */
[-C--:B------:R-:W-:Y:S01]  /*75f0*/  LEA.HI.X.SX32 R240, R240, R0.reuse, 0x1, P3 ;  /* 0x00000000f0f07211 */ /* 0x080fe200018f0eff */
[----:B------:R-:W-:Y:S01]  /*7600*/  IMAD R20, R20, UR5, RZ ;  /* 0x0000000514147c24 */ /* 0x000fe2000f8e02ff */
[-C--:B------:R-:W-:Y:S01]  /*7610*/  LEA R245, P1, R244, R5.reuse, 0x1 ;  /* 0x00000005f4f57211 */ /* 0x080fe200078208ff */
[----:B------:R-:W-:Y:S01]  /*7620*/  IMAD R22, R22, UR5, RZ ;  /* 0x0000000516167c24 */ /* 0x000fe2000f8e02ff */
[-C--:B------:R-:W-:Y:S01]  /*7630*/  LEA.HI.X.SX32 R242, R242, R0.reuse, 0x1, P2 ;  /* 0x00000000f2f27211 */ /* 0x080fe200010f0eff */
[----:B------:R-:W-:Y:S01]  /*7640*/  ULDC UR4, c[0x0][0x234] ;  /* 0x00008d0000047ab9 */ /* 0x000fe20000000800 */
[-C--:B------:R-:W-:Y:S01]  /*7650*/  LEA R247, P0, R246, R5.reuse, 0x1 ;  /* 0x00000005f6f77211 */ /* 0x080fe200078008ff */
[----:B------:R-:W-:Y:S01]  /*7660*/  IMAD R12, R12, UR4, RZ ;  /* 0x000000040c0c7c24 */ /* 0x000fe2000f8e02ff */
[-C--:B------:R-:W-:Y:S01]  /*7670*/  LEA.HI.X.SX32 R244, R244, R0.reuse, 0x1, P1 ;  /* 0x00000000f4f47211 */ /* 0x080fe200008f0eff */
[----:B------:R-:W-:Y:S01]  /*7680*/  USHF.L.U32 UR7, UR7, 0x6, URZ ;  /* 0x0000000607077899 */ /* 0x000fe2000800063f */
[-C--:B0-----:R-:W-:Y:S01]  /*7690*/  LEA.HI.X.SX32 R129, R128, R0.reuse, 0x1, P4 ;  /* 0x0000000080817211 */ /* 0x081fe200020f0eff */
[----:B------:R-:W-:Y:S01]  /*76a0*/  UMOV UR5, URZ ;  /* 0x0000003f00057c82 */ /* 0x000fe20008000000 */
[-C--:B------:R-:W-:Y:S01]  /*76b0*/  LEA R128, P4, R252, R5.reuse, 0x1 ;  /* 0x00000005fc807211 */ /* 0x080fe200078808ff */
[----:B------:R-:W-:Y:S01]  /*76c0*/  USHF.R.S32.HI UR6, URZ, 0x1f, UR7 ;  /* 0x0000001f3f067899 */ /* 0x000fe20008011407 */
[-C--:B------:R-:W-:Y:S01]  /*76d0*/  LEA R249, P6, R248, R5.reuse, 0x1 ;  /* 0x00000005f8f97211 */ /* 0x080fe200078c08ff */
[----:B------:R0:W-:Y:S01]  /*76e0*/  STL [R1+0x7bc], R129 ;  /* 0x0007bc8101007387 */ /* 0x0001e20000100800 */
[-C--:B------:R-:W-:Y:S01]  /*76f0*/  LEA.HI.X.SX32 R246, R246, R0.reuse, 0x1, P0 ;  /* 0x00000000f6f67211 */ /* 0x080fe200000f0eff */
[----:B------:R-:W-:Y:S01]  /*7700*/  UMOV UR4, URZ ;  /* 0x0000003f00047c82 */ /* 0x000fe20008000000 */
[-C--:B------:R-:W-:Y:S01]  /*7710*/  LEA R251, P5, R250, R5.reuse, 0x1 ;  /* 0x00000005fafb7211 */ /* 0x080fe200078a08ff */
[----:B------:R1:W-:Y:S01]  /*7720*/  STL [R1+0x200], R128 ;  /* 0x0002008001007387 */ /* 0x0003e20000100800 */
[-C--:B------:R-:W-:Y:S01]  /*7730*/  LEA.HI.X.SX32 R248, R248, R0.reuse, 0x1, P6 ;  /* 0x00000000f8f87211 */ /* 0x080fe200030f0eff */
[----:B------:R-:W-:Y:S01]  /*7740*/  IMAD.MOV.U32 R235, RZ, RZ, RZ ;  /* 0x000000ffffeb7224 */ /* 0x000fe200078e00ff */
[-C--:B------:R-:W-:Y:S01]  /*7750*/  LEA.HI.X.SX32 R250, R250, R0.reuse, 0x1, P5 ;  /* 0x00000000fafa7211 */ /* 0x080fe200028f0eff */
[----:B------:R-:W-:Y:S01]  /*7760*/  USHF.L.U32 UR18, UR7, 0x1, URZ ;  /* 0x0000000107127899 */ /* 0x000fe2000800063f */
[----:B------:R-:W-:Y:S01]  /*7770*/  LEA.HI.X.SX32 R252, R252, R0, 0x1, P4 ;  /* 0x00000000fcfc7211 */ /* 0x000fe200020f0eff */
[----:B------:R-:W-:Y:S01]  /*7780*/  USHF.L.U64.HI UR9, UR7, 0x1, UR6 ;  /* 0x0000000107097899 */ /* 0x000fe20008010206 */
[----:B0-----:R-:W-:-:S02]  /*7790*/  LEA R129, P3, R127, R5, 0x1 ;  /* 0x000000057f817211 */ /* 0x001fc400078608ff */
[----:B-1----:R-:W-:-:S03]  /*77a0*/  LEA R128, P2, R126, R5, 0x1 ;  /* 0x000000057e807211 */ /* 0x002fc600078408ff */
[----:B------:R0:W-:Y:S01]  /*77b0*/  STL [R1+0x208], R129 ;  /* 0x0002088101007387 */ /* 0x0001e20000100800 */
[-C--:B------:R-:W-:Y:S02]  /*77c0*/  LEA.HI.X.SX32 R127, R127, R0.reuse, 0x1, P3 ;  /* 0x000000007f7f7211 */ /* 0x080fe400018f0eff */
[----:B------:R-:W-:Y:S01]  /*77d0*/  LEA.HI.X.SX32 R126, R126, R0, 0x1, P2 ;  /* 0x000000007e7e7211 */ /* 0x000fe200010f0eff */
[----:B------:R1:W-:Y:S01]  /*77e0*/  STL [R1+0x210], R128 ;  /* 0x0002108001007387 */ /* 0x0003e20000100800 */
[-C--:B0-----:R-:W-:Y:S02]  /*77f0*/  LEA R129, P1, R125, R5.reuse, 0x1 ;  /* 0x000000057d817211 */ /* 0x081fe400078208ff */
        /* <DEDUP_REMOVED lines=13> */
[----:B------:R-:W-:Y:S01]  /*78d0*/  STL [R1+0x238], R129 ;  /* 0x0002388101007387 */ /* 0x000fe20000100800 */
[-C--:B------:R-:W-:Y:S02]  /*78e0*/  LEA.HI.X.SX32 R120, R120, R0.reuse, 0x1, P4 ;  /* 0x0000000078787211 */ /* 0x080fe400020f0eff */
[----:B------:R-:W-:Y:S01]  /*78f0*/  LEA.HI.X.SX32 R119, R119, R0, 0x1, P3 ;  /* 0x0000000077777211 */ /* 0x000fe200018f0eff */
[----:B------:R0:W-:Y:S04]  /*7900*/  STL [R1+0x204], R127 ;  /* 0x0002047f01007387 */ /* 0x0001e80000100800 */
[----:B------:R-:W-:Y:S04]  /*7910*/  STL [R1+0x240], R128 ;  /* 0x0002408001007387 */ /* 0x000fe80000100800 */
[----:B------:R1:W-:Y:S01]  /*7920*/  STL [R1+0x20c], R126 ;  /* 0x00020c7e01007387 */ /* 0x0003e20000100800 */
[----:B0-----:R-:W-:-:S04]  /*7930*/  LEA R127, P2, R118, R5, 0x1 ;  /* 0x00000005767f7211 */ /* 0x001fc800078408ff */
[----:B------:R-:W-:Y:S01]  /*7940*/  LEA.HI.X.SX32 R118, R118, R0, 0x1, P2 ;  /* 0x0000000076767211 */ /* 0x000fe200010f0eff */
[----:B------:R-:W-:Y:S01]  /*7950*/  STL [R1+0x248], R127 ;  /* 0x0002487f01007387 */ /* 0x000fe20000100800 */
[----:B-1----:R-:W-:-:S03]  /*7960*/  LEA R126, P1, R117, R5, 0x1 ;  /* 0x00000005757e7211 */ /* 0x002fc600078208ff */
[----:B------:R0:W-:Y:S01]  /*7970*/  STL [R1+0x214], R125 ;  /* 0x0002147d01007387 */ /* 0x0001e20000100800 */
[----:B------:R-:W-:-:S03]  /*7980*/  LEA.HI.X.SX32 R117, R117, R0, 0x1, P1 ;  /* 0x0000000075757211 */ /* 0x000fc600008f0eff */
        /* <DEDUP_REMOVED lines=20> */
[----:B------:R0:W-:Y:S01]  /*7ad0*/  STL [R1+0x278], R120 ;  /* 0x0002787801007387 */ /* 0x0001e20000100800 */
[----:B-1----:R-:W-:-:S03]  /*7ae0*/  LEA R119, P2, R111, R5, 0x1 ;  /* 0x000000056f777211 */ /* 0x002fc600078408ff */
[----:B------:R1:W-:Y:S01]  /*7af0*/  STL [R1+0x244], R118 ;  /* 0x0002447601007387 */ /* 0x0003e20000100800 */
[----:B------:R-:W-:-:S03]  /*7b00*/  LEA.HI.X.SX32 R111, R111, R0, 0x1, P2 ;  /* 0x000000006f6f7211 */ /* 0x000fc600010f0eff */
[----:B------:R-:W-:Y:S01]  /*7b10*/  STL [R1+0x280], R119 ;  /* 0x0002807701007387 */ /* 0x000fe20000100800 */
[----:B0-----:R-:W-:-:S03]  /*7b20*/  CS2R R120, SRZ ;  /* 0x0000000000787805 */ /* 0x001fc6000001ff00 */
[----:B------:R0:W-:Y:S01]  /*7b30*/  STL [R1+0x24c], R117 ;  /* 0x00024c7501007387 */ /* 0x0001e20000100800 */
[----:B-1----:R-:W-:-:S04]  /*7b40*/  LEA R118, P1, R110, R5, 0x1 ;  /* 0x000000056e767211 */ /* 0x002fc800078208ff */
[----:B------:R-:W-:Y:S01]  /*7b50*/  LEA.HI.X.SX32 R110, R110, R0, 0x1, P1 ;  /* 0x000000006e6e7211 */ /* 0x000fe200008f0eff */
[----:B------:R1:W-:Y:S01]  /*7b60*/  STL [R1+0x288], R118 ;  /* 0x0002887601007387 */ /* 0x0003e20000100800 */
[----:B0-----:R-:W-:-:S03]  /*7b70*/  LEA R117, P0, R109, R5, 0x1 ;  /* 0x000000056d757211 */ /* 0x001fc600078008ff */
[----:B------:R0:W-:Y:S01]  /*7b80*/  STL [R1+0x254], R116 ;  /* 0x0002547401007387 */ /* 0x0001e20000100800 */
[----:B------:R-:W-:-:S03]  /*7b90*/  LEA.HI.X.SX32 R109, R109, R0, 0x1, P0 ;  /* 0x000000006d6d7211 */ /* 0x000fc600000f0eff */
[----:B------:R-:W-:Y:S01]  /*7ba0*/  STL [R1+0x290], R117 ;  /* 0x0002907501007387 */ /* 0x000fe20000100800 */
[----:B-1----:R-:W-:-:S03]  /*7bb0*/  CS2R R118, SRZ ;  /* 0x0000000000767805 */ /* 0x002fc6000001ff00 */
        /* <DEDUP_REMOVED lines=426> */
[----:B------:R-:W-:Y:S01]  /*9660*/  STL [R1+0x588], R21 ;  /* 0x0005881501007387 */ /* 0x000fe20000100800 */
[----:B0-----:R-:W-:-:S03]  /*9670*/  LEA R19, P2, R9, R5, 0x1 ;  /* 0x0000000509137211 */ /* 0x001fc600078408ff */
[----:B------:R0:W-:Y:S04]  /*9680*/  STL [R1+0x554], R17 ;  /* 0x0005541101007387 */ /* 0x0001e80000100800 */
[----:B------:R-:W-:Y:S04]  /*9690*/  STL [R1+0x590], R19 ;  /* 0x0005901301007387 */ /* 0x000fe80000100800 */
[----:B------:R1:W-:Y:S01]  /*96a0*/  STL [R1+0x55c], R15 ;  /* 0x00055c0f01007387 */ /* 0x0003e20000100800 */
[----:B0-----:R-:W-:-:S05]  /*96b0*/  LEA R17, P1, R11, R5, 0x1 ;  /* 0x000000050b117211 */ /* 0x001fca00078208ff */
[----:B------:R-:W-:Y:S01]  /*96c0*/  STL [R1+0x598], R17 ;  /* 0x0005981101007387 */ /* 0x000fe20000100800 */
[----:B-1----:R-:W-:-:S03]  /*96d0*/  LEA R15, P0, R14, R5, 0x1 ;  /* 0x000000050e0f7211 */ /* 0x002fc600078008ff */
        /* <DEDUP_REMOVED lines=12> */
[----:B------:R0:W-:Y:S01]  /*97a0*/  STL [R1+0x584], R7 ;  /* 0x0005840701007387 */ /* 0x0001e20000100800 */
[-C--:B------:R-:W-:Y:S02]  /*97b0*/  LEA.HI.X.SX32 R5, R9, R0.reuse, 0x1, P2 ;  /* 0x0000000009057211 */ /* 0x080fe400010f0eff */
[C---:B------:R-:W-:Y:S01]  /*97c0*/  LEA R13, P2, R12.reuse, UR10, 0x1 ;  /* 0x0000000a0c0d7c11 */ /* 0x040fe2000f8408ff */
[----:B------:R1:W-:Y:S01]  /*97d0*/  STL [R1+0x7b8], R6 ;  /* 0x0007b80601007387 */ /* 0x0003e20000100800 */
[----:B------:R-:W-:Y:S02]  /*97e0*/  UIADD3 UR10, UP0, UR12, 0x80, URZ ;  /* 0x000000800c0a7890 */ /* 0x000fe4000ff1e03f */
[----:B------:R-:W-:Y:S01]  /*97f0*/  LEA.HI.X.SX32 R12, R12, UR11, 0x1, P2 ;  /* 0x0000000b0c0c7c11 */ /* 0x000fe200090f0eff */
[----:B------:R2:W-:Y:S01]  /*9800*/  STL [R1+0x58c], R5 ;  /* 0x00058c0501007387 */ /* 0x0005e20000100800 */
[----:B------:R-:W-:Y:S01]  /*9810*/  UIADD3 UR11, UP1, UR14, 0x2, URZ ;  /* 0x000000020e0b7890 */ /* 0x000fe2000ff3e03f */
[----:B0-----:R-:W-:-:S03]  /*9820*/  LEA.HI.X.SX32 R7, R16, R0, 0x1, P6 ;  /* 0x0000000010077211 */ /* 0x001fc600030f0eff */
[----:B------:R-:W-:Y:S01]  /*9830*/  UIADD3.X UR13, UR5, 0x40000040, URZ, UP1, !UPT ;  /* 0x40000040050d7890 */ /* 0x000fe20008ffe43f */
[-C--:B-1----:R-:W-:Y:S01]  /*9840*/  LEA.HI.X.SX32 R6, R11, R0.reuse, 0x1, P1 ;  /* 0x000000000b067211 */ /* 0x082fe200008f0eff */
[----:B------:R-:W-:Y:S01]  /*9850*/  UIADD3.X UR5, UR4, 0x40000040, URZ, UP0, !UPT ;  /* 0x4000004004057890 */ /* 0x000fe200087fe43f */
[----:B------:R-:W-:Y:S01]  /*9860*/  UMOV UR6, UR11 ;  /* 0x0000000b00067c82 */ /* 0x000fe20008000000 */
[----:B--2---:R-:W-:Y:S02]  /*9870*/  LEA.HI.X.SX32 R5, R14, R0, 0x1, P0 ;  /* 0x000000000e057211 */ /* 0x004fe400000f0eff */
[----:B------:R0:W-:Y:S01]  /*9880*/  STL [R1+0x594], R6 ;  /* 0x0005940601007387 */ /* 0x0001e20000100800 */
[----:B------:R-:W-:Y:S01]  /*9890*/  UMOV UR7, UR13 ;  /* 0x0000000d00077c82 */ /* 0x000fe20008000000 */
[----:B------:R-:W-:Y:S01]  /*98a0*/  UMOV UR4, UR10 ;  /* 0x0000000a00047c82 */ /* 0x000fe20008000000 */
[----:B------:R-:W-:Y:S01]  /*98b0*/  UIADD3.64 UR26, UR6, 0x2, URZ ;  /* 0x00000002061a7897 */ /* 0x000fe2000fffe03f */
[----:B------:R1:W-:Y:S01]  /*98c0*/  STL [R1+0x59c], R5 ;  /* 0x00059c0501007387 */ /* 0x0003e20000100800 */
[----:B------:R-:W-:-:S02]  /*98d0*/  UIADD3.64 UR22, UR6, 0x4, URZ ;  /* 0x0000000406167897 */ /* 0x000fc4000fffe03f */
[----:B------:R-:W-:Y:S01]  /*98e0*/  UIADD3.64 UR24, UR4, 0x80, URZ ;  /* 0x0000008004187897 */ /* 0x000fe2000fffe03f */
[----:B------:R-:W-:Y:S01]  /*98f0*/  STL [R1+0x5a4], R7 ;  /* 0x0005a40701007387 */ /* 0x000fe20000100800 */
[----:B------:R-:W-:Y:S01]  /*9900*/  UIADD3.64 UR20, UR4, 0x100, URZ ;  /* 0x0000010004147897 */ /* 0x000fe2000fffe03f */
[-C--:B0-----:R-:W-:Y:S01]  /*9910*/  LEA.HI.X.SX32 R6, R18, R0.reuse, 0x1, P5 ;  /* 0x0000000012067211 */ /* 0x081fe200028f0eff */
[----:B------:R-:W-:Y:S02]  /*9920*/  UIADD3.64 UR28, UR4, 0x180, URZ ;  /* 0x00000180041c7897 */ /* 0x000fe4000fffe03f */
[----:B------:R-:W-:Y:S01]  /*9930*/  UIADD3.64 UR32, UR4, 0x200, URZ ;  /* 0x0000020004207897 */ /* 0x000fe2000fffe03f */
[-C--:B-1----:R-:W-:Y:S01]  /*9940*/  LEA.HI.X.SX32 R5, R20, R0.reuse, 0x1, P4 ;  /* 0x0000000014057211 */ /* 0x082fe200020f0eff */
[----:B------:R-:W-:Y:S01]  /*9950*/  STL [R1+0x7a8], R6 ;  /* 0x0007a80601007387 */ /* 0x000fe20000100800 */
[----:B------:R-:W-:Y:S01]  /*9960*/  LEA.HI.X.SX32 R0, R22, R0, 0x1, P3 ;  /* 0x0000000016007211 */ /* 0x000fe200018f0eff */
[----:B------:R-:W-:-:S02]  /*9970*/  UIADD3.64 UR36, UR4, 0x280, URZ ;  /* 0x0000028004247897 */ /* 0x000fc4000fffe03f */
[----:B------:R0:W-:Y:S01]  /*9980*/  STL [R1+0x7b0], R5 ;  /* 0x0007b00501007387 */ /* 0x0001e20000100800 */
[----:B------:R-:W-:-:S03]  /*9990*/  UIADD3.64 UR40, UR4, 0x300, URZ ;  /* 0x0000030004287897 */ /* 0x000fc6000fffe03f */
[----:B------:R1:W-:Y:S04]  /*99a0*/  STL [R1+0x5a8], R0 ;  /* 0x0005a80001007387 */ /* 0x0003e80000100800 */
[----:B------:R-:W-:Y:S01]  /*99b0*/  STL [R1], RZ ;  /* 0x000000ff01007387 */ /* 0x000fe20000100800 */
[----:B0-----:R-:W0:Y:S03]  /*99c0*/  LDC R5, c[0x0][0x238] ;  /* 0x00008e00ff057b82 */ /* 0x001e260000000800 */
[----:B------:R-:W-:Y:S04]  /*99d0*/  STL [R1+0x4], RZ ;  /* 0x000004ff01007387 */ /* 0x000fe80000100800 */
[----:B------:R-:W-:Y:S04]  /*99e0*/  STL [R1+0x8], RZ ;  /* 0x000008ff01007387 */ /* 0x000fe80000100800 */
[----:B------:R-:W-:Y:S04]  /*99f0*/  STL [R1+0xc], RZ ;  /* 0x00000cff01007387 */ /* 0x000fe80000100800 */
[----:B------:R-:W-:Y:S04]  /*9a00*/  STL [R1+0x10], RZ ;  /* 0x000010ff01007387 */ /* 0x000fe80000100800 */
[----:B------:R-:W-:Y:S04]  /*9a10*/  STL [R1+0x14], RZ ;  /* 0x000014ff01007387 */ /* 0x000fe80000100800 */
[----:B------:R-:W-:Y:S01]  /*9a20*/  STL [R1+0x18], RZ ;  /* 0x000018ff01007387 */ /* 0x000fe20000100800 */
[----:B0-----:R-:W-:-:S03]  /*9a30*/  IMAD R135, R5, 0x7e, RZ ;  /* 0x0000007e05877824 */ /* 0x001fc600078e02ff */
[----:B------:R-:W-:Y:S01]  /*9a40*/  STL [R1+0x1c], RZ ;  /* 0x00001cff01007387 */ /* 0x000fe20000100800 */
[C---:B------:R-:W-:Y:S02]  /*9a50*/  IMAD R136, R5.reuse, 0x7a, RZ ;  /* 0x0000007a05887824 */ /* 0x040fe400078e02ff */
[----:B------:R-:W-:Y:S01]  /*9a60*/  IMAD R137, R5, 0x76, RZ ;  /* 0x0000007605897824 */ /* 0x000fe200078e02ff */
[----:B------:R-:W-:Y:S01]  /*9a70*/  STL [R1+0x20], RZ ;  /* 0x000020ff01007387 */ /* 0x000fe20000100800 */
[-C--:B------:R-:W-:Y:S01]  /*9a80*/  IADD3 R135, P0, R135, R13.reuse, RZ ;  /* 0x0000000d87877210 */ /* 0x080fe20007f1e0ff */
[C---:B------:R-:W-:Y:S01]  /*9a90*/  IMAD R138, R5.reuse, 0x72, RZ ;  /* 0x00000072058a7824 */ /* 0x040fe200078e02ff */
[----:B------:R-:W-:Y:S01]  /*9aa0*/  IADD3 R136, P5, R136, R13, RZ ;  /* 0x0000000d88887210 */ /* 0x000fe20007fbe0ff */
[----:B------:R-:W-:Y:S01]  /*9ab0*/  STL [R1+0x24], RZ ;  /* 0x000024ff01007387 */ /* 0x000fe20000100800 */
[C---:B------:R-:W-:Y:S02]  /*9ac0*/  IMAD R139, R5.reuse, 0x6e, RZ ;  /* 0x0000006e058b7824 */ /* 0x040fe400078e02ff */
[C---:B------:R-:W-:Y:S01]  /*9ad0*/  IMAD R140, R5.reuse, 0x6a, RZ ;  /* 0x0000006a058c7824 */ /* 0x040fe200078e02ff */
[----:B------:R-:W-:Y:S01]  /*9ae0*/  STL [R1+0x28], RZ ;  /* 0x000028ff01007387 */ /* 0x000fe20000100800 */
[----:B------:R-:W-:-:S02]  /*9af0*/  IMAD R141, R5, 0x66, RZ ;  /* 0x00000066058d7824 */ /* 0x000fc400078e02ff */
[C---:B------:R-:W-:Y:S01]  /*9b00*/  IMAD R142, R5.reuse, 0x3f, RZ ;  /* 0x0000003f058e7824 */ /* 0x040fe200078e02ff */
[----:B------:R-:W-:Y:S01]  /*9b10*/  STL [R1+0x2c], RZ ;  /* 0x00002cff01007387 */ /* 0x000fe20000100800 */
[C---:B------:R-:W-:Y:S02]  /*9b20*/  IMAD R143, R5.reuse, 0x62, RZ ;  /* 0x00000062058f7824 */ /* 0x040fe400078e02ff */
[C---:B------:R-:W-:Y:S01]  /*9b30*/  IMAD R144, R5.reuse, 0x3d, RZ ;  /* 0x0000003d05907824 */ /* 0x040fe200078e02ff */
        /* <DEDUP_REMOVED lines=116> */
[C---:B------:R-:W-:Y:S01]  /*a280*/  IMAD.SHL.U32 R134, R5.reuse, 0x2, RZ ;  /* 0x0000000205867824 */ /* 0x040fe200078e00ff */
[----:B------:R-:W-:Y:S01]  /*a290*/  STL [R1+0xcc], RZ ;  /* 0x0000ccff01007387 */ /* 0x000fe20000100800 */
[C---:B------:R-:W-:Y:S02]  /*a2a0*/  IMAD R197, R5.reuse, 0x3, RZ ;  /* 0x0000000305c57824 */ /* 0x040fe400078e02ff */
[C---:B------:R-:W-:Y:S01]  /*a2b0*/  IMAD.SHL.U32 R198, R5.reuse, 0x20, RZ ;  /* 0x0000002005c67824 */ /* 0x040fe200078e00ff */
[----:B------:R-:W-:Y:S01]  /*a2c0*/  STL [R1+0xd0], RZ ;  /* 0x0000d0ff01007387 */ /* 0x000fe20000100800 */
[----:B------:R-:W-:-:S02]  /*a2d0*/  IMAD.SHL.U32 R199, R5, 0x10, RZ ;  /* 0x0000001005c77824 */ /* 0x000fc400078e00ff */
[C---:B------:R-:W-:Y:S01]  /*a2e0*/  IMAD.SHL.U32 R200, R5.reuse, 0x8, RZ ;  /* 0x0000000805c87824 */ /* 0x040fe200078e00ff */
[----:B------:R-:W-:Y:S01]  /*a2f0*/  STL [R1+0xd4], RZ ;  /* 0x0000d4ff01007387 */ /* 0x000fe20000100800 */
[C---:B------:R-:W-:Y:S02]  /*a300*/  IMAD.SHL.U32 R201, R5.reuse, 0x4, RZ ;  /* 0x0000000405c97824 */ /* 0x040fe400078e00ff */
[----:B------:R-:W-:Y:S01]  /*a310*/  IMAD.SHL.U32 R153, R5, 0x40, RZ ;  /* 0x0000004005997824 */ /* 0x000fe200078e00ff */
[----:B------:R-:W-:Y:S04]  /*a320*/  STL [R1+0xd8], RZ ;  /* 0x0000d8ff01007387 */ /* 0x000fe80000100800 */
[----:B------:R-:W-:Y:S01]  /*a330*/  STL [R1+0xdc], RZ ;  /* 0x0000dcff01007387 */ /* 0x000fe20000100800 */
[----:B-1----:R-:W-:-:S03]  /*a340*/  SHF.R.S32.HI R0, RZ, 0x1f, R153 ;  /* 0x0000001fff007819 */ /* 0x002fc60000011499 */
[----:B------:R-:W-:Y:S01]  /*a350*/  STL [R1+0xe0], RZ ;  /* 0x0000e0ff01007387 */ /* 0x000fe20000100800 */
[C---:B------:R-:W-:Y:S01]  /*a360*/  SHF.L.U64.HI R0, R153.reuse, 0x1, R0 ;  /* 0x0000000199007819 */ /* 0x040fe20000010200 */
[----:B------:R-:W-:Y:S02]  /*a370*/  IMAD.SHL.U32 R153, R153, 0x2, RZ ;  /* 0x0000000299997824 */ /* 0x000fe400078e00ff */
[----:B------:R-:W-:Y:S04]  /*a380*/  STL [R1+0xe4], RZ ;  /* 0x0000e4ff01007387 */ /* 0x000fe80000100800 */
        /* <DEDUP_REMOVED lines=70> */
[----:B------:R0:W-:Y:S04]  /*a7f0*/  STL [R1+0x7d0], R123 ;  /* 0x0007d07b01007387 */ /* 0x0001e80000100800 */
[----:B------:R1:W-:Y:S04]  /*a800*/  STL [R1+0x5b0], R135 ;  /* 0x0005b08701007387 */ /* 0x0003e80000100800 */
[----:B------:R2:W-:Y:S01]  /*a810*/  STL [R1+0x5c0], R136 ;  /* 0x0005c08801007387 */ /* 0x0005e20000100800 */
[----:B0-----:R-:W-:-:S02]  /*a820*/  IADD3 R123, P1, R137, R13, RZ ;  /* 0x0000000d897b7210 */ /* 0x001fc40007f3e0ff */
[----:B-1----:R-:W-:-:S03]  /*a830*/  IADD3 R135, P2, R138, R13, RZ ;  /* 0x0000000d8a877210 */ /* 0x002fc60007f5e0ff */
[----:B------:R0:W-:Y:S01]  /*a840*/  STL [R1+0x5d0], R123 ;  /* 0x0005d07b01007387 */ /* 0x0001e20000100800 */
[----:B--2---:R-:W-:-:S03]  /*a850*/  IADD3 R136, P3, R139, R13, RZ ;  /* 0x0000000d8b887210 */ /* 0x004fc60007f7e0ff */
[----:B------:R1:W-:Y:S01]  /*a860*/  STL [R1+0x5e0], R135 ;  /* 0x0005e08701007387 */ /* 0x0003e20000100800 */
[----:B------:R-:W-:-:S03]  /*a870*/  CS2R R138, SRZ ;  /* 0x00000000008a7805 */ /* 0x000fc6000001ff00 */
[----:B------:R2:W-:Y:S01]  /*a880*/  STL [R1+0x5f0], R136 ;  /* 0x0005f08801007387 */ /* 0x0005e20000100800 */
[-C--:B0-----:R-:W-:Y:S02]  /*a890*/  IADD3 R123, P4, R140, R13.reuse, RZ ;  /* 0x0000000d8c7b7210 */ /* 0x081fe40007f9e0ff */
[----:B-1----:R-:W-:-:S03]  /*a8a0*/  IADD3 R135, P6, R141, R13, RZ ;  /* 0x0000000d8d877210 */ /* 0x002fc60007fde0ff */
[----:B------:R0:W-:Y:S01]  /*a8b0*/  STL [R1+0x600], R123 ;  /* 0x0006007b01007387 */ /* 0x0001e20000100800 */
[----:B------:R-:W-:Y:S02]  /*a8c0*/  CS2R R140, SRZ ;  /* 0x00000000008c7805 */ /* 0x000fe4000001ff00 */
[----:B--2---:R-:W-:Y:S01]  /*a8d0*/  LEA.HI.X.SX32 R136, R142, R12, 0x1, P0 ;  /* 0x0000000c8e887211 */ /* 0x004fe200000f0eff */
[----:B------:R1:W-:Y:S04]  /*a8e0*/  STL [R1+0x610], R135 ;  /* 0x0006108701007387 */ /* 0x0003e80000100800 */
[----:B------:R2:W-:Y:S01]  /*a8f0*/  STL [R1+0x5ac], R136 ;  /* 0x0005ac8801007387 */ /* 0x0005e20000100800 */
[----:B0-----:R-:W-:Y:S02]  /*a900*/  IADD3 R123, P0, R143, R13, RZ ;  /* 0x0000000d8f7b7210 */ /* 0x001fe40007f1e0ff */
[----:B------:R-:W-:-:S02]  /*a910*/  CS2R R142, SRZ ;  /* 0x00000000008e7805 */ /* 0x000fc4000001ff00 */
[----:B-1----:R-:W-:Y:S01]  /*a920*/  LEA.HI.X.SX32 R135, R144, R12, 0x1, P5 ;  /* 0x0000000c90877211 */ /* 0x002fe200028f0eff */
[----:B------:R0:W-:Y:S01]  /*a930*/  STL [R1+0x620], R123 ;  /* 0x0006207b01007387 */ /* 0x0001e20000100800 */
[----:B--2---:R-:W-:-:S03]  /*a940*/  IADD3 R136, P5, R145, R13, RZ ;  /* 0x0000000d91887210 */ /* 0x004fc60007fbe0ff */
[----:B------:R1:W-:Y:S01]  /*a950*/  STL [R1+0x5bc], R135 ;  /* 0x0005bc8701007387 */ /* 0x0003e20000100800 */
[----:B------:R-:W-:-:S03]  /*a960*/  CS2R R144, SRZ ;  /* 0x0000000000907805 */ /* 0x000fc6000001ff00 */
[----:B------:R2:W-:Y:S01]  /*a970*/  STL [R1+0x630], R136 ;  /* 0x0006308801007387 */ /* 0x0005e20000100800 */
[----:B0-----:R-:W-:Y:S02]  /*a980*/  LEA.HI.X.SX32 R123, R146, R12, 0x1, P1 ;  /* 0x0000000c927b7211 */ /* 0x001fe400008f0eff */
        /* <DEDUP_REMOVED lines=17> */
[----:B--2---:R-:W-:-:S03]  /*aaa0*/  LEA.HI.X.SX32 R136, R155, R12, 0x1, P6 ;  /* 0x0000000c9b887211 */ /* 0x004fc600030f0eff */
[----:B------:R1:W-:Y:S04]  /*aab0*/  STL [R1+0x670], R135 ;  /* 0x0006708701007387 */ /* 0x0003e80000100800 */
[----:B------:R2:W-:Y:S01]  /*aac0*/  STL [R1+0x60c], R136 ;  /* 0x00060c8801007387 */ /* 0x0005e20000100800 */
[----:B0-----:R-:W-:Y:S02]  /*aad0*/  IADD3 R123, P6, R156, R13, RZ ;  /* 0x0000000d9c7b7210 */ /* 0x001fe40007fde0ff */
[----:B-1----:R-:W-:-:S03]  /*aae0*/  LEA.HI.X.SX32 R135, R157, R12, 0x1, P0 ;  /* 0x0000000c9d877211 */ /* 0x002fc600000f0eff */
[----:B------:R0:W-:Y:S01]  /*aaf0*/  STL [R1+0x680], R123 ;  /* 0x0006807b01007387 */ /* 0x0001e20000100800 */
[----:B--2---:R-:W-:-:S03]  /*ab00*/  IADD3 R136, P0, R158, R13, RZ ;  /* 0x0000000d9e887210 */ /* 0x004fc60007f1e0ff */
[----:B------:R1:W-:Y:S04]  /*ab10*/  STL [R1+0x61c], R135 ;  /* 0x00061c8701007387 */ /* 0x0003e80000100800 */
        /* <DEDUP_REMOVED lines=34> */
[-C--:B------:R-:W-:Y:S02]  /*ad40*/  IADD3 R6, P1, R7, R13.reuse, RZ ;  /* 0x0000000d07067210 */ /* 0x080fe40007f3e0ff */
[----:B--2---:R-:W-:Y:S01]  /*ad50*/  CS2R R136, SRZ ;  /* 0x0000000000887805 */ /* 0x004fe2000001ff00 */
[----:B------:R1:W-:Y:S04]  /*ad60*/  STL [R1+0x5b4], R135 ;  /* 0x0005b48701007387 */ /* 0x0003e80000100800 */
[----:B------:R2:W-:Y:S01]  /*ad70*/  STL [R1+0x6c0], R6 ;  /* 0x0006c00601007387 */ /* 0x0005e20000100800 */
[----:B0-----:R-:W-:Y:S02]  /*ad80*/  LEA.HI.X.SX32 R123, R174, R12, 0x1, P0 ;  /* 0x0000000cae7b7211 */ /* 0x001fe400000f0eff */
[----:B-1----:R-:W-:-:S03]  /*ad90*/  IADD3 R135, P0, R175, R13, RZ ;  /* 0x0000000daf877210 */ /* 0x002fc60007f1e0ff */
[----:B------:R0:W-:Y:S01]  /*ada0*/  STL [R1+0x6ac], R123 ;  /* 0x0006ac7b01007387 */ /* 0x0001e20000100800 */
[----:B--2---:R-:W-:-:S03]  /*adb0*/  LEA.HI.X.SX32 R6, R7, R12, 0x1, P2 ;  /* 0x0000000c07067211 */ /* 0x004fc600010f0eff */
[----:B------:R-:W-:Y:S01]  /*adc0*/  STL [R1+0x678], R135 ;  /* 0x0006788701007387 */ /* 0x000fe20000100800 */
[----:B------:R-:W-:-:S03]  /*add0*/  LEA.HI.X.SX32 R7, R176, R12, 0x1, P1 ;  /* 0x0000000cb0077211 */ /* 0x000fc600008f0eff */
[----:B------:R1:W-:Y:S01]  /*ade0*/  STL [R1+0x5d4], R6 ;  /* 0x0005d40601007387 */ /* 0x0003e20000100800 */
[C---:B0-----:R-:W-:Y:S02]  /*adf0*/  IADD3 R123, P2, R8.reuse, R13, RZ ;  /* 0x0000000d087b7210 */ /* 0x041fe40007f5e0ff */
[----:B------:R-:W-:-:S03]  /*ae00*/  LEA.HI.X.SX32 R8, R8, R12, 0x1, P3 ;  /* 0x0000000c08087211 */ /* 0x000fc600018f0eff */
[----:B------:R0:W-:Y:S01]  /*ae10*/  STL [R1+0x6d0], R123 ;  /* 0x0006d07b01007387 */ /* 0x0001e20000100800 */
[----:B-1----:R-:W-:-:S03]  /*ae20*/  IADD3 R6, P1, R177, R13, RZ ;  /* 0x0000000db1067210 */ /* 0x002fc60007f3e0ff */
[----:B------:R1:W-:Y:S04]  /*ae30*/  STL [R1+0x6bc], R7 ;  /* 0x0006bc0701007387 */ /* 0x0003e80000100800 */
[----:B------:R2:W-:Y:S01]  /*ae40*/  STL [R1+0x698], R6 ;  /* 0x0006980601007387 */ /* 0x0005e20000100800 */
[----:B0-----:R-:W-:-:S03]  /*ae50*/  CS2R R122, SRZ ;  /* 0x00000000007a7805 */ /* 0x001fc6000001ff00 */
[----:B------:R0:W-:Y:S01]  /*ae60*/  STL [R1+0x5f4], R8 ;  /* 0x0005f40801007387 */ /* 0x0001e20000100800 */
[----:B-1----:R-:W-:Y:S02]  /*ae70*/  IADD3 R7, P3, R9, R13, RZ ;  /* 0x0000000d09077210 */ /* 0x002fe40007f7e0ff */
[----:B--2---:R-:W-:-:S03]  /*ae80*/  LEA.HI.X.SX32 R6, R178, R12, 0x1, P2 ;  /* 0x0000000cb2067211 */ /* 0x004fc600010f0eff */
[----:B------:R1:W-:Y:S01]  /*ae90*/  STL [R1+0x6e0], R7 ;  /* 0x0006e00701007387 */ /* 0x0003e20000100800 */
[----:B0-----:R-:W-:-:S03]  /*aea0*/  IADD3 R8, P2, R179, R13, RZ ;  /* 0x0000000db3087210 */ /* 0x001fc60007f5e0ff */
[----:B------:R0:W-:Y:S04]  /*aeb0*/  STL [R1+0x6cc], R6 ;  /* 0x0006cc0601007387 */ /* 0x0001e80000100800 */
[----:B------:R2:W-:Y:S01]  /*aec0*/  STL [R1+0x5c8], R8 ;  /* 0x0005c80801007387 */ /* 0x0005e20000100800 */
[----:B-1----:R-:W-:Y:S02]  /*aed0*/  LEA.HI.X.SX32 R7, R9, R12, 0x1, P4 ;  /* 0x0000000c09077211 */ /* 0x002fe400020f0eff */
[----:B0-----:R-:W-:-:S03]  /*aee0*/  IADD3 R6, P4, R10, R13, RZ ;  /* 0x0000000d0a067210 */ /* 0x001fc60007f9e0ff */
        /* <DEDUP_REMOVED lines=91> */
[----:B------:R-:W-:Y:S02]  /*b4a0*/  CS2R R124, SRZ ;  /* 0x00000000007c7805 */ /* 0x000fe4000001ff00 */
[-C--:B--2---:R-:W-:Y:S01]  /*b4b0*/  IADD3 R8, P0, R129, R13.reuse, RZ ;  /* 0x0000000d81087210 */ /* 0x084fe20007f1e0ff */
        /* <DEDUP_REMOVED lines=19> */
[----:B------:R1:W-:Y:S01]  /*b5f0*/  STL [R1+0x790], R6 ;  /* 0x0007900601007387 */ /* 0x0003e20000100800 */
[----:B------:R-:W-:-:S03]  /*b600*/  CS2R R128, SRZ ;  /* 0x0000000000807805 */ /* 0x000fc6000001ff00 */
[----:B------:R2:W-:Y:S01]  /*b610*/  STL [R1+0x754], R8 ;  /* 0x0007540801007387 */ /* 0x0005e20000100800 */
[----:B0-----:R-:W-:Y:S02]  /*b620*/  LEA R7, P5, R5, R13, 0x6 ;  /* 0x0000000d05077211 */ /* 0x001fe400078a30ff */
[----:B-1----:R-:W-:-:S03]  /*b630*/  LEA.HI.X.SX32 R6, R196, R12, 0x1, P0 ;  /* 0x0000000cc4067211 */ /* 0x002fc600000f0eff */
[----:B------:R0:W-:Y:S01]  /*b640*/  STL [R1+0x6a8], R7 ;  /* 0x0006a80701007387 */ /* 0x0001e20000100800 */
[----:B--2---:R-:W-:-:S03]  /*b650*/  LEA R8, P0, R5, R13, 0x5 ;  /* 0x0000000d05087211 */ /* 0x004fc600078028ff */
[----:B------:R1:W-:Y:S04]  /*b660*/  STL [R1+0x77c], R6 ;  /* 0x00077c0601007387 */ /* 0x0003e80000100800 */
[----:B------:R2:W-:Y:S01]  /*b670*/  STL [R1+0x728], R8 ;  /* 0x0007280801007387 */ /* 0x0005e20000100800 */
[----:B0-----:R-:W-:Y:S02]  /*b680*/  LEA.HI.X.SX32 R7, R130, R12, 0x1, P3 ;  /* 0x0000000c82077211 */ /* 0x001fe400018f0eff */
[----:B-1----:R-:W-:-:S03]  /*b690*/  LEA R6, P3, R5, R13, 0x4 ;  /* 0x0000000d05067211 */ /* 0x002fc600078620ff */
        /* <DEDUP_REMOVED lines=8> */
[----:B--2---:R-:W-:-:S03]  /*b720*/  IADD3 R8, P4, R134, R13, RZ ;  /* 0x0000000d86087210 */ /* 0x004fc60007f9e0ff */
[----:B------:R1:W-:Y:S04]  /*b730*/  STL [R1+0x744], R6 ;  /* 0x0007440601007387 */ /* 0x0003e80000100800 */
[----:B------:R2:W-:Y:S01]  /*b740*/  STL [R1+0x7a0], R8 ;  /* 0x0007a00801007387 */ /* 0x0005e20000100800 */
[-C--:B0-----:R-:W-:Y:S02]  /*b750*/  LEA.HI.X.SX32 R7, R133, R12.reuse, 0x1, P2 ;  /* 0x0000000c85077211 */ /* 0x081fe400010f0eff */
[----:B------:R-:W-:Y:S02]  /*b760*/  CS2R R132, SRZ ;  /* 0x0000000000847805 */ /* 0x000fe4000001ff00 */
[----:B-1----:R-:W-:Y:S01]  /*b770*/  LEA R6, P2, R5, R13, 0x2 ;  /* 0x0000000d05067211 */ /* 0x002fe200078410ff */
[----:B------:R0:W-:Y:S01]  /*b780*/  STL [R1+0x774], R7 ;  /* 0x0007740701007387 */ /* 0x0001e20000100800 */
[----:B--2---:R-:W-:-:S03]  /*b790*/  LEA.HI.X.SX32 R8, R197, R12, 0x1, P1 ;  /* 0x0000000cc5087211 */ /* 0x004fc600008f0eff */
[----:B------:R1:W-:Y:S04]  /*b7a0*/  STL [R1+0x798], R6 ;  /* 0x0007980601007387 */ /* 0x0003e80000100800 */
[----:B------:R2:W-:Y:S01]  /*b7b0*/  STL [R1+0x78c], R8 ;  /* 0x00078c0801007387 */ /* 0x0005e20000100800 */
[-C--:B0-----:R-:W-:Y:S02]  /*b7c0*/  LEA.HI.X.SX32 R7, R198, R12.reuse, 0x1, P5 ;  /* 0x0000000cc6077211 */ /* 0x081fe400028f0eff */
[----:B-1----:R-:W-:-:S03]  /*b7d0*/  LEA.HI.X.SX32 R6, R199, R12, 0x1, P0 ;  /* 0x0000000cc7067211 */ /* 0x002fc600000f0eff */
[----:B------:R0:W-:Y:S01]  /*b7e0*/  STL [R1+0x6a4], R7 ;  /* 0x0006a40701007387 */ /* 0x0001e20000100800 */
[----:B--2---:R-:W-:-:S03]  /*b7f0*/  LEA.HI.X.SX32 R8, R200, R12, 0x1, P3 ;  /* 0x0000000cc8087211 */ /* 0x004fc600018f0eff */
[----:B------:R1:W-:Y:S04]  /*b800*/  STL [R1+0x724], R6 ;  /* 0x0007240601007387 */ /* 0x0003e80000100800 */
[----:B------:R-:W-:Y:S01]  /*b810*/  STL [R1+0x764], R8 ;  /* 0x0007640801007387 */ /* 0x000fe20000100800 */
[-C--:B0-----:R-:W-:Y:S02]  /*b820*/  LEA.HI.X.SX32 R7, R201, R12.reuse, 0x1, P6 ;  /* 0x0000000cc9077211 */ /* 0x081fe400030f0eff */
[----:B-1----:R-:W-:-:S03]  /*b830*/  LEA.HI.X.SX32 R6, R5, R12, 0x1, P4 ;  /* 0x0000000c05067211 */ /* 0x002fc600020f0eff */
[----:B------:R0:W-:Y:S01]  /*b840*/  STL [R1+0x784], R7 ;  /* 0x0007840701007387 */ /* 0x0001e20000100800 */
[----:B------:R-:W-:Y:S02]  /*b850*/  LEA.HI.X.SX32 R5, R134, R12, 0x1, P2 ;  /* 0x0000000c86057211 */ /* 0x000fe400010f0eff */
[----:B------:R-:W-:Y:S01]  /*b860*/  CS2R R134, SRZ ;  /* 0x0000000000867805 */ /* 0x000fe2000001ff00 */
[----:B------:R1:W-:Y:S04]  /*b870*/  STL [R1+0x79c], R6 ;  /* 0x00079c0601007387 */ /* 0x0003e80000100800 */
[----:B------:R2:W-:Y:S01]  /*b880*/  STL [R1+0x794], R5 ;  /* 0x0007940501007387 */ /* 0x0005e20000100800 */
[C---:B0-----:R-:W-:Y:S02]  /*b890*/  LOP3.LUT R7, R3.reuse, 0x20, RZ, 0x3c, !PT ;  /* 0x0000002003077812 */ /* 0x041fe400078e3cff */
[----:B-1----:R-:W-:-:S02]  /*b8a0*/  LOP3.LUT R6, R3, 0x30, RZ, 0x3c, !PT ;  /* 0x0000003003067812 */ /* 0x002fc400078e3cff */
[----:B--2---:R-:W-:-:S05]  /*b8b0*/  LOP3.LUT R5, R3, 0x10, RZ, 0x3c, !PT ;  /* 0x0000001003057812 */ /* 0x004fca00078e3cff */
[----:B------:R0:W-:Y:S04]  /*b8c0*/  STL [R1+0x7ec], R5 ;  /* 0x0007ec0501007387 */ /* 0x0001e80000100800 */
[----:B------:R1:W-:Y:S04]  /*b8d0*/  STL [R1+0x7e8], R7 ;  /* 0x0007e80701007387 */ /* 0x0003e80000100800 */
[----:B------:R2:W-:Y:S01]  /*b8e0*/  STL [R1+0x7e4], R6 ;  /* 0x0007e40601007387 */ /* 0x0005e20000100800 */
[C---:B0-----:R-:W-:Y:S02]  /*b8f0*/  LOP3.LUT R5, R3.reuse, 0x40, RZ, 0x3c, !PT ;  /* 0x0000004003057812 */ /* 0x041fe400078e3cff */
[----:B-1----:R-:W-:-:S03]  /*b900*/  LOP3.LUT R7, R3, 0x50, RZ, 0x3c, !PT ;  /* 0x0000005003077812 */ /* 0x002fc600078e3cff */
[----:B------:R0:W-:Y:S01]  /*b910*/  STL [R1+0x7e0], R5 ;  /* 0x0007e00501007387 */ /* 0x0001e20000100800 */
[----:B--2---:R-:W-:-:S03]  /*b920*/  LOP3.LUT R6, R3, 0x60, RZ, 0x3c, !PT ;  /* 0x0000006003067812 */ /* 0x004fc600078e3cff */
[----:B------:R1:W-:Y:S04]  /*b930*/  STL [R1+0x7dc], R7 ;  /* 0x0007dc0701007387 */ /* 0x0003e80000100800 */
[----:B------:R2:W-:Y:S01]  /*b940*/  STL [R1+0x7d8], R6 ;  /* 0x0007d80601007387 */ /* 0x0005e20000100800 */
[----:B0-----:R-:W-:Y:S02]  /*b950*/  LOP3.LUT R5, R3, 0x70, RZ, 0x3c, !PT ;  /* 0x0000007003057812 */ /* 0x001fe400078e3cff */
[----:B-1----:R-:W-:-:S03]  /*b960*/  LOP3.LUT R7, R2, 0x20, RZ, 0x3c, !PT ;  /* 0x0000002002077812 */ /* 0x002fc600078e3cff */
[----:B------:R0:W-:Y:S01]  /*b970*/  STL [R1+0x7d4], R5 ;  /* 0x0007d40501007387 */ /* 0x0001e20000100800 */
[----:B--2---:R-:W-:-:S03]  /*b980*/  LOP3.LUT R6, R2, 0x40, RZ, 0x3c, !PT ;  /* 0x0000004002067812 */ /* 0x004fc600078e3cff */
[----:B------:R1:W-:Y:S04]  /*b990*/  STL [R1+0x7cc], R7 ;  /* 0x0007cc0701007387 */ /* 0x0003e80000100800 */
[----:B------:R1:W-:Y:S01]  /*b9a0*/  STL [R1+0x7c8], R6 ;  /* 0x0007c80601007387 */ /* 0x0003e20000100800 */
[----:B0-----:R-:W-:-:S05]  /*b9b0*/  LOP3.LUT R5, R2, 0x60, RZ, 0x3c, !PT ;  /* 0x0000006002057812 */ /* 0x001fca00078e3cff */
[----:B------:R1:W-:Y:S02]  /*b9c0*/  STL [R1+0x7c4], R5 ;  /* 0x0007c40501007387 */ /* 0x0003e40000100800 */
.L_x_1:
[----:B------:R-:W2:Y:S01]  /*b9d0*/  LDL R153, [R1+0x790] ;  /* 0x0007900001997983 */ /* 0x000ea20000100800 */
[----:B-1----:R-:W0:Y:S03]  /*b9e0*/  LDC R5, c[0x0][0x230] ;  /* 0x00008c00ff057b82 */ /* 0x002e260000000800 */
[----:B------:R1:W-:Y:S04]  /*b9f0*/  STL [R1+0xaec], R24 ;  /* 0x000aec1801007387 */ /* 0x0003e80000100800 */
[----:B-1----:R-:W3:Y:S04]  /*ba00*/  LDL R24, [R1+0x7a0] ;  /* 0x0007a00001187983 */ /* 0x002ee80000100800 */
[----:B------:R1:W-:Y:S04]  /*ba10*/  STL [R1+0xae8], R25 ;  /* 0x000ae81901007387 */ /* 0x0003e80000100800 */
[----:B-1----:R-:W4:Y:S04]  /*ba20*/  LDL R25, [R1+0x78c] ;  /* 0x00078c0001197983 */ /* 0x002f280000100800 */
[----:B------:R1:W-:Y:S04]  /*ba30*/  STL [R1+0xae4], R249 ;  /* 0x000ae4f901007387 */ /* 0x0003e80000100800 */
[----:B-1----:R-:W2:Y:S04]  /*ba40*/  LDL R249, [R1+0x798] ;  /* 0x0007980001f97983 */ /* 0x002ea80000100800 */
[----:B------:R1:W-:Y:S04]  /*ba50*/  STL [R1+0xae0], R248 ;  /* 0x000ae0f801007387 */ /* 0x0003e80000100800 */
[----:B-1----:R-:W4:Y:S04]  /*ba60*/  LDL R248, [R1+0x794] ;  /* 0x0007940001f87983 */ /* 0x002f280000100800 */
[----:B------:R1:W-:Y:S04]  /*ba70*/  STL [R1+0x8d8], R141 ;  /* 0x0008d88d01007387 */ /* 0x0003e80000100800 */
[----:B-1----:R-:W2:Y:S01]  /*ba80*/  LDL R141, [R1+0x79c] ;  /* 0x00079c00018d7983 */ /* 0x002ea20000100800 */
[----:B0-----:R-:W-:-:S03]  /*ba90*/  IMAD R5, R235, -0x40, R5 ;  /* 0xffffffc0eb057824 */ /* 0x001fc600078e0205 */
[----:B------:R-:W-:Y:S02]  /*baa0*/  STL [R1+0x8d4], R142 ;  /* 0x0008d48e01007387 */ /* 0x000fe40000100800 */
[C---:B------:R-:W-:Y:S02]  /*bab0*/  ISETP.GT.AND P0, PT, R5.reuse, RZ, PT ;  /* 0x000000ff0500720c */ /* 0x040fe40003f04270 */
[----:B------:R-:W-:Y:S04]  /*bac0*/  STL [R1+0x8d0], R143 ;  /* 0x0008d08f01007387 */ /* 0x000fe80000100800 */
        /* <DEDUP_REMOVED lines=8> */
[----:B------:R0:W-:Y:S01]  /*bb50*/  STL [R1+0x8a4], R0 ;  /* 0x0008a40001007387 */ /* 0x0001e20000100800 */
[----:B------:R-:W-:Y:S01]  /*bb60*/  ISETP.GT.AND P2, PT, R5, 0x1, PT ;  /* 0x000000010500780c */ /* 0x000fe20003f44270 */
[----:B------:R-:W-:-:S02]  /*bb70*/  @P0 IMAD.MOV.U32 R7, RZ, RZ, R12 ;  /* 0x000000ffff070224 */ /* 0x000fc400078e000c */
[----:B0-----:R-:W4:Y:S01]  /*bb80*/  LDL.LU R0, [R1+0x780] ;  /* 0x0007800001007983 */ /* 0x001f220000300800 */
[----:B------:R-:W-:Y:S01]  /*bb90*/  PRMT R171, RZ, 0x7610, R171 ;  /* 0x00007610ffab7816 */ /* 0x000fe200000000ab */
[----:B------:R-:W-:Y:S01]  /*bba0*/  @P0 IMAD.MOV.U32 R6, RZ, RZ, R13 ;  /* 0x000000ffff060224 */ /* 0x000fe200078e000d */
[C---:B------:R-:W-:Y:S01]  /*bbb0*/  ISETP.GT.AND P3, PT, R5.reuse, 0x2, PT ;  /* 0x000000020500780c */ /* 0x040fe20003f64270 */
[----:B-----5:R-:W-:Y:S01]  /*bbc0*/  STL [R1+0x7f4], R4 ;  /* 0x0007f40401007387 */ /* 0x020fe20000100800 */
[----:B------:R-:W-:-:S03]  /*bbd0*/  ISETP.GT.AND P4, PT, R5, 0x3, PT ;  /* 0x000000030500780c */ /* 0x000fc60003f84270 */
[----:B------:R-:W-:Y:S04]  /*bbe0*/  STL [R1+0x8ac], R235 ;  /* 0x0008aceb01007387 */ /* 0x000fe80000100800 */
[----:B------:R0:W-:Y:S04]  /*bbf0*/  STL [R1+0x8a8], R12 ;  /* 0x0008a80c01007387 */ /* 0x0001e80000100800 */
[----:B------:R3:W4:Y:S04]  /*bc00*/  @P0 LDG.E.U16 R171, desc[UR16][R6.64] ;  /* 0x0000001006ab0981 */ /* 0x000728000c1e1500 */
[----:B0-----:R-:W4:Y:S04]  /*bc10*/  LDL.LU R12, [R1+0x788] ;  /* 0x00078800010c7983 */ /* 0x001f280000300800 */
[----:B------:R-:W4:Y:S04]  /*bc20*/  LDL R145, [R1+0x784] ;  /* 0x0007840001917983 */ /* 0x000f280000100800 */
[----:B------:R-:W4:Y:S04]  /*bc30*/  LDL R144, [R1+0x77c] ;  /* 0x00077c0001907983 */ /* 0x000f280000100800 */
[----:B------:R-:W4:Y:S01]  /*bc40*/  LDL R143, [R1+0x774] ;  /* 0x00077400018f7983 */ /* 0x000f220000100800 */
[----:B------:R-:W-:-:S02]  /*bc50*/  PRMT R182, RZ, 0x7610, R182 ;  /* 0x00007610ffb67816 */ /* 0x000fc400000000b6 */
[----:B------:R-:W-:Y:S01]  /*bc60*/  PRMT R192, RZ, 0x7610, R192 ;  /* 0x00007610ffc07816 */ /* 0x000fe200000000c0 */
[----:B------:R-:W4:Y:S04]  /*bc70*/  LDL R142, [R1+0x76c] ;  /* 0x00076c00018e7983 */ /* 0x000f280000100800 */
[----:B------:R-:W4:Y:S01]  /*bc80*/  LDL R4, [R1+0x768] ;  /* 0x0007680001047983 */ /* 0x000f220000100800 */
[----:B---3--:R-:W-:Y:S02]  /*bc90*/  @P2 IMAD.MOV.U32 R6, RZ, RZ, R24 ;  /* 0x000000ffff062224 */ /* 0x008fe400078e0018 */
[----:B--2---:R-:W-:Y:S01]  /*bca0*/  @P2 IMAD.MOV.U32 R7, RZ, RZ, R141 ;  /* 0x000000ffff072224 */ /* 0x004fe200078e008d */
[----:B------:R-:W2:Y:S04]  /*bcb0*/  LDL R24, [R1+0x778] ;  /* 0x0007780001187983 */ /* 0x000ea80000100800 */
[----:B------:R0:W3:Y:S04]  /*bcc0*/  @P2 LDG.E.U16 R182, desc[UR16][R6.64] ;  /* 0x0000001006b62981 */ /* 0x0000e8000c1e1500 */
[----:B------:R-:W3:Y:S01]  /*bcd0*/  LDL R141, [R1+0x770] ;  /* 0x00077000018d7983 */ /* 0x000ee20000100800 */
[----:B------:R-:W-:-:S02]  /*bce0*/  ISETP.GT.AND P1, PT, R5, 0x4, PT ;  /* 0x000000040500780c */ /* 0x000fc40003f24270 */
[----:B------:R-:W-:Y:S01]  /*bcf0*/  PRMT R196, RZ, 0x7610, R196 ;  /* 0x00007610ffc47816 */ /* 0x000fe200000000c4 */
[----:B------:R-:W3:Y:S01]  /*bd00*/  LDL R147, [R1+0x6fc] ;  /* 0x0006fc0001937983 */ /* 0x000ee20000100800 */
[----:B0-----:R-:W-:Y:S02]  /*bd10*/  @P3 IMAD.MOV.U32 R6, RZ, RZ, R249 ;  /* 0x000000ffff063224 */ /* 0x001fe400078e00f9 */
[----:B----4-:R-:W-:Y:S01]  /*bd20*/  @P3 IMAD.MOV.U32 R7, RZ, RZ, R248 ;  /* 0x000000ffff073224 */ /* 0x010fe200078e00f8 */
[----:B------:R-:W-:Y:S01]  /*bd30*/  ISETP.GT.AND P0, PT, R5, 0x5, PT ;  /* 0x000000050500780c */ /* 0x000fe20003f04270 */
[----:B------:R-:W4:Y:S04]  /*bd40*/  LDL R146, [R1+0x700] ;  /* 0x0007000001927983 */ /* 0x000f280000100800 */
[----:B------:R0:W4:Y:S02]  /*bd50*/  @P3 LDG.E.U16 R192, desc[UR16][R6.64] ;  /* 0x0000001006c03981 */ /* 0x000124000c1e1500 */
[----:B0-----:R-:W-:-:S02]  /*bd60*/  @P4 IMAD.MOV.U32 R7, RZ, RZ, R25 ;  /* 0x000000ffff074224 */ /* 0x001fc400078e0019 */
[----:B------:R-:W4:Y:S01]  /*bd70*/  LDL R25, [R1+0x764] ;  /* 0x0007640001197983 */ /* 0x000f220000100800 */
[----:B------:R-:W-:Y:S01]  /*bd80*/  @P4 IMAD.MOV.U32 R6, RZ, RZ, R153 ;  /* 0x000000ffff064224 */ /* 0x000fe200078e0099 */
[----:B------:R-:W-:Y:S02]  /*bd90*/  PRMT R200, RZ, 0x7610, R200 ;  /* 0x00007610ffc87816 */ /* 0x000fe400000000c8 */
[C---:B------:R-:W-:Y:S02]  /*bda0*/  ISETP.GT.AND P2, PT, R5.reuse, 0x6, PT ;  /* 0x000000060500780c */ /* 0x040fe40003f44270 */
[----:B------:R0:W4:Y:S01]  /*bdb0*/  @P4 LDG.E.U16 R196, desc[UR16][R6.64] ;  /* 0x0000001006c44981 */ /* 0x000122000c1e1500 */
[----:B------:R-:W-:Y:S02]  /*bdc0*/  PRMT R208, RZ, 0x7610, R208 ;  /* 0x00007610ffd07816 */ /* 0x000fe400000000d0 */
[C---:B------:R-:W-:Y:S02]  /*bdd0*/  ISETP.GT.AND P3, PT, R5.reuse, 0x7, PT ;  /* 0x000000070500780c */ /* 0x040fe40003f64270 */
[----:B------:R-:W-:-:S02]  /*bde0*/  ISETP.GT.AND P4, PT, R5, 0x8, PT ;  /* 0x000000080500780c */ /* 0x000fc40003f84270 */
[----:B------:R-:W-:Y:S02]  /*bdf0*/  PRMT R221, RZ, 0x7610, R221 ;  /* 0x00007610ffdd7816 */ /* 0x000fe400000000dd */
[----:B------:R-:W-:Y:S01]  /*be00*/  PRMT R238, RZ, 0x7610, R238 ;  /* 0x00007610ffee7816 */ /* 0x000fe200000000ee */
[----:B0-----:R-:W-:Y:S02]  /*be10*/  @P1 IMAD.MOV.U32 R6, RZ, RZ, R12 ;  /* 0x000000ffff061224 */ /* 0x001fe400078e000c */
[----:B------:R-:W-:Y:S02]  /*be20*/  @P1 IMAD.MOV.U32 R7, RZ, RZ, R145 ;  /* 0x000000ffff071224 */ /* 0x000fe400078e0091 */
[----:B------:R-:W4:Y:S04]  /*be30*/  LDL R145, [R1+0x754] ;  /* 0x0007540001917983 */ /* 0x000f280000100800 */
[----:B------:R0:W4:Y:S02]  /*be40*/  @P1 LDG.E.U16 R200, desc[UR16][R6.64] ;  /* 0x0000001006c81981 */ /* 0x000124000c1e1500 */
[----:B0-----:R-:W-:-:S02]  /*be50*/  @P0 IMAD.MOV.U32 R6, RZ, RZ, R0 ;  /* 0x000000ffff060224 */ /* 0x001fc400078e0000 */
[----:B------:R-:W-:Y:S02]  /*be60*/  @P0 IMAD.MOV.U32 R7, RZ, RZ, R144 ;  /* 0x000000ffff070224 */ /* 0x000fe400078e0090 */
[----:B------:R-:W4:Y:S04]  /*be70*/  LDL R144, [R1+0x758] ;  /* 0x0007580001907983 */ /* 0x000f280000100800 */
[----:B------:R0:W4:Y:S02]  /*be80*/  @P0 LDG.E.U16 R208, desc[UR16][R6.64] ;  /* 0x0000001006d00981 */ /* 0x000124000c1e1500 */
[----:B0-----:R-:W-:Y:S02]  /*be90*/  @P2 IMAD.MOV.U32 R7, RZ, RZ, R143 ;  /* 0x000000ffff072224 */ /* 0x001fe400078e008f */
[----:B------:R-:W4:Y:S01]  /*bea0*/  LDL R143, [R1+0x75c] ;  /* 0x00075c00018f7983 */ /* 0x000f220000100800 */
[----:B--2---:R-:W-:-:S03]  /*beb0*/  @P2 IMAD.MOV.U32 R6, RZ, RZ, R24 ;  /* 0x000000ffff062224 */ /* 0x004fc600078e0018 */
[----:B------:R-:W2:Y:S04]  /*bec0*/  LDL R24, [R1+0x760] ;  /* 0x0007600001187983 */ /* 0x000ea80000100800 */
[----:B------:R3:W2:Y:S02]  /*bed0*/  @P2 LDG.E.U16 R221, desc[UR16][R6.64] ;  /* 0x0000001006dd2981 */ /* 0x0006a4000c1e1500 */
[----:B---3--:R-:W-:Y:S02]  /*bee0*/  @P3 IMAD.MOV.U32 R6, RZ, RZ, R141 ;  /* 0x000000ffff063224 */ /* 0x008fe400078e008d */
[----:B------:R-:W-:Y:S01]  /*bef0*/  @P3 IMAD.MOV.U32 R7, RZ, RZ, R142 ;  /* 0x000000ffff073224 */ /* 0x000fe200078e008e */
[----:B------:R-:W3:Y:S04]  /*bf00*/  LDL R141, [R1+0x750] ;  /* 0x00075000018d7983 */ /* 0x000ee80000100800 */
[----:B------:R-:W3:Y:S04]  /*bf10*/  LDL R142, [R1+0x74c] ;  /* 0x00074c00018e7983 */ /* 0x000ee80000100800 */
[----:B------:R4:W3:Y:S02]  /*bf20*/  @P3 LDG.E.U16 R238, desc[UR16][R6.64] ;  /* 0x0000001006ee3981 */ /* 0x0008e4000c1e1500 */
[----:B----4-:R-:W-:-:S02]  /*bf30*/  @P4 IMAD.MOV.U32 R7, RZ, RZ, R25 ;  /* 0x000000ffff074224 */ /* 0x010fc400078e0019 */
[----:B------:R-:W4:Y:S01]  /*bf40*/  LDL R25, [R1+0x744] ;  /* 0x0007440001197983 */ /* 0x000f220000100800 */
[----:B------:R-:W-:-:S03]  /*bf50*/  @P4 IMAD.MOV.U32 R6, RZ, RZ, R4 ;  /* 0x000000ffff064224 */ /* 0x000fc600078e0004 */
[----:B------:R-:W4:Y:S01]  /*bf60*/  LDL R4, [R1+0x748] ;  /* 0x0007480001047983 */ /* 0x000f220000100800 */
[C---:B------:R-:W-:Y:S02]  /*bf70*/  ISETP.GT.AND P1, PT, R5.reuse, 0x9, PT ;  /* 0x000000090500780c */ /* 0x040fe40003f24270 */
[----:B------:R-:W-:Y:S02]  /*bf80*/  PRMT R165, RZ, 0x7610, R165 ;  /* 0x00007610ffa57816 */ /* 0x000fe400000000a5 */
[C---:B------:R-:W-:Y:S02]  /*bf90*/  ISETP.GT.AND P0, PT, R5.reuse, 0xa, PT ;  /* 0x0000000a0500780c */ /* 0x040fe40003f04270 */
[----:B------:R-:W-:Y:S02]  /*bfa0*/  PRMT R170, RZ, 0x7610, R170 ;  /* 0x00007610ffaa7816 */ /* 0x000fe400000000aa */
[----:B------:R0:W4:Y:S01]  /*bfb0*/  @P4 LDG.E.U16 R165, desc[UR16][R6.64] ;  /* 0x0000001006a54981 */ /* 0x000122000c1e1500 */
[----:B------:R-:W-:-:S02]  /*bfc0*/  ISETP.GT.AND P2, PT, R5, 0xb, PT ;  /* 0x0000000b0500780c */ /* 0x000fc40003f44270 */
[----:B------:R-:W-:Y:S02]  /*bfd0*/  PRMT R188, RZ, 0x7610, R188 ;  /* 0x00007610ffbc7816 */ /* 0x000fe400000000bc */
[----:B------:R-:W-:Y:S02]  /*bfe0*/  ISETP.GT.AND P3, PT, R5, 0xc, PT ;  /* 0x0000000c0500780c */ /* 0x000fe40003f64270 */
[----:B------:R-:W-:Y:S01]  /*bff0*/  PRMT R194, RZ, 0x7610, R194 ;  /* 0x00007610ffc27816 */ /* 0x000fe200000000c2 */
[----:B0-----:R-:W-:Y:S02]  /*c000*/  @P1 IMAD.MOV.U32 R7, RZ, RZ, R143 ;  /* 0x000000ffff071224 */ /* 0x001fe400078e008f */
[----:B------:R-:W4:Y:S01]  /*c010*/  LDL R143, [R1+0x73c] ;  /* 0x00073c00018f7983 */ /* 0x000f220000100800 */
[----:B--2---:R-:W-:-:S03]  /*c020*/  @P1 IMAD.MOV.U32 R6, RZ, RZ, R24 ;  /* 0x000000ffff061224 */ /* 0x004fc600078e0018 */
[----:B------:R-:W2:Y:S04]  /*c030*/  LDL R24, [R1+0x740] ;  /* 0x0007400001187983 */ /* 0x000ea80000100800 */
[----:B------:R0:W2:Y:S02]  /*c040*/  @P1 LDG.E.U16 R170, desc[UR16][R6.64] ;  /* 0x0000001006aa1981 */ /* 0x0000a4000c1e1500 */
[----:B0-----:R-:W-:Y:S02]  /*c050*/  @P0 IMAD.MOV.U32 R6, RZ, RZ, R144 ;  /* 0x000000ffff060224 */ /* 0x001fe400078e0090 */
[----:B------:R-:W-:Y:S01]  /*c060*/  @P0 IMAD.MOV.U32 R7, RZ, RZ, R145 ;  /* 0x000000ffff070224 */ /* 0x000fe200078e0091 */
[----:B------:R-:W-:Y:S01]  /*c070*/  ISETP.GT.AND P4, PT, R5, 0xd, PT ;  /* 0x0000000d0500780c */ /* 0x000fe20003f84270 */
[----:B------:R-:W2:Y:S04]  /*c080*/  LDL R145, [R1+0x724] ;  /* 0x0007240001917983 */ /* 0x000ea80000100800 */
[----:B------:R3:W2:Y:S01]  /*c090*/  @P0 LDG.E.U16 R188, desc[UR16][R6.64] ;  /* 0x0000001006bc0981 */ /* 0x0006a2000c1e1500 */
[----:B------:R-:W-:-:S03]  /*c0a0*/  PRMT R198, RZ, 0x7610, R198 ;  /* 0x00007610ffc67816 */ /* 0x000fc600000000c6 */
[----:B------:R-:W2:Y:S01]  /*c0b0*/  LDL R144, [R1+0x728] ;  /* 0x0007280001907983 */ /* 0x000ea20000100800 */
        /* <DEDUP_REMOVED lines=9> */
[----:B------:R-:W-:-:S03]  /*c150*/  ISETP.GT.AND P1, PT, R5, 0xe, PT ;  /* 0x0000000e0500780c */ /* 0x000fc60003f24270 */
[----:B------:R0:W4:Y:S01]  /*c160*/  @P3 LDG.E.U16 R198, desc[UR16][R6.64] ;  /* 0x0000001006c63981 */ /* 0x000122000c1e1500 */
        /* <DEDUP_REMOVED lines=8> */
[----:B---3--:R-:W-:Y:S02]  /*c1f0*/  @P1 IMAD.MOV.U32 R6, RZ, RZ, R141 ;  /* 0x000000ffff061224 */ /* 0x008fe400078e008d */
[----:B------:R-:W3:Y:S01]  /*c200*/  LDL R141, [R1+0x718] ;  /* 0x00071800018d7983 */ /* 0x000ee20000100800 */
[----:B------:R-:W-:-:S03]  /*c210*/  @P1 IMAD.MOV.U32 R7, RZ, RZ, R142 ;  /* 0x000000ffff071224 */ /* 0x000fc600078e008e */
[----:B------:R-:W3:Y:S04]  /*c220*/  LDL R142, [R1+0x714] ;  /* 0x00071400018e7983 */ /* 0x000ee80000100800 */
[----:B------:R4:W3:Y:S02]  /*c230*/  @P1 LDG.E.U16 R212, desc[UR16][R6.64] ;  /* 0x0000001006d41981 */ /* 0x0008e4000c1e1500 */
[----:B----4-:R-:W-:Y:S02]  /*c240*/  @P0 IMAD.MOV.U32 R7, RZ, RZ, R25 ;  /* 0x000000ffff070224 */ /* 0x010fe400078e0019 */
        /* <DEDUP_REMOVED lines=8> */
[----:B------:R-:W-:-:S04]  /*c2d0*/  ISETP.GT.AND P4, PT, R5, 0x12, PT ;  /* 0x000000120500780c */ /* 0x000fc80003f84270 */
[----:B0-----:R-:W-:Y:S02]  /*c2e0*/  @P2 IMAD.MOV.U32 R6, RZ, RZ, R144 ;  /* 0x000000ffff062224 */ /* 0x001fe400078e0090 */
[----:B------:R-:W-:Y:S01]  /*c2f0*/  @P2 IMAD.MOV.U32 R7, RZ, RZ, R145 ;  /* 0x000000ffff072224 */ /* 0x000fe200078e0091 */
[----:B------:R-:W-:Y:S01]  /*c300*/  PRMT R164, RZ, 0x7610, R164 ;  /* 0x00007610ffa47816 */ /* 0x000fe200000000a4 */
[----:B------:R-:W4:Y:S04]  /*c310*/  LDL R145, [R1+0x6e4] ;  /* 0x0006e40001917983 */ /* 0x000f280000100800 */
[----:B------:R0:W4:Y:S01]  /*c320*/  @P2 LDG.E.U16 R158, desc[UR16][R6.64] ;  /* 0x00000010069e2981 */ /* 0x000122000c1e1500 */
[----:B------:R-:W-:Y:S02]  /*c330*/  ISETP.GT.AND P1, PT, R5, 0x13, PT ;  /* 0x000000130500780c */ /* 0x000fe40003f24270 */
[----:B------:R-:W-:Y:S01]  /*c340*/  PRMT R177, RZ, 0x7610, R177 ;  /* 0x00007610ffb17816 */ /* 0x000fe200000000b1 */
[----:B------:R-:W4:Y:S01]  /*c350*/  LDL R144, [R1+0x6e8] ;  /* 0x0006e80001907983 */ /* 0x000f220000100800 */
[----:B0-----:R-:W-:-:S03]  /*c360*/  @P3 IMAD.MOV.U32 R7, RZ, RZ, R143 ;  /* 0x000000ffff073224 */ /* 0x001fc600078e008f */
        /* <DEDUP_REMOVED lines=19> */
[----:B------:R-:W-:Y:S02]  /*c4a0*/  ISETP.GT.AND P4, PT, R5, 0x17, PT ;  /* 0x000000170500780c */ /* 0x000fe40003f84270 */
[----:B------:R-:W-:Y:S02]  /*c4b0*/  PRMT R199, RZ, 0x7610, R199 ;  /* 0x00007610ffc77816 */ /* 0x000fe400000000c7 */
[----:B------:R-:W-:Y:S01]  /*c4c0*/  PRMT R207, RZ, 0x7610, R207 ;  /* 0x00007610ffcf7816 */ /* 0x000fe200000000cf */
[----:B0-----:R-:W-:Y:S02]  /*c4d0*/  @P0 IMAD.MOV.U32 R7, RZ, RZ, R143 ;  /* 0x000000ffff070224 */ /* 0x001fe400078e008f */
[----:B------:R-:W4:Y:S01]  /*c4e0*/  LDL R143, [R1+0x6dc] ;  /* 0x0006dc00018f7983 */ /* 0x000f220000100800 */
[----:B--2---:R-:W-:-:S03]  /*c4f0*/  @P0 IMAD.MOV.U32 R6, RZ, RZ, R24 ;  /* 0x000000ffff060224 */ /* 0x004fc600078e0018 */
[----:B------:R-:W2:Y:S04]  /*c500*/  LDL R24, [R1+0x6e0] ;  /* 0x0006e00001187983 */ /* 0x000ea80000100800 */
[----:B------:R0:W2:Y:S02]  /*c510*/  @P0 LDG.E.U16 R195, desc[UR16][R6.64] ;  /* 0x0000001006c30981 */ /* 0x0000a4000c1e1500 */
[----:B0-----:R-:W-:Y:S02]  /*c520*/  @P2 IMAD.MOV.U32 R6, RZ, RZ, R146 ;  /* 0x000000ffff062224 */ /* 0x001fe400078e0092 */
[----:B------:R-:W-:-:S05]  /*c530*/  @P2 IMAD.MOV.U32 R7, RZ, RZ, R147 ;  /* 0x000000ffff072224 */ /* 0x000fca00078e0093 */
        /* <DEDUP_REMOVED lines=18> */
[----:B------:R-:W4:Y:S04]  /*c660*/  LDL R144, [R1+0x6c8] ;  /* 0x0006c80001907983 */ /* 0x000f280000100800 */
[----:B------:R-:W4:Y:S04]  /*c670*/  LDL R145, [R1+0x6c4] ;  /* 0x0006c40001917983 */ /* 0x000f280000100800 */
[----:B------:R0:W4:Y:S01]  /*c680*/  @P0 LDG.E.U16 R152, desc[UR16][R6.64] ;  /* 0x0000001006980981 */ /* 0x000122000c1e1500 */
[----:B------:R-:W-:-:S02]  /*c690*/  PRMT R159, RZ, 0x7610, R159 ;  /* 0x00007610ff9f7816 */ /* 0x000fc4000000009f */
        /* <DEDUP_REMOVED lines=16> */
[----:B------:R-:W-:Y:S02]  /*c7a0*/  PRMT R169, RZ, 0x7610, R169 ;  /* 0x00007610ffa97816 */ /* 0x000fe400000000a9 */
[----:B------:R-:W-:-:S04]  /*c7b0*/  ISETP.GT.AND P1, PT, R5, 0x1c, PT ;  /* 0x0000001c0500780c */ /* 0x000fc80003f24270 */
[----:B------:R0:W4:Y:S01]  /*c7c0*/  @P0 LDG.E.U16 R169, desc[UR16][R6.64] ;  /* 0x0000001006a90981 */ /* 0x000122000c1e1500 */
[----:B------:R-:W-:Y:S02]  /*c7d0*/  ISETP.GT.AND P0, PT, R5, 0x1d, PT ;  /* 0x0000001d0500780c */ /* 0x000fe40003f04270 */
[----:B------:R-:W-:Y:S02]  /*c7e0*/  PRMT R190, RZ, 0x7610, R190 ;  /* 0x00007610ffbe7816 */ /* 0x000fe400000000be */
[----:B------:R-:W-:-:S04]  /*c7f0*/  PRMT R197, RZ, 0x7610, R197 ;  /* 0x00007610ffc57816 */ /* 0x000fc800000000c5 */
[----:B0-----:R-:W-:Y:S02]  /*c800*/  @P1 IMAD.MOV.U32 R6, RZ, RZ, R144 ;  /* 0x000000ffff061224 */ /* 0x001fe400078e0090 */
[----:B------:R-:W4:Y:S01]  /*c810*/  LDL R144, [R1+0x6a8] ;  /* 0x0006a80001907983 */ /* 0x000f220000100800 */
[----:B------:R-:W-:-:S03]  /*c820*/  @P1 IMAD.MOV.U32 R7, RZ, RZ, R145 ;  /* 0x000000ffff071224 */ /* 0x000fc600078e0091 */
[----:B------:R-:W4:Y:S04]  /*c830*/  LDL R145, [R1+0x6a4] ;  /* 0x0006a40001917983 */ /* 0x000f280000100800 */
[----:B------:R0:W4:Y:S01]  /*c840*/  @P1 LDG.E.U16 R190, desc[UR16][R6.64] ;  /* 0x0000001006be1981 */ /* 0x000122000c1e1500 */
[----:B------:R-:W-:Y:S02]  /*c850*/  ISETP.GT.AND P1, PT, R5, 0x1e, PT ;  /* 0x0000001e0500780c */ /* 0x000fe40003f24270 */
[----:B------:R-:W-:Y:S01]  /*c860*/  PRMT R201, RZ, 0x7610, R201 ;  /* 0x00007610ffc97816 */ /* 0x000fe200000000c9 */
[----:B0-----:R-:W-:Y:S02]  /*c870*/  @P0 IMAD.MOV.U32 R7, RZ, RZ, R143 ;  /* 0x000000ffff070224 */ /* 0x001fe400078e008f */
[----:B------:R-:W4:Y:S01]  /*c880*/  LDL R143, [R1+0x69c] ;  /* 0x00069c00018f7983 */ /* 0x000f220000100800 */
[----:B--2---:R-:W-:-:S03]  /*c890*/  @P0 IMAD.MOV.U32 R6, RZ, RZ, R24 ;  /* 0x000000ffff060224 */ /* 0x004fc600078e0018 */
[----:B------:R-:W2:Y:S04]  /*c8a0*/  LDL R24, [R1+0x6a0] ;  /* 0x0006a00001187983 */ /* 0x000ea80000100800 */
[----:B------:R3:W2:Y:S01]  /*c8b0*/  @P0 LDG.E.U16 R197, desc[UR16][R6.64] ;  /* 0x0000001006c50981 */ /* 0x0006a2000c1e1500 */
[----:B------:R-:W-:Y:S01]  /*c8c0*/  ISETP.GT.AND P0, PT, R5, 0x1f, PT ;  /* 0x0000001f0500780c */ /* 0x000fe20003f04270 */
        /* <DEDUP_REMOVED lines=69> */
[----:B------:R-:W-:-:S06]  /*cd20*/  PRMT R180, RZ, 0x7610, R180 ;  /* 0x00007610ffb47816 */ /* 0x000fcc00000000b4 */
[----:B0-----:R-:W-:Y:S02]  /*cd30*/  @P1 IMAD.MOV.U32 R6, RZ, RZ, R144 ;  /* 0x000000ffff061224 */ /* 0x001fe400078e0090 */
[----:B------:R-:W4:Y:S01]  /*cd40*/  LDL R144, [R1+0x678] ;  /* 0x0006780001907983 */ /* 0x000f220000100800 */
[----:B------:R-:W-:-:S03]  /*cd50*/  @P1 IMAD.MOV.U32 R7, RZ, RZ, R145 ;  /* 0x000000ffff071224 */ /* 0x000fc600078e0091 */
[----:B------:R-:W4:Y:S04]  /*cd60*/  LDL R145, [R1+0x674] ;  /* 0x0006740001917983 */ /* 0x000f280000100800 */
[----:B------:R0:W4:Y:S01]  /*cd70*/  @P1 LDG.E.U16 R180, desc[UR16][R6.64] ;  /* 0x0000001006b41981 */ /* 0x000122000c1e1500 */
[C---:B------:R-:W-:Y:S02]  /*cd80*/  ISETP.GT.AND P1, PT, R5.reuse, 0x31, PT ;  /* 0x000000310500780c */ /* 0x040fe40003f24270 */
[----:B------:R-:W-:Y:S02]  /*cd90*/  PRMT R17, RZ, 0x7610, R17 ;  /* 0x00007610ff117816 */ /* 0x000fe40000000011 */
[----:B------:R-:W-:Y:S02]  /*cda0*/  ISETP.GT.AND P2, PT, R5, 0x39, PT ;  /* 0x000000390500780c */ /* 0x000fe40003f44270 */
[----:B------:R-:W-:Y:S01]  /*cdb0*/  PRMT R16, RZ, 0x7610, R16 ;  /* 0x00007610ff107816 */ /* 0x000fe20000000010 */
[----:B0-----:R-:W-:-:S02]  /*cdc0*/  @P0 IMAD.MOV.U32 R7, RZ, RZ, R143 ;  /* 0x000000ffff070224 */ /* 0x001fc400078e008f */
        /* <DEDUP_REMOVED lines=15> */
[----:B------:R-:W-:Y:S02]  /*cec0*/  ISETP.GT.AND P1, PT, R5, 0x27, PT ;  /* 0x000000270500780c */ /* 0x000fe40003f24270 */
[----:B------:R-:W-:Y:S02]  /*ced0*/  PRMT R193, RZ, 0x7610, R193 ;  /* 0x00007610ffc17816 */ /* 0x000fe400000000c1 */
[----:B------:R0:W4:Y:S01]  /*cee0*/  @P2 LDG.E.U16 R14, desc[UR16][R6.64] ;  /* 0x00000010060e2981 */ /* 0x000122000c1e1500 */
        /* <DEDUP_REMOVED lines=79> */
[----:B------:R-:W-:Y:S02]  /*d3e0*/  ISETP.GT.AND P0, PT, R5, 0x35, PT ;  /* 0x000000350500780c */ /* 0x000fe40003f04270 */
[----:B------:R-:W-:-:S06]  /*d3f0*/  PRMT R155, RZ, 0x7610, R155 ;  /* 0x00007610ff9b7816 */ /* 0x000fcc000000009b */
[----:B------:R0:W4:Y:S01]  /*d400*/  @P1 LDG.E.U16 R155, desc[UR16][R6.64] ;  /* 0x00000010069b1981 */ /* 0x000122000c1e1500 */
[C---:B------:R-:W-:Y:S02]  /*d410*/  ISETP.GT.AND P1, PT, R5.reuse, 0x36, PT ;  /* 0x000000360500780c */ /* 0x040fe40003f24270 */
[----:B------:R-:W-:Y:S02]  /*d420*/  PRMT R161, RZ, 0x7610, R161 ;  /* 0x00007610ffa17816 */ /* 0x000fe400000000a1 */
[----:B------:R-:W-:Y:S01]  /*d430*/  ISETP.GT.AND P2, PT, R5, 0x3b, PT ;  /* 0x0000003b0500780c */ /* 0x000fe20003f44270 */
[----:B0-----:R-:W-:Y:S02]  /*d440*/  @P0 IMAD.MOV.U32 R6, RZ, RZ, R144 ;  /* 0x000000ffff060224 */ /* 0x001fe400078e0090 */
[----:B------:R-:W4:Y:S01]  /*d450*/  LDL R144, [R1+0x5c8] ;  /* 0x0005c80001907983 */ /* 0x000f220000100800 */
[----:B------:R-:W-:-:S03]  /*d460*/  @P0 IMAD.MOV.U32 R7, RZ, RZ, R145 ;  /* 0x000000ffff070224 */ /* 0x000fc600078e0091 */
[----:B------:R-:W4:Y:S01]  /*d470*/  LDL R145, [R1+0x5c4] ;  /* 0x0005c40001917983 */ /* 0x000f220000100800 */
[----:B------:R-:W-:-:S03]  /*d480*/  PRMT R167, RZ, 0x7610, R167 ;  /* 0x00007610ffa77816 */ /* 0x000fc600000000a7 */
[----:B------:R0:W4:Y:S01]  /*d490*/  @P0 LDG.E.U16 R161, desc[UR16][R6.64] ;  /* 0x0000001006a10981 */ /* 0x000122000c1e1500 */
        /* <DEDUP_REMOVED lines=15> */
[----:B------:R-:W3:Y:S01]  /*d590*/  LDL R4, [R1+0x5b8] ;  /* 0x0005b80001047983 */ /* 0x000ee20000100800 */
[----:B------:R-:W-:Y:S02]  /*d5a0*/  ISETP.GT.AND P1, PT, R5, 0x3c, PT ;  /* 0x0000003c0500780c */ /* 0x000fe40003f24270 */
[----:B------:R-:W-:Y:S02]  /*d5b0*/  PRMT R189, RZ, 0x7610, R189 ;  /* 0x00007610ffbd7816 */ /* 0x000fe400000000bd */
[----:B------:R-:W-:-:S04]  /*d5c0*/  PRMT R22, RZ, 0x7610, R22 ;  /* 0x00007610ff167816 */ /* 0x000fc80000000016 */
[----:B------:R0:W3:Y:S01]  /*d5d0*/  @P0 LDG.E.U16 R189, desc[UR16][R6.64] ;  /* 0x0000001006bd0981 */ /* 0x0000e2000c1e1500 */
[----:B------:R-:W-:-:S04]  /*d5e0*/  ISETP.GT.AND P0, PT, R5, 0x3d, PT ;  /* 0x0000003d0500780c */ /* 0x000fc80003f04270 */
[----:B0-----:R-:W-:Y:S02]  /*d5f0*/  @P1 IMAD.MOV.U32 R6, RZ, RZ, R144 ;  /* 0x000000ffff061224 */ /* 0x001fe400078e0090 */
[----:B------:R-:W-:Y:S01]  /*d600*/  @P1 IMAD.MOV.U32 R7, RZ, RZ, R145 ;  /* 0x000000ffff071224 */ /* 0x000fe200078e0091 */
[----:B------:R-:W-:Y:S01]  /*d610*/  PRMT R157, RZ, 0x7610, R157 ;  /* 0x00007610ff9d7816 */ /* 0x000fe2000000009d */
[----:B------:R-:W0:Y:S03]  /*d620*/  S2R R144, SR_TID.X ;  /* 0x0000000000907919 */ /* 0x000e260000002100 */
[----:B------:R1:W3:Y:S01]  /*d630*/  @P1 LDG.E.U16 R22, desc[UR16][R6.64] ;  /* 0x0000001006161981 */ /* 0x0002e2000c1e1500 */
[C---:B------:R-:W-:Y:S02]  /*d640*/  ISETP.GT.AND P1, PT, R5.reuse, 0x3e, PT ;  /* 0x0000003e0500780c */ /* 0x040fe40003f24270 */
[----:B------:R-:W-:Y:S01]  /*d650*/  ISETP.GT.AND P2, PT, R5, 0x3f, PT ;  /* 0x0000003f0500780c */ /* 0x000fe20003f44270 */
[----:B------:R-:W3:Y:S01]  /*d660*/  LDL R145, [R1+0x564] ;  /* 0x0005640001917983 */ /* 0x000ee20000100800 */
[----:B-1----:R-:W-:-:S03]  /*d670*/  @P0 IMAD.MOV.U32 R7, RZ, RZ, R143 ;  /* 0x000000ffff070224 */ /* 0x002fc600078e008f */
[----:B------:R-:W3:Y:S01]  /*d680*/  LDL R143, [R1+0x7bc] ;  /* 0x0007bc00018f7983 */ /* 0x000ee20000100800 */
[----:B--2---:R-:W-:-:S03]  /*d690*/  @P0 IMAD.MOV.U32 R6, RZ, RZ, R24 ;  /* 0x000000ffff060224 */ /* 0x004fc600078e0018 */
[----:B------:R-:W2:Y:S04]  /*d6a0*/  LDL R24, [R1+0x7c0] ;  /* 0x0007c00001187983 */ /* 0x000ea80000100800 */
[----:B------:R4:W2:Y:S02]  /*d6b0*/  @P0 LDG.E.U16 R157, desc[UR16][R6.64] ;  /* 0x00000010069d0981 */ /* 0x0008a4000c1e1500 */
[----:B----4-:R-:W-:Y:S02]  /*d6c0*/  @P1 IMAD.MOV.U32 R7, RZ, RZ, R25 ;  /* 0x000000ffff071224 */ /* 0x010fe400078e0019 */
[----:B------:R-:W4:Y:S01]  /*d6d0*/  LDL R25, [R1+0x5a4] ;  /* 0x0005a40001197983 */ /* 0x000f220000100800 */
[----:B---3--:R-:W-:-:S03]  /*d6e0*/  @P1 IMAD.MOV.U32 R6, RZ, RZ, R4 ;  /* 0x000000ffff061224 */ /* 0x008fc600078e0004 */
[----:B------:R-:W3:Y:S01]  /*d6f0*/  LDL R4, [R1+0x7a4] ;  /* 0x0007a40001047983 */ /* 0x000ee20000100800 */
[----:B0-----:R-:W-:-:S04]  /*d700*/  LOP3.LUT R144, R144, 0x3f, RZ, 0xc0, !PT ;  /* 0x0000003f90907812 */ /* 0x001fc800078ec0ff */
[----:B------:R-:W-:Y:S02]  /*d710*/  ISETP.GE.AND P0, PT, R144, R5, PT ;  /* 0x000000059000720c */ /* 0x000fe40003f06270 */
[----:B------:R-:W-:Y:S01]  /*d720*/  PRMT R5, RZ, 0x7610, R5 ;  /* 0x00007610ff057816 */ /* 0x000fe20000000005 */
[----:B------:R-:W3:Y:S01]  /*d730*/  LDL R144, [R1+0x584] ;  /* 0x0005840001907983 */ /* 0x000ee20000100800 */
[----:B------:R-:W-:-:S04]  /*d740*/  PRMT R175, RZ, 0x7610, R175 ;  /* 0x00007610ffaf7816 */ /* 0x000fc800000000af */
[----:B------:R0:W3:Y:S02]  /*d750*/  @P1 LDG.E.U16 R5, desc[UR16][R6.64] ;  /* 0x0000001006051981 */ /* 0x0000e4000c1e1500 */
[----:B0-----:R-:W-:Y:S02]  /*d760*/  @P2 IMAD.MOV.U32 R6, RZ, RZ, R141 ;  /* 0x000000ffff062224 */ /* 0x001fe400078e008d */
[----:B------:R-:W-:Y:S01]  /*d770*/  @P2 IMAD.MOV.U32 R7, RZ, RZ, R142 ;  /* 0x000000ffff072224 */ /* 0x000fe200078e008e */
[----:B------:R-:W-:Y:S01]  /*d780*/  PRMT R239, RZ, 0x7610, R239 ;  /* 0x00007610ffef7816 */ /* 0x000fe200000000ef */
[----:B------:R-:W3:Y:S04]  /*d790*/  LDL R142, [R1+0x588] ;  /* 0x00058800018e7983 */ /* 0x000ee80000100800 */
[----:B------:R0:W3:Y:S01]  /*d7a0*/  @P2 LDG.E.U16 R175, desc[UR16][R6.64] ;  /* 0x0000001006af2981 */ /* 0x0000e2000c1e1500 */
[----:B------:R-:W-:Y:S01]  /*d7b0*/  BAR.SYNC.DEFER_BLOCKING 0x0 ;  /* 0x0000000000007b1d */ /* 0x000fe20000010000 */
[----:B------:R-:W-:Y:S01]  /*d7c0*/  PRMT R172, RZ, 0x7610, R172 ;  /* 0x00007610ffac7816 */ /* 0x000fe200000000ac */
[----:B0-----:R-:W-:-:S02]  /*d7d0*/  @!P0 IMAD.MOV.U32 R6, RZ, RZ, R241 ;  /* 0x000000ffff068224 */ /* 0x001fc400078e00f1 */
[----:B------:R-:W-:Y:S02]  /*d7e0*/  @!P0 IMAD.MOV.U32 R7, RZ, RZ, R240 ;  /* 0x000000ffff078224 */ /* 0x000fe400078e00f0 */
[----:B------:R-:W3:Y:S04]  /*d7f0*/  LDL R141, [R1+0x568] ;  /* 0x00056800018d7983 */ /* 0x000ee80000100800 */
[----:B------:R-:W-:Y:S04]  /*d800*/  STL [R1+0x7fc], R241 ;  /* 0x0007fcf101007387 */ /* 0x000fe80000100800 */
[----:B------:R-:W-:Y:S01]  /*d810*/  STL [R1+0x7f8], R240 ;  /* 0x0007f8f001007387 */ /* 0x000fe20000100800 */
[----:B------:R-:W-:-:S02]  /*d820*/  PRMT R174, RZ, 0x7610, R174 ;  /* 0x00007610ffae7816 */ /* 0x000fc400000000ae */
[----:B------:R-:W-:Y:S01]  /*d830*/  PRMT R176, RZ, 0x7610, R176 ;  /* 0x00007610ffb07816 */ /* 0x000fe200000000b0 */
[----:B------:R-:W3:Y:S04]  /*d840*/  LDL R146, [R1+0x3a4] ;  /* 0x0003a40001927983 */ /* 0x000ee80000100800 */
[----:B------:R0:W3:Y:S02]  /*d850*/  @!P0 LDG.E.U16 R239, desc[UR16][R6.64] ;  /* 0x0000001006ef8981 */ /* 0x0000e4000c1e1500 */
[----:B0-----:R-:W-:Y:S02]  /*d860*/  @!P0 IMAD.MOV.U32 R7, RZ, RZ, R143 ;  /* 0x000000ffff078224 */ /* 0x001fe400078e008f */
[----:B------:R-:W3:Y:S01]  /*d870*/  LDL R143, [R1+0x544] ;  /* 0x00054400018f7983 */ /* 0x000ee20000100800 */
[----:B--2---:R-:W-:-:S03]  /*d880*/  @!P0 IMAD.MOV.U32 R6, RZ, RZ, R24 ;  /* 0x000000ffff068224 */ /* 0x004fc600078e0018 */
[----:B------:R-:W2:Y:S04]  /*d890*/  LDL R24, [R1+0x548] ;  /* 0x0005480001187983 */ /* 0x000ea80000100800 */
[----:B------:R4:W2:Y:S02]  /*d8a0*/  @!P0 LDG.E.U16 R172, desc[UR16][R6.64] ;  /* 0x0000001006ac8981 */ /* 0x0008a4000c1e1500 */
[----:B----4-:R-:W-:Y:S02]  /*d8b0*/  @!P0 IMAD.MOV.U32 R7, RZ, RZ, R25 ;  /* 0x000000ffff078224 */ /* 0x010fe400078e0019 */
[----:B------:R-:W4:Y:S01]  /*d8c0*/  LDL R25, [R1+0x524] ;  /* 0x0005240001197983 */ /* 0x000f220000100800 */
[----:B---3--:R-:W-:-:S03]  /*d8d0*/  @!P0 IMAD.MOV.U32 R6, RZ, RZ, R4 ;  /* 0x000000ffff068224 */ /* 0x008fc600078e0004 */
[----:B------:R-:W3:Y:S04]  /*d8e0*/  LDL R4, [R1+0x528] ;  /* 0x0005280001047983 */ /* 0x000ee80000100800 */
[----:B------:R0:W3:Y:S01]  /*d8f0*/  @!P0 LDG.E.U16 R174, desc[UR16][R6.64] ;  /* 0x0000001006ae8981 */ /* 0x0000e2000c1e1500 */
[----:B------:R-:W-:Y:S01]  /*d900*/  PRMT R178, RZ, 0x7610, R178 ;  /* 0x00007610ffb27816 */ /* 0x000fe200000000b2 */
[----:B0-----:R-:W-:Y:S02]  /*d910*/  @!P0 IMAD.MOV.U32 R7, RZ, RZ, R144 ;  /* 0x000000ffff078224 */ /* 0x001fe400078e0090 */
[----:B------:R-:W3:Y:S01]  /*d920*/  LDL R144, [R1+0x504] ;  /* 0x0005040001907983 */ /* 0x000ee20000100800 */
[----:B------:R-:W-:-:S03]  /*d930*/  @!P0 IMAD.MOV.U32 R6, RZ, RZ, R142 ;  /* 0x000000ffff068224 */ /* 0x000fc600078e008e */
[----:B------:R-:W3:Y:S04]  /*d940*/  LDL R142, [R1+0x508] ;  /* 0x00050800018e7983 */ /* 0x000ee80000100800 */
[----:B------:R0:W3:Y:S01]  /*d950*/  @!P0 LDG.E.U16 R176, desc[UR16][R6.64] ;  /* 0x0000001006b08981 */ /* 0x0000e2000c1e1500 */
[----:B------:R-:W-:Y:S01]  /*d960*/  PRMT R179, RZ, 0x7610, R179 ;  /* 0x00007610ffb37816 */ /* 0x000fe200000000b3 */
[----:B0-----:R-:W-:Y:S02]  /*d970*/  @!P0 IMAD.MOV.U32 R7, RZ, RZ, R145 ;  /* 0x000000ffff078224 */ /* 0x001fe400078e0091 */
[----:B------:R-:W-:Y:S01]  /*d980*/  @!P0 IMAD.MOV.U32 R6, RZ, RZ, R141 ;  /* 0x000000ffff068224 */ /* 0x000fe200078e008d */
[----:B------:R-:W3:Y:S04]  /*d990*/  LDL R145, [R1+0x4e4] ;  /* 0x0004e40001917983 */ /* 0x000ee80000100800 */
[----:B------:R-:W3:Y:S04]  /*d9a0*/  LDL R141, [R1+0x4e8] ;  /* 0x0004e800018d7983 */ /* 0x000ee80000100800 */
[----:B------:R0:W3:Y:S02]  /*d9b0*/  @!P0 LDG.E.U16 R178, desc[UR16][R6.64] ;  /* 0x0000001006b28981 */ /* 0x0000e4000c1e1500 */
[----:B0-----:R-:W-:-:S02]  /*d9c0*/  @!P0 IMAD.MOV.U32 R7, RZ, RZ, R143 ;  /* 0x000000ffff078224 */ /* 0x001fc400078e008f */
[----:B------:R-:W3:Y:S01]  /*d9d0*/  LDL R143, [R1+0x4c4] ;  /* 0x0004c400018f7983 */ /* 0x000ee20000100800 */
[----:B--2---:R-:W-:-:S03]  /*d9e0*/  @!P0 IMAD.MOV.U32 R6, RZ, RZ, R24 ;  /* 0x000000ffff068224 */ /* 0x004fc600078e0018 */
[----:B------:R-:W2:Y:S04]  /*d9f0*/  LDL R24, [R1+0x4c8] ;  /* 0x0004c80001187983 */ /* 0x000ea80000100800 */
[----:B------:R4:W2:Y:S02]  /*da00*/  @!P0 LDG.E.U16 R179, desc[UR16][R6.64] ;  /* 0x0000001006b38981 */ /* 0x0008a4000c1e1500 */
[----:B----4-:R-:W-:Y:S02]  /*da10*/  @!P0 IMAD.MOV.U32 R7, RZ, RZ, R25 ;  /* 0x000000ffff078224 */ /* 0x010fe400078e0019 */
[----:B------:R-:W4:Y:S01]  /*da20*/  LDL R25, [R1+0x4a4] ;  /* 0x0004a40001197983 */ /* 0x000f220000100800 */
[----:B---3--:R-:W-:-:S03]  /*da30*/  @!P0 IMAD.MOV.U32 R6, RZ, RZ, R4 ;  /* 0x000000ffff068224 */ /* 0x008fc600078e0004 */
[----:B------:R-:W3:Y:S01]  /*da40*/  LDL R4, [R1+0x4a8] ;  /* 0x0004a80001047983 */ /* 0x000ee20000100800 */
[----:B------:R-:W-:Y:S02]  /*da50*/  PRMT R181, RZ, 0x7610, R181 ;  /* 0x00007610ffb57816 */ /* 0x000fe400000000b5 */
[----:B------:R-:W-:-:S04]  /*da60*/  PRMT R187, RZ, 0x7610, R187 ;  /* 0x00007610ffbb7816 */ /* 0x000fc800000000bb */
        /* <DEDUP_REMOVED lines=9> */
[----:B------:R-:W3:Y:S01]  /*db00*/  LDL R145, [R1+0x464] ;  /* 0x0004640001917983 */ /* 0x000ee20000100800 */
[----:B------:R-:W-:-:S03]  /*db10*/  @!P0 IMAD.MOV.U32 R6, RZ, RZ, R141 ;  /* 0x000000ffff068224 */ /* 0x000fc600078e008d */
        /* <DEDUP_REMOVED lines=17> */
[----:B------:R-:W-:Y:S01]  /*dc30*/  @!P0 IMAD.MOV.U32 R6, RZ, RZ, R142 ;  /* 0x000000ffff068224 */ /* 0x000fe200078e008e */
[----:B------:R-:W-:Y:S02]  /*dc40*/  PRMT R205, RZ, 0x7610, R205 ;  /* 0x00007610ffcd7816 */ /* 0x000fe400000000cd */
[----:B------:R-:W3:Y:S04]  /*dc50*/  LDL R142, [R1+0x7ec] ;  /* 0x0007ec00018e7983 */ /* 0x000ee80000100800 */
[----:B------:R0:W3:Y:S02]  /*dc60*/  @!P0 LDG.E.U16 R183, desc[UR16][R6.64] ;  /* 0x0000001006b78981 */ /* 0x0000e4000c1e1500 */
[----:B0-----:R-:W-:-:S02]  /*dc70*/  @!P0 IMAD.MOV.U32 R7, RZ, RZ, R145 ;  /* 0x000000ffff078224 */ /* 0x001fc400078e0091 */
        /* <DEDUP_REMOVED lines=14> */
[----:B------:R-:W-:Y:S01]  /*dd60*/  PRMT R203, RZ, 0x7610, R203 ;  /* 0x00007610ffcb7816 */ /* 0x000fe200000000cb */
[----:B------:R-:W-:Y:S04]  /*dd70*/  STL [R1+0x800], R3 ;  /* 0x0008000301007387 */ /* 0x000fe80000100800 */
[----:B------:R0:W3:Y:S04]  /*dd80*/  @!P0 LDG.E.U16 R204, desc[UR16][R6.64] ;  /* 0x0000001006cc8981 */ /* 0x0000e8000c1e1500 */
[----:B------:R1:W-:Y:S01]  /*dd90*/  STS.U16 [R3+UR8+0x8000], R171 ;  /* 0x008000ab03007988 */ /* 0x0003e20008000408 */
[----:B0-----:R-:W-:-:S03]  /*dda0*/  @!P0 IMAD.MOV.U32 R6, RZ, RZ, R144 ;  /* 0x000000ffff068224 */ /* 0x001fc600078e0090 */
[----:B------:R-:W3:Y:S01]  /*ddb0*/  LDL R144, [R1+0x388] ;  /* 0x0003880001907983 */ /* 0x000ee20000100800 */
[----:B-1----:R-:W-:-:S03]  /*ddc0*/  PRMT R171, RZ, 0x7610, R171 ;  /* 0x00007610ffab7816 */ /* 0x002fc600000000ab */
[----:B------:R0:W-:Y:S01]  /*ddd0*/  STS.U16 [R3+UR8+0x8400], R165 ;  /* 0x008400a503007988 */ /* 0x0001e20008000408 */
[----:B------:R-:W-:-:S03]  /*dde0*/  @!P0 IMAD.MOV.U32 R7, RZ, RZ, R145 ;  /* 0x000000ffff078224 */ /* 0x000fc600078e0091 */
[----:B------:R-:W3:Y:S04]  /*ddf0*/  LDL R145, [R1+0x384] ;  /* 0x0003840001917983 */ /* 0x000ee80000100800 */
[----:B------:R1:W3:Y:S01]  /*de00*/  @!P0 LDG.E.U16 R203, desc[UR16][R6.64] ;  /* 0x0000001006cb8981 */ /* 0x0002e2000c1e1500 */
[----:B0-----:R-:W-:Y:S01]  /*de10*/  PRMT R165, RZ, 0x7610, R165 ;  /* 0x00007610ffa57816 */ /* 0x001fe200000000a5 */
[----:B-1----:R-:W-:Y:S02]  /*de20*/  @!P0 IMAD.MOV.U32 R6, RZ, RZ, R141 ;  /* 0x000000ffff068224 */ /* 0x002fe400078e008d */
[----:B------:R-:W3:Y:S01]  /*de30*/  LDL R141, [R1+0x368] ;  /* 0x00036800018d7983 */ /* 0x000ee20000100800 */
[----:B------:R-:W-:-:S03]  /*de40*/  @!P0 IMAD.MOV.U32 R7, RZ, RZ, R143 ;  /* 0x000000ffff078224 */ /* 0x000fc600078e008f */
[----:B------:R-:W3:Y:S04]  /*de50*/  LDL R143, [R1+0x364] ;  /* 0x00036400018f7983 */ /* 0x000ee80000100800 */
[----:B------:R2:W3:Y:S02]  /*de60*/  @!P0 LDG.E.U16 R171, desc[UR16][R6.64] ;  /* 0x0000001006ab8981 */ /* 0x0004e4000c1e1500 */
[----:B--2---:R-:W-:Y:S02]  /*de70*/  @!P0 IMAD.MOV.U32 R6, RZ, RZ, R24 ;  /* 0x000000ffff068224 */ /* 0x004fe400078e0018 */
[----:B------:R-:W2:Y:S01]  /*de80*/  LDL R24, [R1+0x348] ;  /* 0x0003480001187983 */ /* 0x000ea20000100800 */
[----:B----4-:R-:W-:-:S03]  /*de90*/  @!P0 IMAD.MOV.U32 R7, RZ, RZ, R25 ;  /* 0x000000ffff078224 */ /* 0x010fc600078e0019 */
[----:B------:R-:W4:Y:S04]  /*dea0*/  LDL R25, [R1+0x344] ;  /* 0x0003440001197983 */ /* 0x000f280000100800 */
[----:B------:R3:W4:Y:S02]  /*deb0*/  @!P0 LDG.E.U16 R165, desc[UR16][R6.64] ;  /* 0x0000001006a58981 */ /* 0x000724000c1e1500 */
[----:B---3--:R-:W-:Y:S02]  /*dec0*/  @!P0 IMAD.MOV.U32 R6, RZ, RZ, R4 ;  /* 0x000000ffff068224 */ /* 0x008fe400078e0004 */
[----:B------:R-:W3:Y:S01]  /*ded0*/  LDL R4, [R1+0x324] ;  /* 0x0003240001047983 */ /* 0x000ee20000100800 */
[----:B------:R-:W-:-:S03]  /*dee0*/  @!P0 IMAD.MOV.U32 R7, RZ, RZ, R146 ;  /* 0x000000ffff078224 */ /* 0x000fc600078e0092 */
[----:B------:R0:W-:Y:S04]  /*def0*/  STS.U16 [R3+UR8+0x8800], R158 ;  /* 0x0088009e03007988 */ /* 0x0001e80008000408 */
[----:B------:R1:W-:Y:S01]  /*df00*/  STS.U16 [R3+UR8+0x8c00], R152 ;  /* 0x008c009803007988 */ /* 0x0003e20008000408 */
[----:B0-----:R-:W-:-:S03]  /*df10*/  PRMT R158, RZ, 0x7610, R158 ;  /* 0x00007610ff9e7816 */ /* 0x001fc6000000009e */
[----:B------:R0:W-:Y:S01]  /*df20*/  STS.U16 [R3+UR8+0x9000], R18 ;  /* 0x0090001203007988 */ /* 0x0001e20008000408 */
[----:B-1----:R-:W-:-:S03]  /*df30*/  PRMT R152, RZ, 0x7610, R152 ;  /* 0x00007610ff987816 */ /* 0x002fc60000000098 */
[----:B------:R-:W-:Y:S04]  /*df40*/  STS.U16 [R3+UR8+0x9400], R10 ;  /* 0x0094000a03007988 */ /* 0x000fe80008000408 */
[----:B------:R1:W3:Y:S04]  /*df50*/  @!P0 LDG.E.U16 R158, desc[UR16][R6.64] ;  /* 0x00000010069e8981 */ /* 0x0002e8000c1e1500 */
[----:B------:R-:W-:Y:S04]  /*df60*/  STS.U16 [R3+UR8+0x9800], R9 ;  /* 0x0098000903007988 */ /* 0x000fe80008000408 */
[----:B------:R0:W-:Y:S01]  /*df70*/  STS.U16 [R3+UR8+0x9c00], R8 ;  /* 0x009c000803007988 */ /* 0x0001e20008000408 */
[----:B-1----:R-:W-:-:S02]  /*df80*/  @!P0 IMAD.MOV.U32 R6, RZ, RZ, R144 ;  /* 0x000000ffff068224 */ /* 0x002fc400078e0090 */
[----:B------:R-:W-:Y:S01]  /*df90*/  @!P0 IMAD.MOV.U32 R7, RZ, RZ, R145 ;  /* 0x000000ffff078224 */ /* 0x000fe200078e0091 */
[----:B0-----:R-:W-:Y:S01]  /*dfa0*/  PRMT R18, RZ, 0x7610, R18 ;  /* 0x00007610ff127816 */ /* 0x001fe20000000012 */
[----:B------:R-:W3:Y:S04]  /*dfb0*/  LDL R144, [R1+0x304] ;  /* 0x0003040001907983 */ /* 0x000ee80000100800 */
[----:B------:R-:W3:Y:S04]  /*dfc0*/  LDL R3, [R1+0x328] ;  /* 0x0003280001037983 */ /* 0x000ee80000100800 */
[----:B------:R0:W3:Y:S01]  /*dfd0*/  @!P0 LDG.E.U16 R152, desc[UR16][R6.64] ;  /* 0x0000001006988981 */ /* 0x0000e2000c1e1500 */
[----:B------:R-:W-:Y:S01]  /*dfe0*/  PRMT R10, RZ, 0x7610, R10 ;  /* 0x00007610ff0a7816 */ /* 0x000fe2000000000a */
[----:B0-----:R-:W-:-:S02]  /*dff0*/  @!P0 IMAD.MOV.U32 R6, RZ, RZ, R141 ;  /* 0x000000ffff068224 */ /* 0x001fc400078e008d */
        /* <DEDUP_REMOVED lines=8> */
[----:B------:R3:W4:Y:S04]  /*e080*/  @!P0 LDG.E.U16 R10, desc[UR16][R6.64] ;  /* 0x00000010060a8981 */ /* 0x000728000c1e1500 */
[----:B------:R-:W4:Y:S01]  /*e090*/  LDL.LU R151, [R1+0x2c4] ;  /* 0x0002c40001977983 */ /* 0x000f220000300800 */
[----:B---3--:R-:W-:-:S03]  /*e0a0*/  @!P0 IMAD.MOV.U32 R7, RZ, RZ, R4 ;  /* 0x000000ffff078224 */ /* 0x008fc600078e0004 */
[----:B------:R-:W3:Y:S01]  /*e0b0*/  LDL R4, [R1+0x2c8] ;  /* 0x0002c80001047983 */ /* 0x000ee20000100800 */
[----:B------:R-:W-:-:S03]  /*e0c0*/  PRMT R9, RZ, 0x7610, R9 ;  /* 0x00007610ff097816 */ /* 0x000fc60000000009 */
[----:B------:R-:W-:Y:S04]  /*e0d0*/  STS.U16 [R142+UR8+0x8080], R182 ;  /* 0x008080b68e007988 */ /* 0x000fe80008000408 */
[----:B------:R-:W-:Y:S04]  /*e0e0*/  STS.U16 [R142+UR8+0x8480], R170 ;  /* 0x008480aa8e007988 */ /* 0x000fe80008000408 */
[----:B------:R-:W-:Y:S04]  /*e0f0*/  STS.U16 [R142+UR8+0x8880], R164 ;  /* 0x008880a48e007988 */ /* 0x000fe80008000408 */
[----:B------:R-:W-:Y:S04]  /*e100*/  STS.U16 [R142+UR8+0x8c80], R159 ;  /* 0x008c809f8e007988 */ /* 0x000fe80008000408 */
[----:B------:R-:W-:Y:S04]  /*e110*/  STS.U16 [R142+UR8+0x9080], R23 ;  /* 0x009080178e007988 */ /* 0x000fe80008000408 */
[----:B------:R-:W-:Y:S01]  /*e120*/  STS.U16 [R142+UR8+0x9480], R17 ;  /* 0x009480118e007988 */ /* 0x000fe20008000408 */
[----:B------:R-:W-:-:S03]  /*e130*/  PRMT R8, RZ, 0x7610, R8 ;  /* 0x00007610ff087816 */ /* 0x000fc60000000008 */
[----:B------:R-:W-:Y:S04]  /*e140*/  STS.U16 [R142+UR8+0x9880], R16 ;  /* 0x009880108e007988 */ /* 0x000fe80008000408 */
[----:B------:R-:W3:Y:S04]  /*e150*/  LDL.LU R148, [R1+0x2a4] ;  /* 0x0002a40001947983 */ /* 0x000ee80000300800 */
[----:B------:R0:W-:Y:S01]  /*e160*/  STS.U16 [R142+UR8+0x9c80], R14 ;  /* 0x009c800e8e007988 */ /* 0x0001e20008000408 */
[----:B------:R-:W-:-:S05]  /*e170*/  @!P0 IMAD.MOV.U32 R6, RZ, RZ, R3 ;  /* 0x000000ffff068224 */ /* 0x000fca00078e0003 */
[----:B------:R1:W3:Y:S04]  /*e180*/  @!P0 LDG.E.U16 R9, desc[UR16][R6.64] ;  /* 0x0000001006098981 */ /* 0x0002e8000c1e1500 */
[----:B0-----:R-:W3:Y:S01]  /*e190*/  LDL.LU R142, [R1+0x2a8] ;  /* 0x0002a800018e7983 */ /* 0x001ee20000300800 */
[----:B------:R-:W-:-:S03]  /*e1a0*/  PRMT R170, RZ, 0x7610, R170 ;  /* 0x00007610ffaa7816 */ /* 0x000fc600000000aa */
[----:B------:R-:W3:Y:S01]  /*e1b0*/  LDL.LU R3, [R1+0x224] ;  /* 0x0002240001037983 */ /* 0x000ee20000300800 */
[----:B-1----:R-:W-:-:S03]  /*e1c0*/  @!P0 IMAD.MOV.U32 R7, RZ, RZ, R144 ;  /* 0x000000ffff078224 */ /* 0x002fc600078e0090 */
[----:B------:R-:W3:Y:S01]  /*e1d0*/  LDL.LU R145, [R1+0x288] ;  /* 0x0002880001917983 */ /* 0x000ee20000300800 */
[----:B------:R-:W-:-:S03]  /*e1e0*/  @!P0 IMAD.MOV.U32 R6, RZ, RZ, R143 ;  /* 0x000000ffff068224 */ /* 0x000fc600078e008f */
[----:B------:R-:W3:Y:S04]  /*e1f0*/  LDL.LU R147, [R1+0x284] ;  /* 0x0002840001937983 */ /* 0x000ee80000300800 */
[----:B------:R2:W3:Y:S04]  /*e200*/  @!P0 LDG.E.U16 R8, desc[UR16][R6.64] ;  /* 0x0000001006088981 */ /* 0x0004e8000c1e1500 */
[----:B------:R-:W3:Y:S04]  /*e210*/  LDL.LU R240, [R1+0x264] ;  /* 0x0002640001f07983 */ /* 0x000ee80000300800 */
[----:B------:R-:W3:Y:S04]  /*e220*/  LDL.LU R144, [R1+0x268] ;  /* 0x0002680001907983 */ /* 0x000ee80000300800 */
[----:B------:R-:W3:Y:S04]  /*e230*/  LDL R235, [R1+0x5a8] ;  /* 0x0005a80001eb7983 */ /* 0x000ee80000100800 */
[----:B------:R-:W3:Y:S04]  /*e240*/  LDL R149, [R1+0x7b8] ;  /* 0x0007b80001957983 */ /* 0x000ee80000100800 */
[----:B------:R-:W3:Y:S01]  /*e250*/  LDL R150, [R1+0x7e4] ;  /* 0x0007e40001967983 */ /* 0x000ee20000100800 */
[----:B--2---:R-:W-:-:S02]  /*e260*/  @!P0 IMAD.MOV.U32 R6, RZ, RZ, R24 ;  /* 0x000000ffff068224 */ /* 0x004fc400078e0018 */
[----:B----4-:R-:W-:Y:S02]  /*e270*/  @!P0 IMAD.MOV.U32 R7, RZ, RZ, R25 ;  /* 0x000000ffff078224 */ /* 0x010fe400078e0019 */
[----:B------:R-:W2:Y:S04]  /*e280*/  LDL R25, [R1+0x204] ;  /* 0x0002040001197983 */ /* 0x000ea80000100800 */
[----:B------:R3:W4:Y:S02]  /*e290*/  @!P0 LDG.E.U16 R170, desc[UR16][R6.64] ;  /* 0x0000001006aa8981 */ /* 0x000724000c1e1500 */
[----:B---3--:R-:W-:Y:S02]  /*e2a0*/  @!P0 IMAD.MOV.U32 R6, RZ, RZ, R4 ;  /* 0x000000ffff068224 */ /* 0x008fe400078e0004 */
[----:B------:R-:W3:Y:S04]  /*e2b0*/  LDL R4, [R1+0x208] ;  /* 0x0002080001047983 */ /* 0x000ee80000100800 */
[----:B------:R-:W2:Y:S04]  /*e2c0*/  LDL.LU R143, [R1+0x244] ;  /* 0x00024400018f7983 */ /* 0x000ea80000300800 */
[----:B------:R-:W4:Y:S04]  /*e2d0*/  LDL.LU R24, [R1+0x228] ;  /* 0x0002280001187983 */ /* 0x000f280000300800 */
[----:B------:R-:W3:Y:S01]  /*e2e0*/  LDL.LU R146, [R1+0x248] ;  /* 0x0002480001927983 */ /* 0x000ee20000300800 */
[----:B------:R-:W-:Y:S01]  /*e2f0*/  PRMT R164, RZ, 0x7610, R164 ;  /* 0x00007610ffa47816 */ /* 0x000fe200000000a4 */
[----:B------:R-:W-:Y:S01]  /*e300*/  @!P0 IMAD.MOV.U32 R7, RZ, RZ, R151 ;  /* 0x000000ffff078224 */ /* 0x000fe200078e0097 */
[----:B------:R-:W-:-:S04]  /*e310*/  PRMT R159, RZ, 0x7610, R159 ;  /* 0x00007610ff9f7816 */ /* 0x000fc8000000009f */
[----:B------:R0:W4:Y:S01]  /*e320*/  @!P0 LDG.E.U16 R164, desc[UR16][R6.64] ;  /* 0x0000001006a48981 */ /* 0x000122000c1e1500 */
[----:B------:R-:W-:Y:S01]  /*e330*/  PRMT R23, RZ, 0x7610, R23 ;  /* 0x00007610ff177816 */ /* 0x000fe20000000017 */
[----:B0-----:R-:W-:Y:S01]  /*e340*/  @!P0 IMAD.MOV.U32 R7, RZ, RZ, R148 ;  /* 0x000000ffff078224 */ /* 0x001fe200078e0094 */
[----:B------:R-:W-:Y:S01]  /*e350*/  PRMT R17, RZ, 0x7610, R17 ;  /* 0x00007610ff117816 */ /* 0x000fe20000000011 */
[----:B------:R-:W-:-:S05]  /*e360*/  @!P0 IMAD.MOV.U32 R6, RZ, RZ, R142 ;  /* 0x000000ffff068224 */ /* 0x000fca00078e008e */
[----:B------:R0:W4:Y:S02]  /*e370*/  @!P0 LDG.E.U16 R159, desc[UR16][R6.64] ;  /* 0x00000010069f8981 */ /* 0x000124000c1e1500 */
[----:B0-----:R-:W-:Y:S02]  /*e380*/  @!P0 IMAD.MOV.U32 R6, RZ, RZ, R145 ;  /* 0x000000ffff068224 */ /* 0x001fe400078e0091 */
[----:B------:R-:W-:-:S05]  /*e390*/  @!P0 IMAD.MOV.U32 R7, RZ, RZ, R147 ;  /* 0x000000ffff078224 */ /* 0x000fca00078e0093 */
[----:B------:R0:W4:Y:S01]  /*e3a0*/  @!P0 LDG.E.U16 R23, desc[UR16][R6.64] ;  /* 0x0000001006178981 */ /* 0x000122000c1e1500 */
[----:B------:R-:W-:-:S03]  /*e3b0*/  PRMT R16, RZ, 0x7610, R16 ;  /* 0x00007610ff107816 */ /* 0x000fc60000000010 */
[----:B------:R-:W-:Y:S01]  /*e3c0*/  STS.U16 [R141+UR8+0x8100], R192 ;  /* 0x008100c08d007988 */ /* 0x000fe20008000408 */
[----:B0-----:R-:W-:Y:S02]  /*e3d0*/  @!P0 IMAD.MOV.U32 R6, RZ, RZ, R144 ;  /* 0x000000ffff068224 */ /* 0x001fe400078e0090 */
[----:B------:R-:W-:Y:S01]  /*e3e0*/  @!P0 IMAD.MOV.U32 R7, RZ, RZ, R240 ;  /* 0x000000ffff078224 */ /* 0x000fe200078e00f0 */
[----:B------:R-:W-:Y:S04]  /*e3f0*/  STS.U16 [R141+UR8+0x8500], R188 ;  /* 0x008500bc8d007988 */ /* 0x000fe80008000408 */
[----:B------:R2:W4:Y:S04]  /*e400*/  @!P0 LDG.E.U16 R17, desc[UR16][R6.64] ;  /* 0x0000001006118981 */ /* 0x000528000c1e1500 */
[----:B------:R-:W-:Y:S04]  /*e410*/  STL [R1+0x804], R3 ;  /* 0x0008040301007387 */ /* 0x000fe80000100800 */
[----:B------:R-:W-:Y:S04]  /*e420*/  STS.U16 [R141+UR8+0x8900], R177 ;  /* 0x008900b18d007988 */ /* 0x000fe80008000408 */
[----:B------:R-:W4:Y:S01]  /*e430*/  LDL R153, [R1+0x59c] ;  /* 0x00059c0001997983 */ /* 0x000f220000100800 */
[----:B------:R-:W-:-:S03]  /*e440*/  PRMT R14, RZ, 0x7610, R14 ;  /* 0x00007610ff0e7816 */ /* 0x000fc6000000000e */
[----:B------:R-:W-:Y:S04]  /*e450*/  STS.U16 [R141+UR8+0x8d00], R163 ;  /* 0x008d00a38d007988 */ /* 0x000fe80008000408 */
[----:B------:R-:W-:Y:S04]  /*e460*/  STS.U16 [R141+UR8+0x9100], R156 ;  /* 0x0091009c8d007988 */ /* 0x000fe80008000408 */
[----:B------:R-:W-:Y:S04]  /*e470*/  STS.U16 [R141+UR8+0x9500], R20 ;  /* 0x009500148d007988 */ /* 0x000fe80008000408 */
[----:B------:R-:W-:Y:S04]  /*e480*/  STS.U16 [R141+UR8+0x9900], R15 ;  /* 0x0099000f8d007988 */ /* 0x000fe80008000408 */
[----:B------:R0:W-:Y:S04]  /*e490*/  STS.U16 [R141+UR8+0x9d00], R11 ;  /* 0x009d000b8d007988 */ /* 0x0001e80008000408 */
[----:B0-----:R-:W4:Y:S01]  /*e4a0*/  LDL R141, [R1+0x5a0] ;  /* 0x0005a000018d7983 */ /* 0x001f220000100800 */
[----:B--2---:R-:W-:-:S02]  /*e4b0*/  @!P0 IMAD.MOV.U32 R7, RZ, RZ, R143 ;  /* 0x000000ffff078224 */ /* 0x004fc400078e008f */
[----:B---3--:R-:W-:-:S05]  /*e4c0*/  @!P0 IMAD.MOV.U32 R6, RZ, RZ, R146 ;  /* 0x000000ffff068224 */ /* 0x008fca00078e0092 */
[----:B------:R4:W2:Y:S02]  /*e4d0*/  @!P0 LDG.E.U16 R16, desc[UR16][R6.64] ;  /* 0x0000001006108981 */ /* 0x0008a4000c1e1500 */
[----:B----4-:R-:W-:Y:S02]  /*e4e0*/  @!P0 IMAD.MOV.U32 R6, RZ, RZ, R24 ;  /* 0x000000ffff068224 */ /* 0x010fe400078e0018 */
[----:B------:R-:W-:-:S05]  /*e4f0*/  @!P0 IMAD.MOV.U32 R7, RZ, RZ, R3 ;  /* 0x000000ffff078224 */ /* 0x000fca00078e0003 */
[----:B------:R0:W3:Y:S02]  /*e500*/  @!P0 LDG.E.U16 R14, desc[UR16][R6.64] ;  /* 0x00000010060e8981 */ /* 0x0000e4000c1e1500 */
[----:B0-----:R-:W-:Y:S02]  /*e510*/  @!P0 IMAD.MOV.U32 R6, RZ, RZ, R4 ;  /* 0x000000ffff068224 */ /* 0x001fe400078e0004 */
[----:B------:R-:W4:Y:S01]  /*e520*/  LDL R4, [R1+0x580] ;  /* 0x0005800001047983 */ /* 0x000f220000100800 */
[----:B------:R-:W-:Y:S01]  /*e530*/  PRMT R11, RZ, 0x7610, R11 ;  /* 0x00007610ff0b7816 */ /* 0x000fe2000000000b */
[----:B------:R-:W-:Y:S01]  /*e540*/  @!P0 IMAD.MOV.U32 R7, RZ, RZ, R25 ;  /* 0x000000ffff078224 */ /* 0x000fe200078e0019 */
[----:B------:R-:W-:Y:S01]  /*e550*/  PRMT R15, RZ, 0x7610, R15 ;  /* 0x00007610ff0f7816 */ /* 0x000fe2000000000f */
[----:B------:R-:W2:Y:S04]  /*e560*/  LDL R25, [R1+0x57c] ;  /* 0x00057c0001197983 */ /* 0x000ea80000100800 */
[----:B------:R0:W3:Y:S01]  /*e570*/  @!P0 LDG.E.U16 R11, desc[UR16][R6.64] ;  /* 0x00000010060b8981 */ /* 0x0000e2000c1e1500 */
[----:B------:R-:W-:-:S03]  /*e580*/  PRMT R211, RZ, 0x7610, R211 ;  /* 0x00007610ffd37816 */ /* 0x000fc600000000d3 */
[----:B------:R-:W-:Y:S01]  /*e590*/  STL [R1+0x80c], R247 ;  /* 0x00080cf701007387 */ /* 0x000fe20000100800 */
[----:B0-----:R-:W-:Y:S02]  /*e5a0*/  @!P0 IMAD.MOV.U32 R6, RZ, RZ, R247 ;  /* 0x000000ffff068224 */ /* 0x001fe400078e00f7 */
[----:B------:R-:W-:Y:S01]  /*e5b0*/  @!P0 IMAD.MOV.U32 R7, RZ, RZ, R246 ;  /* 0x000000ffff078224 */ /* 0x000fe200078e00f6 */
[----:B------:R-:W-:Y:S04]  /*e5c0*/  STL [R1+0x808], R246 ;  /* 0x000808f601007387 */ /* 0x000fe80000100800 */
[----:B------:R0:W3:Y:S04]  /*e5d0*/  @!P0 LDG.E.U16 R15, desc[UR16][R6.64] ;  /* 0x00000010060f8981 */ /* 0x0000e8000c1e1500 */
[----:B------:R-:W3:Y:S01]  /*e5e0*/  LDL R3, [R1+0x560] ;  /* 0x0005600001037983 */ /* 0x000ee20000100800 */
[----:B------:R-:W-:-:S02]  /*e5f0*/  PRMT R210, RZ, 0x7610, R210 ;  /* 0x00007610ffd27816 */ /* 0x000fc400000000d2 */
[----:B------:R-:W-:Y:S01]  /*e600*/  PRMT R209, RZ, 0x7610, R209 ;  /* 0x00007610ffd17816 */ /* 0x000fe200000000d1 */
[----:B------:R-:W-:Y:S01]  /*e610*/  STS.U16 [R150+UR8+0x8180], R196 ;  /* 0x008180c496007988 */ /* 0x000fe20008000408 */
[----:B0-----:R-:W-:Y:S02]  /*e620*/  @!P0 IMAD.MOV.U32 R6, RZ, RZ, R149 ;  /* 0x000000ffff068224 */ /* 0x001fe400078e0095 */
[----:B------:R-:W-:Y:S01]  /*e630*/  @!P0 IMAD.MOV.U32 R7, RZ, RZ, R235 ;  /* 0x000000ffff078224 */ /* 0x000fe200078e00eb */
[----:B------:R-:W3:Y:S04]  /*e640*/  LDL R149, [R1+0x55c] ;  /* 0x00055c0001957983 */ /* 0x000ee80000100800 */
[----:B------:R0:W3:Y:S04]  /*e650*/  @!P0 LDG.E.U16 R211, desc[UR16][R6.64] ;  /* 0x0000001006d38981 */ /* 0x0000e8000c1e1500 */
[----:B------:R-:W3:Y:S01]  /*e660*/  LDL R235, [R1+0x53c] ;  /* 0x00053c0001eb7983 */ /* 0x000ee20000100800 */
[----:B------:R-:W-:-:S03]  /*e670*/  PRMT R156, RZ, 0x7610, R156 ;  /* 0x00007610ff9c7816 */ /* 0x000fc6000000009c */
[----:B------:R-:W3:Y:S01]  /*e680*/  LDL R241, [R1+0x4dc] ;  /* 0x0004dc0001f17983 */ /* 0x000ee20000100800 */
[----:B0-----:R-:W-:-:S03]  /*e690*/  @!P0 IMAD.MOV.U32 R7, RZ, RZ, R153 ;  /* 0x000000ffff078224 */ /* 0x001fc600078e0099 */
[----:B------:R-:W3:Y:S01]  /*e6a0*/  LDL R153, [R1+0x540] ;  /* 0x0005400001997983 */ /* 0x000ee20000100800 */
[----:B------:R-:W-:-:S03]  /*e6b0*/  @!P0 IMAD.MOV.U32 R6, RZ, RZ, R141 ;  /* 0x000000ffff068224 */ /* 0x000fc600078e008d */
[----:B------:R-:W3:Y:S04]  /*e6c0*/  LDL R141, [R1+0x51c] ;  /* 0x00051c00018d7983 */ /* 0x000ee80000100800 */
[----:B------:R4:W3:Y:S02]  /*e6d0*/  @!P0 LDG.E.U16 R210, desc[UR16][R6.64] ;  /* 0x0000001006d28981 */ /* 0x0008e4000c1e1500 */
[----:B----4-:R-:W-:Y:S02]  /*e6e0*/  @!P0 IMAD.MOV.U32 R6, RZ, RZ, R4 ;  /* 0x000000ffff068224 */ /* 0x010fe400078e0004 */
[----:B------:R-:W4:Y:S01]  /*e6f0*/  LDL R4, [R1+0x520] ;  /* 0x0005200001047983 */ /* 0x000f220000100800 */
[----:B--2---:R-:W-:-:S03]  /*e700*/  @!P0 IMAD.MOV.U32 R7, RZ, RZ, R25 ;  /* 0x000000ffff078224 */ /* 0x004fc600078e0019 */
[----:B------:R-:W-:Y:S04]  /*e710*/  STS.U16 [R150+UR8+0x8580], R194 ;  /* 0x008580c296007988 */ /* 0x000fe80008000408 */
[----:B------:R3:W2:Y:S04]  /*e720*/  @!P0 LDG.E.U16 R209, desc[UR16][R6.64] ;  /* 0x0000001006d18981 */ /* 0x0006a8000c1e1500 */
[----:B------:R-:W-:Y:S04]  /*e730*/  STS.U16 [R150+UR8+0x8980], R191 ;  /* 0x008980bf96007988 */ /* 0x000fe80008000408 */
[----:B------:R-:W-:Y:S04]  /*e740*/  STS.U16 [R150+UR8+0x8d80], R169 ;  /* 0x008d80a996007988 */ /* 0x000fe80008000408 */
[----:B------:R-:W-:Y:S01]  /*e750*/  STS.U16 [R150+UR8+0x9180], R162 ;  /* 0x009180a296007988 */ /* 0x000fe20008000408 */
[----:B------:R-:W-:-:S02]  /*e760*/  PRMT R20, RZ, 0x7610, R20 ;  /* 0x00007610ff147816 */ /* 0x000fc40000000014 */
[----:B------:R-:W-:Y:S01]  /*e770*/  PRMT R213, RZ, 0x7610, R213 ;  /* 0x00007610ffd57816 */ /* 0x000fe200000000d5 */
[----:B------:R-:W2:Y:S01]  /*e780*/  LDL R25, [R1+0x7e0] ;  /* 0x0007e00001197983 */ /* 0x000ea20000100800 */
[----:B---3--:R-:W-:-:S03]  /*e790*/  @!P0 IMAD.MOV.U32 R6, RZ, RZ, R3 ;  /* 0x000000ffff068224 */ /* 0x008fc600078e0003 */
[----:B------:R-:W3:Y:S01]  /*e7a0*/  LDL R3, [R1+0x500] ;  /* 0x0005000001037983 */ /* 0x000ee20000100800 */
[----:B------:R-:W-:-:S03]  /*e7b0*/  @!P0 IMAD.MOV.U32 R7, RZ, RZ, R149 ;  /* 0x000000ffff078224 */ /* 0x000fc600078e0095 */
[----:B------:R-:W2:Y:S04]  /*e7c0*/  LDL R149, [R1+0x4fc] ;  /* 0x0004fc0001957983 */ /* 0x000ea80000100800 */
[----:B------:R0:W-:Y:S04]  /*e7d0*/  STS.U16 [R150+UR8+0x9580], R154 ;  /* 0x0095809a96007988 */ /* 0x0001e80008000408 */
[----:B------:R1:W2:Y:S01]  /*e7e0*/  @!P0 LDG.E.U16 R156, desc[UR16][R6.64] ;  /* 0x00000010069c8981 */ /* 0x0002a2000c1e1500 */
[----:B0-----:R-:W-:Y:S01]  /*e7f0*/  PRMT R154, RZ, 0x7610, R154 ;  /* 0x00007610ff9a7816 */ /* 0x001fe2000000009a */
[----:B-1----:R-:W-:-:S02]  /*e800*/  @!P0 IMAD.MOV.U32 R6, RZ, RZ, R153 ;  /* 0x000000ffff068224 */ /* 0x002fc400078e0099 */
[----:B------:R-:W-:Y:S01]  /*e810*/  @!P0 IMAD.MOV.U32 R7, RZ, RZ, R235 ;  /* 0x000000ffff078224 */ /* 0x000fe200078e00eb */
[----:B------:R-:W2:Y:S04]  /*e820*/  LDL R153, [R1+0x4e0] ;  /* 0x0004e00001997983 */ /* 0x000ea80000100800 */
[----:B------:R0:W2:Y:S04]  /*e830*/  @!P0 LDG.E.U16 R154, desc[UR16][R6.64] ;  /* 0x00000010069a8981 */ /* 0x0000a8000c1e1500 */
[----:B------:R-:W2:Y:S01]  /*e840*/  LDL R235, [R1+0x4bc] ;  /* 0x0004bc0001eb7983 */ /* 0x000ea20000100800 */
[----:B0-----:R-:W-:-:S03]  /*e850*/  @!P0 IMAD.MOV.U32 R7, RZ, RZ, R141 ;  /* 0x000000ffff078224 */ /* 0x001fc600078e008d */
[----:B------:R-:W2:Y:S01]  /*e860*/  LDL R141, [R1+0x4c0] ;  /* 0x0004c000018d7983 */ /* 0x000ea20000100800 */
[----:B----4-:R-:W-:-:S03]  /*e870*/  @!P0 IMAD.MOV.U32 R6, RZ, RZ, R4 ;  /* 0x000000ffff068224 */ /* 0x010fc600078e0004 */
[----:B------:R-:W4:Y:S04]  /*e880*/  LDL R4, [R1+0x4a0] ;  /* 0x0004a00001047983 */ /* 0x000f280000100800 */
[----:B------:R-:W-:Y:S04]  /*e890*/  STS.U16 [R150+UR8+0x9980], R21 ;  /* 0x0099801596007988 */ /* 0x000fe80008000408 */
[----:B------:R0:W-:Y:S04]  /*e8a0*/  STS.U16 [R150+UR8+0x9d80], R19 ;  /* 0x009d801396007988 */ /* 0x0001e80008000408 */
[----:B------:R3:W4:Y:S01]  /*e8b0*/  @!P0 LDG.E.U16 R20, desc[UR16][R6.64] ;  /* 0x0000001006148981 */ /* 0x000722000c1e1500 */
[----:B0-----:R-:W-:-:S03]  /*e8c0*/  PRMT R19, RZ, 0x7610, R19 ;  /* 0x00007610ff137816 */ /* 0x001fc60000000013 */
[----:B------:R-:W4:Y:S01]  /*e8d0*/  LDL R150, [R1+0x49c] ;  /* 0x00049c0001967983 */ /* 0x000f220000100800 */
[----:B------:R-:W-:Y:S01]  /*e8e0*/  PRMT R21, RZ, 0x7610, R21 ;  /* 0x00007610ff157816 */ /* 0x000fe20000000015 */
[----:B---3--:R-:W-:Y:S02]  /*e8f0*/  @!P0 IMAD.MOV.U32 R6, RZ, RZ, R3 ;  /* 0x000000ffff068224 */ /* 0x008fe400078e0003 */
[----:B------:R-:W3:Y:S01]  /*e900*/  LDL R3, [R1+0x480] ;  /* 0x0004800001037983 */ /* 0x000ee20000100800 */
[----:B--2---:R-:W-:-:S03]  /*e910*/  @!P0 IMAD.MOV.U32 R7, RZ, RZ, R149 ;  /* 0x000000ffff078224 */ /* 0x004fc600078e0095 */
[----:B------:R-:W2:Y:S04]  /*e920*/  LDL R149, [R1+0x47c] ;  /* 0x00047c0001957983 */ /* 0x000ea80000100800 */
[----:B------:R0:W2:Y:S02]  /*e930*/  @!P0 LDG.E.U16 R19, desc[UR16][R6.64] ;  /* 0x0000001006138981 */ /* 0x0000a4000c1e1500 */
[----:B0-----:R-:W-:Y:S02]  /*e940*/  @!P0 IMAD.MOV.U32 R7, RZ, RZ, R241 ;  /* 0x000000ffff078224 */ /* 0x001fe400078e00f1 */
[----:B------:R-:W-:Y:S02]  /*e950*/  @!P0 IMAD.MOV.U32 R6, RZ, RZ, R153 ;  /* 0x000000ffff068224 */ /* 0x000fe400078e0099 */
[----:B------:R-:W2:Y:S04]  /*e960*/  LDL.LU R153, [R1+0x460] ;  /* 0x0004600001997983 */ /* 0x000ea80000300800 */
[----:B------:R0:W2:Y:S04]  /*e970*/  @!P0 LDG.E.U16 R21, desc[UR16][R6.64] ;  /* 0x0000001006158981 */ /* 0x0000a8000c1e1500 */
[----:B------:R-:W2:Y:S01]  /*e980*/  LDL R241, [R1+0x41c] ;  /* 0x00041c0001f17983 */ /* 0x000ea20000100800 */
[----:B------:R-:W-:-:S02]  /*e990*/  PRMT R219, RZ, 0x7610, R219 ;  /* 0x00007610ffdb7816 */ /* 0x000fc400000000db */
[----:B------:R-:W-:Y:S02]  /*e9a0*/  PRMT R218, RZ, 0x7610, R218 ;  /* 0x00007610ffda7816 */ /* 0x000fe400000000da */
[----:B------:R-:W-:Y:S01]  /*e9b0*/  PRMT R217, RZ, 0x7610, R217 ;  /* 0x00007610ffd97816 */ /* 0x000fe200000000d9 */
[----:B0-----:R-:W-:Y:S01]  /*e9c0*/  @!P0 IMAD.MOV.U32 R7, RZ, RZ, R235 ;  /* 0x000000ffff078224 */ /* 0x001fe200078e00eb */
[----:B------:R-:W-:Y:S01]  /*e9d0*/  PRMT R216, RZ, 0x7610, R216 ;  /* 0x00007610ffd87816 */ /* 0x000fe200000000d8 */
[----:B------:R-:W2:Y:S04]  /*e9e0*/  LDL R235, [R1+0x43c] ;  /* 0x00043c0001eb7983 */ /* 0x000ea80000100800 */
[----:B------:R-:W-:Y:S01]  /*e9f0*/  STS.U16 [R25+UR8+0x8200], R200 ;  /* 0x008200c819007988 */ /* 0x000fe20008000408 */
[----:B------:R-:W-:-:S03]  /*ea00*/  @!P0 IMAD.MOV.U32 R6, RZ, RZ, R141 ;  /* 0x000000ffff068224 */ /* 0x000fc600078e008d */
[----:B------:R-:W2:Y:S04]  /*ea10*/  LDL R141, [R1+0x45c] ;  /* 0x00045c00018d7983 */ /* 0x000ea80000100800 */
[----:B------:R4:W2:Y:S04]  /*ea20*/  @!P0 LDG.E.U16 R213, desc[UR16][R6.64] ;  /* 0x0000001006d58981 */ /* 0x0008a8000c1e1500 */
[----:B------:R-:W2:Y:S01]  /*ea30*/  LDL R246, [R1+0x3bc] ;  /* 0x0003bc0001f67983 */ /* 0x000ea20000100800 */
[----:B------:R-:W-:Y:S02]  /*ea40*/  PRMT R215, RZ, 0x7610, R215 ;  /* 0x00007610ffd77816 */ /* 0x000fe400000000d7 */
[----:B------:R-:W-:Y:S01]  /*ea50*/  PRMT R214, RZ, 0x7610, R214 ;  /* 0x00007610ffd67816 */ /* 0x000fe200000000d6 */
[----:B------:R-:W2:Y:S01]  /*ea60*/  LDL R249, [R1+0x7d8] ;  /* 0x0007d80001f97983 */ /* 0x000ea20000100800 */
[----:B----4-:R-:W-:-:S03]  /*ea70*/  @!P0 IMAD.MOV.U32 R6, RZ, RZ, R4 ;  /* 0x000000ffff068224 */ /* 0x010fc600078e0004 */
[----:B------:R-:W4:Y:S01]  /*ea80*/  LDL R4, [R1+0x440] ;  /* 0x0004400001047983 */ /* 0x000f220000100800 */
[----:B------:R-:W-:-:S03]  /*ea90*/  @!P0 IMAD.MOV.U32 R7, RZ, RZ, R150 ;  /* 0x000000ffff078224 */ /* 0x000fc600078e0096 */
[----:B------:R-:W4:Y:S04]  /*eaa0*/  LDL R150, [R1+0x420] ;  /* 0x0004200001967983 */ /* 0x000f280000100800 */
[----:B------:R3:W4:Y:S02]  /*eab0*/  @!P0 LDG.E.U16 R219, desc[UR16][R6.64] ;  /* 0x0000001006db8981 */ /* 0x000724000c1e1500 */
[----:B---3--:R-:W-:Y:S02]  /*eac0*/  @!P0 IMAD.MOV.U32 R6, RZ, RZ, R3 ;  /* 0x000000ffff068224 */ /* 0x008fe400078e0003 */
[----:B------:R-:W-:Y:S01]  /*ead0*/  STS.U16 [R25+UR8+0x8600], R198 ;  /* 0x008600c619007988 */ /* 0x000fe20008000408 */
[----:B--2---:R-:W-:-:S03]  /*eae0*/  @!P0 IMAD.MOV.U32 R7, RZ, RZ, R149 ;  /* 0x000000ffff078224 */ /* 0x004fc600078e0095 */
[----:B------:R-:W2:Y:S04]  /*eaf0*/  LDL R149, [R1+0x3fc] ;  /* 0x0003fc0001957983 */ /* 0x000ea80000100800 */
[----:B------:R0:W3:Y:S01]  /*eb00*/  @!P0 LDG.E.U16 R218, desc[UR16][R6.64] ;  /* 0x0000001006da8981 */ /* 0x0000e2000c1e1500 */
[----:B------:R-:W-:Y:S02]  /*eb10*/  PRMT R220, RZ, 0x7610, R220 ;  /* 0x00007610ffdc7816 */ /* 0x000fe400000000dc */
[----:B------:R-:W-:Y:S01]  /*eb20*/  PRMT R222, RZ, 0x7610, R222 ;  /* 0x00007610ffde7816 */ /* 0x000fe200000000de */
[----:B------:R-:W3:Y:S01]  /*eb30*/  LDL R3, [R1+0x7dc] ;  /* 0x0007dc0001037983 */ /* 0x000ee20000100800 */
[----:B0-----:R-:W-:-:S03]  /*eb40*/  @!P0 IMAD.MOV.U32 R6, RZ, RZ, R153 ;  /* 0x000000ffff068224 */ /* 0x001fc600078e0099 */
[----:B------:R-:W-:Y:S04]  /*eb50*/  STS.U16 [R25+UR8+0x8a00], R195 ;  /* 0x008a00c319007988 */ /* 0x000fe80008000408 */
[----:B------:R-:W-:Y:S04]  /*eb60*/  STS.U16 [R25+UR8+0x8e00], R190 ;  /* 0x008e00be19007988 */ /* 0x000fe80008000408 */
[----:B------:R-:W-:Y:S01]  /*eb70*/  STS.U16 [R25+UR8+0x9200], R168 ;  /* 0x009200a819007988 */ /* 0x000fe20008000408 */
[----:B------:R-:W-:-:S03]  /*eb80*/  @!P0 IMAD.MOV.U32 R7, RZ, RZ, R141 ;  /* 0x000000ffff078224 */ /* 0x000fc600078e008d */
[----:B------:R-:W3:Y:S04]  /*eb90*/  LDL R141, [R1+0x400] ;  /* 0x00040000018d7983 */ /* 0x000ee80000100800 */
[----:B------:R0:W3:Y:S02]  /*eba0*/  @!P0 LDG.E.U16 R217, desc[UR16][R6.64] ;  /* 0x0000001006d98981 */ /* 0x0000e4000c1e1500 */
[----:B0-----:R-:W-:Y:S02]  /*ebb0*/  @!P0 IMAD.MOV.U32 R7, RZ, RZ, R235 ;  /* 0x000000ffff078224 */ /* 0x001fe400078e00eb */
[----:B------:R-:W3:Y:S04]  /*ebc0*/  LDL R235, [R1+0x3dc] ;  /* 0x0003dc0001eb7983 */ /* 0x000ee80000100800 */
[----:B------:R-:W-:Y:S04]  /*ebd0*/  STS.U16 [R25+UR8+0x9600], R160 ;  /* 0x009600a019007988 */ /* 0x000fe80008000408 */
[----:B------:R-:W-:Y:S04]  /*ebe0*/  STS.U16 [R25+UR8+0x9a00], R155 ;  /* 0x009a009b19007988 */ /* 0x000fe80008000408 */
[----:B------:R0:W-:Y:S04]  /*ebf0*/  STS.U16 [R25+UR8+0x9e00], R22 ;  /* 0x009e001619007988 */ /* 0x0001e80008000408 */
[----:B0-----:R-:W3:Y:S01]  /*ec00*/  LDL R25, [R1+0x3a0] ;  /* 0x0003a00001197983 */ /* 0x001ee20000100800 */
[----:B----4-:R-:W-:-:S03]  /*ec10*/  @!P0 IMAD.MOV.U32 R6, RZ, RZ, R4 ;  /* 0x000000ffff068224 */ /* 0x010fc600078e0004 */
[----:B------:R-:W4:Y:S04]  /*ec20*/  LDL R4, [R1+0x3e0] ;  /* 0x0003e00001047983 */ /* 0x000f280000100800 */
[----:B------:R0:W4:Y:S02]  /*ec30*/  @!P0 LDG.E.U16 R216, desc[UR16][R6.64] ;  /* 0x0000001006d88981 */ /* 0x000124000c1e1500 */
[----:B0-----:R-:W-:Y:S02]  /*ec40*/  @!P0 IMAD.MOV.U32 R7, RZ, RZ, R241 ;  /* 0x000000ffff078224 */ /* 0x001fe400078e00f1 */
[----:B------:R-:W4:Y:S01]  /*ec50*/  LDL R241, [R1+0x3c0] ;  /* 0x0003c00001f17983 */ /* 0x000f220000100800 */
[----:B------:R-:W-:-:S03]  /*ec60*/  @!P0 IMAD.MOV.U32 R6, RZ, RZ, R150 ;  /* 0x000000ffff068224 */ /* 0x000fc600078e0096 */
[----:B------:R-:W4:Y:S04]  /*ec70*/  LDL R150, [R1+0x39c] ;  /* 0x00039c0001967983 */ /* 0x000f280000100800 */
[----:B------:R2:W4:Y:S02]  /*ec80*/  @!P0 LDG.E.U16 R215, desc[UR16][R6.64] ;  /* 0x0000001006d78981 */ /* 0x000524000c1e1500 */
[----:B--2---:R-:W-:Y:S02]  /*ec90*/  @!P0 IMAD.MOV.U32 R7, RZ, RZ, R149 ;  /* 0x000000ffff078224 */ /* 0x004fe400078e0095 */
[----:B------:R-:W2:Y:S01]  /*eca0*/  LDL R149, [R1+0x37c] ;  /* 0x00037c0001957983 */ /* 0x000ea20000100800 */
[----:B---3--:R-:W-:-:S03]  /*ecb0*/  @!P0 IMAD.MOV.U32 R6, RZ, RZ, R141 ;  /* 0x000000ffff068224 */ /* 0x008fc600078e008d */
[----:B------:R-:W3:Y:S04]  /*ecc0*/  LDL R141, [R1+0x380] ;  /* 0x00038000018d7983 */ /* 0x000ee80000100800 */
[----:B------:R0:W3:Y:S02]  /*ecd0*/  @!P0 LDG.E.U16 R214, desc[UR16][R6.64] ;  /* 0x0000001006d68981 */ /* 0x0000e4000c1e1500 */
[----:B0-----:R-:W-:Y:S02]  /*ece0*/  @!P0 IMAD.MOV.U32 R7, RZ, RZ, R235 ;  /* 0x000000ffff078224 */ /* 0x001fe400078e00eb */
[----:B------:R-:W3:Y:S01]  /*ecf0*/  LDL R235, [R1+0x35c] ;  /* 0x00035c0001eb7983 */ /* 0x000ee20000100800 */
[----:B----4-:R-:W-:-:S03]  /*ed00*/  @!P0 IMAD.MOV.U32 R6, RZ, RZ, R4 ;  /* 0x000000ffff068224 */ /* 0x010fc600078e0004 */
[----:B------:R-:W4:Y:S04]  /*ed10*/  LDL R4, [R1+0x360] ;  /* 0x0003600001047983 */ /* 0x000f280000100800 */
[----:B------:R0:W4:Y:S02]  /*ed20*/  @!P0 LDG.E.U16 R220, desc[UR16][R6.64] ;  /* 0x0000001006dc8981 */ /* 0x000124000c1e1500 */
[----:B0-----:R-:W-:Y:S02]  /*ed30*/  @!P0 IMAD.MOV.U32 R6, RZ, RZ, R241 ;  /* 0x000000ffff068224 */ /* 0x001fe400078e00f1 */
[----:B------:R-:W-:Y:S01]  /*ed40*/  @!P0 IMAD.MOV.U32 R7, RZ, RZ, R246 ;  /* 0x000000ffff078224 */ /* 0x000fe200078e00f6 */
[----:B------:R-:W-:Y:S01]  /*ed50*/  PRMT R223, RZ, 0x7610, R223 ;  /* 0x00007610ffdf7816 */ /* 0x000fe200000000df */
[----:B------:R-:W4:Y:S04]  /*ed60*/  LDL R246, [R1+0x2fc] ;  /* 0x0002fc0001f67983 */ /* 0x000f280000100800 */
[----:B------:R0:W4:Y:S02]  /*ed70*/  @!P0 LDG.E.U16 R222, desc[UR16][R6.64] ;  /* 0x0000001006de8981 */ /* 0x000124000c1e1500 */
[----:B0-----:R-:W-:-:S02]  /*ed80*/  @!P0 IMAD.MOV.U32 R6, RZ, RZ, R25 ;  /* 0x000000ffff068224 */ /* 0x001fc400078e0019 */
[----:B------:R-:W4:Y:S01]  /*ed90*/  LDL R25, [R1+0x340] ;  /* 0x0003400001197983 */ /* 0x000f220000100800 */
[----:B------:R-:W-:-:S03]  /*eda0*/  @!P0 IMAD.MOV.U32 R7, RZ, RZ, R150 ;  /* 0x000000ffff078224 */ /* 0x000fc600078e0096 */
[----:B------:R-:W4:Y:S01]  /*edb0*/  LDL R150, [R1+0x33c] ;  /* 0x00033c0001967983 */ /* 0x000f220000100800 */
[----:B------:R-:W-:-:S03]  /*edc0*/  PRMT R229, RZ, 0x7610, R229 ;  /* 0x00007610ffe57816 */ /* 0x000fc600000000e5 */
[----:B------:R2:W4:Y:S01]  /*edd0*/  @!P0 LDG.E.U16 R223, desc[UR16][R6.64] ;  /* 0x0000001006df8981 */ /* 0x000522000c1e1500 */
[----:B------:R-:W-:Y:S01]  /*ede0*/  PRMT R228, RZ, 0x7610, R228 ;  /* 0x00007610ffe47816 */ /* 0x000fe200000000e4 */
[----:B--2---:R-:W-:Y:S02]  /*edf0*/  @!P0 IMAD.MOV.U32 R7, RZ, RZ, R149 ;  /* 0x000000ffff078224 */ /* 0x004fe400078e0095 */
[----:B------:R-:W2:Y:S01]  /*ee00*/  LDL R149, [R1+0x31c] ;  /* 0x00031c0001957983 */ /* 0x000ea20000100800 */
[----:B---3--:R-:W-:-:S03]  /*ee10*/  @!P0 IMAD.MOV.U32 R6, RZ, RZ, R141 ;  /* 0x000000ffff068224 */ /* 0x008fc600078e008d */
[----:B------:R-:W3:Y:S04]  /*ee20*/  LDL R141, [R1+0x320] ;  /* 0x00032000018d7983 */ /* 0x000ee80000100800 */
[----:B------:R0:W3:Y:S02]  /*ee30*/  @!P0 LDG.E.U16 R229, desc[UR16][R6.64] ;  /* 0x0000001006e58981 */ /* 0x0000e4000c1e1500 */
[----:B0-----:R-:W-:Y:S02]  /*ee40*/  @!P0 IMAD.MOV.U32 R7, RZ, RZ, R235 ;  /* 0x000000ffff078224 */ /* 0x001fe400078e00eb */
[----:B----4-:R-:W-:Y:S02]  /*ee50*/  @!P0 IMAD.MOV.U32 R6, RZ, RZ, R4 ;  /* 0x000000ffff068224 */ /* 0x010fe400078e0004 */
[----:B------:R-:W4:Y:S04]  /*ee60*/  LDL R4, [R1+0x300] ;  /* 0x0003000001047983 */ /* 0x000f280000100800 */
[----:B------:R0:W4:Y:S04]  /*ee70*/  @!P0 LDG.E.U16 R228, desc[UR16][R6.64] ;  /* 0x0000001006e48981 */ /* 0x000128000c1e1500 */
[----:B------:R-:W4:Y:S01]  /*ee80*/  LDL.LU R235, [R1+0x2dc] ;  /* 0x0002dc0001eb7983 */ /* 0x000f220000300800 */
[----:B0-----:R-:W-:-:S03]  /*ee90*/  @!P0 IMAD.MOV.U32 R6, RZ, RZ, R25 ;  /* 0x000000ffff068224 */ /* 0x001fc600078e0019 */
[----:B------:R-:W4:Y:S01]  /*eea0*/  LDL R25, [R1+0x2e0] ;  /* 0x0002e00001197983 */ /* 0x000f220000100800 */
[----:B------:R-:W-:Y:S01]  /*eeb0*/  PRMT R227, RZ, 0x7610, R227 ;  /* 0x00007610ffe37816 */ /* 0x000fe200000000e3 */
[----:B------:R-:W-:Y:S02]  /*eec0*/  @!P0 IMAD.MOV.U32 R7, RZ, RZ, R150 ;  /* 0x000000ffff078224 */ /* 0x000fe400078e0096 */
[----:B------:R-:W-:Y:S01]  /*eed0*/  STS.U16 [R3+UR8+0x8280], R208 ;  /* 0x008280d003007988 */ /* 0x000fe20008000408 */
[----:B------:R-:W-:-:S03]  /*eee0*/  PRMT R226, RZ, 0x7610, R226 ;  /* 0x00007610ffe27816 */ /* 0x000fc600000000e2 */
[----:B------:R-:W-:Y:S04]  /*eef0*/  STS.U16 [R3+UR8+0x8680], R202 ;  /* 0x008680ca03007988 */ /* 0x000fe80008000408 */
[----:B------:R2:W4:Y:S04]  /*ef00*/  @!P0 LDG.E.U16 R227, desc[UR16][R6.64] ;  /* 0x0000001006e38981 */ /* 0x000528000c1e1500 */
[----:B------:R-:W-:Y:S04]  /*ef10*/  STS.U16 [R3+UR8+0x8a80], R199 ;  /* 0x008a80c703007988 */ /* 0x000fe80008000408 */
[----:B------:R-:W-:Y:S01]  /*ef20*/  STS.U16 [R3+UR8+0x8e80], R197 ;  /* 0x008e80c503007988 */ /* 0x000fe20008000408 */
[----:B--2---:R-:W-:-:S03]  /*ef30*/  @!P0 IMAD.MOV.U32 R7, RZ, RZ, R149 ;  /* 0x000000ffff078224 */ /* 0x004fc600078e0095 */
[----:B------:R-:W2:Y:S04]  /*ef40*/  LDL R149, [R1+0x2c0] ;  /* 0x0002c00001957983 */ /* 0x000ea80000100800 */
[----:B------:R-:W-:Y:S01]  /*ef50*/  STS.U16 [R3+UR8+0x9280], R180 ;  /* 0x009280b403007988 */ /* 0x000fe20008000408 */
[----:B------:R-:W-:-:S03]  /*ef60*/  PRMT R225, RZ, 0x7610, R225 ;  /* 0x00007610ffe17816 */ /* 0x000fc600000000e1 */
[----:B------:R-:W-:Y:S04]  /*ef70*/  STS.U16 [R3+UR8+0x9680], R166 ;  /* 0x009680a603007988 */ /* 0x000fe80008000408 */
[----:B------:R-:W-:Y:S04]  /*ef80*/  STS.U16 [R3+UR8+0x9a80], R161 ;  /* 0x009a80a103007988 */ /* 0x000fe80008000408 */
[----:B------:R0:W-:Y:S01]  /*ef90*/  STS.U16 [R3+UR8+0x9e80], R157 ;  /* 0x009e809d03007988 */ /* 0x0001e20008000408 */
[----:B---3--:R-:W-:-:S03]  /*efa0*/  @!P0 IMAD.MOV.U32 R6, RZ, RZ, R141 ;  /* 0x000000ffff068224 */ /* 0x008fc600078e008d */
[----:B------:R-:W3:Y:S04]  /*efb0*/  LDL.LU R141, [R1+0x2bc] ;  /* 0x0002bc00018d7983 */ /* 0x000ee80000300800 */
[----:B------:R-:W3:Y:S04]  /*efc0*/  LDL.LU R150, [R1+0x29c] ;  /* 0x00029c0001967983 */ /* 0x000ee80000300800 */
[----:B------:R-:W3:Y:S04]  /*efd0*/  LDL.LU R247, [R1+0x280] ;  /* 0x0002800001f77983 */ /* 0x000ee80000300800 */
[----:B------:R1:W3:Y:S04]  /*efe0*/  @!P0 LDG.E.U16 R226, desc[UR16][R6.64] ;  /* 0x0000001006e28981 */ /* 0x0002e8000c1e1500 */
[----:B0-----:R-:W3:Y:S04]  /*eff0*/  LDL.LU R3, [R1+0x200] ;  /* 0x0002000001037983 */ /* 0x001ee80000300800 */
[----:B------:R-:W3:Y:S01]  /*f000*/  LDL.LU R241, [R1+0x21c] ;  /* 0x00021c0001f17983 */ /* 0x000ee20000300800 */
[----:B-1----:R-:W-:-:S02]  /*f010*/  @!P0 IMAD.MOV.U32 R7, RZ, RZ, R246 ;  /* 0x000000ffff078224 */ /* 0x002fc400078e00f6 */
[----:B----4-:R-:W-:Y:S02]  /*f020*/  @!P0 IMAD.MOV.U32 R6, RZ, RZ, R4 ;  /* 0x000000ffff068224 */ /* 0x010fe400078e0004 */
[----:B------:R-:W4:Y:S04]  /*f030*/  LDL R4, [R1+0x2a0] ;  /* 0x0002a00001047983 */ /* 0x000f280000100800 */
[----:B------:R0:W4:Y:S02]  /*f040*/  @!P0 LDG.E.U16 R225, desc[UR16][R6.64] ;  /* 0x0000001006e18981 */ /* 0x000124000c1e1500 */
[----:B0-----:R-:W-:Y:S02]  /*f050*/  @!P0 IMAD.MOV.U32 R6, RZ, RZ, R25 ;  /* 0x000000ffff068224 */ /* 0x001fe400078e0019 */
[----:B------:R-:W4:Y:S01]  /*f060*/  LDL.LU R25, [R1+0x27c] ;  /* 0x00027c0001197983 */ /* 0x000f220000300800 */
[----:B------:R-:W-:Y:S01]  /*f070*/  PRMT R230, RZ, 0x7610, R230 ;  /* 0x00007610ffe67816 */ /* 0x000fe200000000e6 */
[----:B------:R-:W-:Y:S01]  /*f080*/  @!P0 IMAD.MOV.U32 R7, RZ, RZ, R235 ;  /* 0x000000ffff078224 */ /* 0x000fe200078e00eb */
[----:B------:R-:W-:-:S02]  /*f090*/  PRMT R231, RZ, 0x7610, R231 ;  /* 0x00007610ffe77816 */ /* 0x000fc400000000e7 */
[----:B------:R-:W-:Y:S01]  /*f0a0*/  PRMT R224, RZ, 0x7610, R224 ;  /* 0x00007610ffe07816 */ /* 0x000fe200000000e0 */
[----:B------:R0:W-:Y:S04]  /*f0b0*/  STS.U16 [R249+UR8+0x8300], R221 ;  /* 0x008300ddf9007988 */ /* 0x0001e80008000408 */
[----:B------:R2:W4:Y:S01]  /*f0c0*/  @!P0 LDG.E.U16 R230, desc[UR16][R6.64] ;  /* 0x0000001006e68981 */ /* 0x000522000c1e1500 */
[----:B------:R-:W-:-:S03]  /*f0d0*/  IMAD.MOV.U32 R246, RZ, RZ, R143 ;  /* 0x000000fffff67224 */ /* 0x000fc600078e008f */
[----:B------:R-:W4:Y:S01]  /*f0e0*/  LDL.LU R248, [R1+0x25c] ;  /* 0x00025c0001f87983 */ /* 0x000f220000300800 */
[----:B--2---:R-:W-:Y:S01]  /*f0f0*/  @!P0 IMAD.MOV.U32 R6, RZ, RZ, R149 ;  /* 0x000000ffff068224 */ /* 0x004fe200078e0095 */
[----:B0-----:R-:W-:Y:S02]  /*f100*/  PRMT R221, RZ, 0x7610, R221 ;  /* 0x00007610ffdd7816 */ /* 0x001fe400000000dd */
[----:B------:R-:W2:Y:S04]  /*f110*/  LDL.LU R149, [R1+0x23c] ;  /* 0x00023c0001957983 */ /* 0x000ea80000300800 */
[----:B------:R-:W2:Y:S01]  /*f120*/  LDL.LU R143, [R1+0x240] ;  /* 0x00024000018f7983 */ /* 0x000ea20000300800 */
[----:B---3--:R-:W-:-:S05]  /*f130*/  @!P0 IMAD.MOV.U32 R7, RZ, RZ, R141 ;  /* 0x000000ffff078224 */ /* 0x008fca00078e008d */
[----:B------:R0:W3:Y:S02]  /*f140*/  @!P0 LDG.E.U16 R231, desc[UR16][R6.64] ;  /* 0x0000001006e78981 */ /* 0x0000e4000c1e1500 */
[----:B0-----:R-:W-:Y:S02]  /*f150*/  @!P0 IMAD.MOV.U32 R7, RZ, RZ, R150 ;  /* 0x000000ffff078224 */ /* 0x001fe400078e0096 */
[----:B----4-:R-:W-:Y:S02]  /*f160*/  @!P0 IMAD.MOV.U32 R6, RZ, RZ, R4 ;  /* 0x000000ffff068224 */ /* 0x010fe400078e0004 */
[----:B------:R-:W4:Y:S04]  /*f170*/  LDL.LU R4, [R1+0x220] ;  /* 0x0002200001047983 */ /* 0x000f280000300800 */
[----:B------:R0:W3:Y:S04]  /*f180*/  @!P0 LDG.E.U16 R224, desc[UR16][R6.64] ;  /* 0x0000001006e08981 */ /* 0x0000e8000c1e1500 */
[----:B------:R1:W-:Y:S01]  /*f190*/  STL [R1+0x880], R247 ;  /* 0x000880f701007387 */ /* 0x0003e20000100800 */
[----:B0-----:R-:W-:-:S02]  /*f1a0*/  @!P0 IMAD.MOV.U32 R6, RZ, RZ, R247 ;  /* 0x000000ffff068224 */ /* 0x001fc400078e00f7 */
[----:B-1----:R-:W-:Y:S02]  /*f1b0*/  IMAD.MOV.U32 R247, RZ, RZ, R24 ;  /* 0x000000fffff77224 */ /* 0x002fe400078e0018 */
[----:B------:R-:W3:Y:S01]  /*f1c0*/  LDL.LU R24, [R1+0xaec] ;  /* 0x000aec0001187983 */ /* 0x000ee20000300800 */
[----:B------:R-:W-:-:S05]  /*f1d0*/  @!P0 IMAD.MOV.U32 R7, RZ, RZ, R25 ;  /* 0x000000ffff078224 */ /* 0x000fca00078e0019 */
[----:B------:R0:W3:Y:S04]  /*f1e0*/  @!P0 LDG.E.U16 R221, desc[UR16][R6.64] ;  /* 0x0000001006dd8981 */ /* 0x0000e8000c1e1500 */
[----:B------:R-:W0:Y:S04]  /*f1f0*/  LDL R7, [R1+0x260] ;  /* 0x0002600001077983 */ /* 0x000e280000100800 */
[----:B------:R1:W-:Y:S01]  /*f200*/  STS.U16 [R249+UR8+0x8700], R212 ;  /* 0x008700d4f9007988 */ /* 0x0003e20008000408 */
[----:B------:R-:W-:Y:S02]  /*f210*/  PRMT R208, RZ, 0x7610, R208 ;  /* 0x00007610ffd07816 */ /* 0x000fe400000000d0 */
[----:B-1----:R-:W-:Y:S01]  /*f220*/  PRMT R212, RZ, 0x7610, R212 ;  /* 0x00007610ffd47816 */ /* 0x002fe200000000d4 */
[----:B------:R1:W-:Y:S04]  /*f230*/  STS.U16 [R249+UR8+0x8b00], R207 ;  /* 0x008b00cff9007988 */ /* 0x0003e80008000408 */
[----:B------:R-:W-:Y:S04]  /*f240*/  STS.U16 [R249+UR8+0x8f00], R201 ;  /* 0x008f00c9f9007988 */ /* 0x000fe80008000408 */
[----:B------:R-:W-:Y:S01]  /*f250*/  STS.U16 [R249+UR8+0x9300], R193 ;  /* 0x009300c1f9007988 */ /* 0x000fe20008000408 */
[----:B-1----:R-:W-:-:S03]  /*f260*/  PRMT R207, RZ, 0x7610, R207 ;  /* 0x00007610ffcf7816 */ /* 0x002fc600000000cf */
[----:B------:R-:W-:Y:S04]  /*f270*/  STS.U16 [R249+UR8+0x9700], R173 ;  /* 0x009700adf9007988 */ /* 0x000fe80008000408 */
[----:B------:R1:W-:Y:S04]  /*f280*/  STL [R1+0x810], R241 ;  /* 0x000810f101007387 */ /* 0x0003e80000100800 */
[----:B------:R-:W-:Y:S04]  /*f290*/  STS.U16 [R249+UR8+0x9b00], R167 ;  /* 0x009b00a7f9007988 */ /* 0x000fe80008000408 */
[----:B------:R1:W-:Y:S01]  /*f2a0*/  STS.U16 [R249+UR8+0x9f00], R5 ;  /* 0x009f0005f9007988 */ /* 0x0003e20008000408 */
[----:B0-----:R-:W-:-:S02]  /*f2b0*/  @!P0 IMAD.MOV.U32 R6, RZ, RZ, R7 ;  /* 0x000000ffff068224 */ /* 0x001fc400078e0007 */
[----:B------:R-:W-:-:S05]  /*f2c0*/  @!P0 IMAD.MOV.U32 R7, RZ, RZ, R248 ;  /* 0x000000ffff078224 */ /* 0x000fca00078e00f8 */
[----:B------:R2:W3:Y:S02]  /*f2d0*/  @!P0 LDG.E.U16 R212, desc[UR16][R6.64] ;  /* 0x0000001006d48981 */ /* 0x0004e4000c1e1500 */
[----:B--2---:R-:W-:Y:S02]  /*f2e0*/  @!P0 IMAD.MOV.U32 R6, RZ, RZ, R143 ;  /* 0x000000ffff068224 */ /* 0x004fe400078e008f */
[----:B------:R-:W-:-:S05]  /*f2f0*/  @!P0 IMAD.MOV.U32 R7, RZ, RZ, R149 ;  /* 0x000000ffff078224 */ /* 0x000fca00078e0095 */
[----:B------:R4:W2:Y:S02]  /*f300*/  @!P0 LDG.E.U16 R208, desc[UR16][R6.64] ;  /* 0x0000001006d08981 */ /* 0x0008a4000c1e1500 */
[----:B----4-:R-:W-:Y:S02]  /*f310*/  @!P0 IMAD.MOV.U32 R6, RZ, RZ, R4 ;  /* 0x000000ffff068224 */ /* 0x010fe400078e0004 */
[----:B------:R-:W-:Y:S02]  /*f320*/  @!P0 IMAD.MOV.U32 R7, RZ, RZ, R241 ;  /* 0x000000ffff078224 */ /* 0x000fe400078e00f1 */
[----:B-1----:R-:W-:Y:S02]  /*f330*/  IMAD.MOV.U32 R241, RZ, RZ, R25 ;  /* 0x000000fffff17224 */ /* 0x002fe400078e0019 */
[----:B------:R-:W3:Y:S04]  /*f340*/  LDL.LU R25, [R1+0xae8] ;  /* 0x000ae80001197983 */ /* 0x000ee80000300800 */
[----:B------:R0:W4:Y:S04]  /*f350*/  @!P0 LDG.E.U16 R207, desc[UR16][R6.64] ;  /* 0x0000001006cf8981 */ /* 0x000128000c1e1500 */
[----:B------:R-:W2:Y:S04]  /*f360*/  LDL.LU R249, [R1+0xae4] ;  /* 0x000ae40001f97983 */ /* 0x000ea80000300800 */
[----:B------:R1:W-:Y:S01]  /*f370*/  STL [R1+0x818], R3 ;  /* 0x0008180301007387 */ /* 0x0003e20000100800 */
[----:B0-----:R-:W-:-:S02]  /*f380*/  @!P0 IMAD.MOV.U32 R6, RZ, RZ, R3 ;  /* 0x000000ffff068224 */ /* 0x001fc400078e0003 */
[----:B------:R-:W-:Y:S02]  /*f390*/  @!P0 IMAD.MOV.U32 R7, RZ, RZ, R252 ;  /* 0x000000ffff078224 */ /* 0x000fe400078e00fc */
[----:B-1----:R-:W-:Y:S02]  /*f3a0*/  IMAD.MOV.U32 R3, RZ, RZ, R248 ;  /* 0x000000ffff037224 */ /* 0x002fe400078e00f8 */
[----:B------:R-:W4:Y:S04]  /*f3b0*/  LDL.LU R248, [R1+0xae0] ;  /* 0x000ae00001f87983 */ /* 0x000f280000300800 */
[----:B------:R0:W-:Y:S04]  /*f3c0*/  STL [R1+0x814], R252 ;  /* 0x000814fc01007387 */ /* 0x0001e80000100800 */
[----:B0-----:R-:W3:Y:S01]  /*f3d0*/  LDL R252, [R1+0x7d4] ;  /* 0x0007d40001fc7983 */ /* 0x001ee20000100800 */
[----:B------:R-:W-:-:S06]  /*f3e0*/  PRMT R202, RZ, 0x7610, R202 ;  /* 0x00007610ffca7816 */ /* 0x000fcc00000000ca */
[----:B------:R0:W4:Y:S02]  /*f3f0*/  @!P0 LDG.E.U16 R202, desc[UR16][R6.64] ;  /* 0x0000001006ca8981 */ /* 0x000124000c1e1500 */
[----:B0-----:R-:W-:Y:S02]  /*f400*/  @!P0 IMAD.MOV.U32 R6, RZ, RZ, R245 ;  /* 0x000000ffff068224 */ /* 0x001fe400078e00f5 */
[----:B---3--:R0:W-:Y:S04]  /*f410*/  STS.U16 [R252+UR8+0x8380], R238 ;  /* 0x008380eefc007988 */ /* 0x0081e80008000408 */
[----:B0-----:R-:W3:Y:S04]  /*f420*/  LDL R238, [R1+0x7b4] ;  /* 0x0007b40001ee7983 */ /* 0x001ee80000100800 */
[----:B------:R0:W-:Y:S04]  /*f430*/  STL [R1+0x820], R245 ;  /* 0x000820f501007387 */ /* 0x0001e80000100800 */
[----:B0-----:R-:W2:Y:S01]  /*f440*/  LDL R245, [R1+0x7b0] ;  /* 0x0007b00001f57983 */ /* 0x001ea20000100800 */
[----:B------:R-:W-:Y:S01]  /*f450*/  PRMT R201, RZ, 0x7610, R201 ;  /* 0x00007610ffc97816 */ /* 0x000fe200000000c9 */
[----:B------:R-:W-:Y:S01]  /*f460*/  @!P0 IMAD.MOV.U32 R7, RZ, RZ, R244 ;  /* 0x000000ffff078224 */ /* 0x000fe200078e00f4 */
[----:B------:R-:W-:-:S04]  /*f470*/  PRMT R200, RZ, 0x7610, R200 ;  /* 0x00007610ffc87816 */ /* 0x000fc800000000c8 */
[----:B------:R3:W4:Y:S04]  /*f480*/  @!P0 LDG.E.U16 R201, desc[UR16][R6.64] ;  /* 0x0000001006c98981 */ /* 0x000728000c1e1500 */
[----:B------:R-:W-:Y:S01]  /*f490*/  STL [R1+0x81c], R244 ;  /* 0x00081cf401007387 */ /* 0x000fe20000100800 */
[----:B------:R-:W-:-:S03]  /*f4a0*/  PRMT R199, RZ, 0x7610, R199 ;  /* 0x00007610ffc77816 */ /* 0x000fc600000000c7 */
[----:B------:R-:W-:Y:S01]  /*f4b0*/  STS.U16 [R252+UR8+0x8780], R237 ;  /* 0x008780edfc007988 */ /* 0x000fe20008000408 */
[----:B---3--:R-:W-:Y:S02]  /*f4c0*/  @!P0 IMAD.MOV.U32 R6, RZ, RZ, R238 ;  /* 0x000000ffff068224 */ /* 0x008fe400078e00ee */
[----:B--2---:R-:W-:Y:S01]  /*f4d0*/  @!P0 IMAD.MOV.U32 R7, RZ, RZ, R245 ;  /* 0x000000ffff078224 */ /* 0x004fe200078e00f5 */
[----:B------:R0:W-:Y:S04]  /*f4e0*/  STS.U16 [R252+UR8+0x8b80], R236 ;  /* 0x008b80ecfc007988 */ /* 0x0001e80008000408 */
[----:B------:R1:W2:Y:S04]  /*f4f0*/  @!P0 LDG.E.U16 R200, desc[UR16][R6.64] ;  /* 0x0000001006c88981 */ /* 0x0002a8000c1e1500 */
[----:B------:R-:W3:Y:S04]  /*f500*/  LDL R245, [R1+0x534] ;  /* 0x0005340001f57983 */ /* 0x000ee80000100800 */
[----:B0-----:R-:W4:Y:S04]  /*f510*/  LDL R236, [R1+0x558] ;  /* 0x0005580001ec7983 */ /* 0x001f280000100800 */
[----:B------:R-:W1:Y:S04]  /*f520*/  LDL R6, [R1+0x594] ;  /* 0x0005940001067983 */ /* 0x000e680000100800 */
[----:B------:R-:W1:Y:S04]  /*f530*/  LDL R7, [R1+0x598] ;  /* 0x0005980001077983 */ /* 0x000e680000100800 */
[----:B------:R0:W-:Y:S04]  /*f540*/  STS.U16 [R252+UR8+0x8f80], R234 ;  /* 0x008f80eafc007988 */ /* 0x0001e80008000408 */
[----:B------:R-:W2:Y:S04]  /*f550*/  LDL R244, [R1+0x538] ;  /* 0x0005380001f47983 */ /* 0x000ea80000100800 */
[----:B------:R-:W3:Y:S04]  /*f560*/  LDL R238, [R1+0x514] ;  /* 0x0005140001ee7983 */ /* 0x000ee80000100800 */
[----:B0-----:R-:W2:Y:S04]  /*f570*/  LDL R234, [R1+0x554] ;  /* 0x0005540001ea7983 */ /* 0x001ea80000100800 */
[----:B------:R-:W3:Y:S01]  /*f580*/  LDL R237, [R1+0x518] ;  /* 0x0005180001ed7983 */ /* 0x000ee20000100800 */
[----:B-1----:R-:W-:-:S04]  /*f590*/  @!P0 LOP3.LUT R7, R7, R6, RZ, 0x3c, !PT ;  /* 0x0000000607078212 */ /* 0x002fc800078e3cff */
[----:B------:R-:W-:-:S04]  /*f5a0*/  @!P0 LOP3.LUT R6, R7, R6, RZ, 0x3c, !PT ;  /* 0x0000000607068212 */ /* 0x000fc800078e3cff */
[----:B------:R-:W-:-:S05]  /*f5b0*/  @!P0 LOP3.LUT R7, R7, R6, RZ, 0x3c, !PT ;  /* 0x0000000607078212 */ /* 0x000fca00078e3cff */
[----:B------:R0:W3:Y:S04]  /*f5c0*/  @!P0 LDG.E.U16 R199, desc[UR16][R6.64] ;  /* 0x0000001006c78981 */ /* 0x0000e8000c1e1500 */
[----:B------:R-:W0:Y:S04]  /*f5d0*/  LDL R6, [R1+0x574] ;  /* 0x0005740001067983 */ /* 0x000e280000100800 */
[----:B------:R-:W0:Y:S01]  /*f5e0*/  LDL R7, [R1+0x578] ;  /* 0x0005780001077983 */ /* 0x000e220000100800 */
[----:B------:R-:W-:Y:S02]  /*f5f0*/  PRMT R198, RZ, 0x7610, R198 ;  /* 0x00007610ffc67816 */ /* 0x000fe400000000c6 */
[----:B------:R-:W-:-:S02]  /*f600*/  PRMT R197, RZ, 0x7610, R197 ;  /* 0x00007610ffc57816 */ /* 0x000fc400000000c5 */
[----:B------:R-:W-:Y:S02]  /*f610*/  PRMT R196, RZ, 0x7610, R196 ;  /* 0x00007610ffc47816 */ /* 0x000fe400000000c4 */
[----:B------:R-:W-:Y:S02]  /*f620*/  PRMT R195, RZ, 0x7610, R195 ;  /* 0x00007610ffc37816 */ /* 0x000fe400000000c3 */
[----:B0-----:R-:W-:-:S04]  /*f630*/  @!P0 LOP3.LUT R7, R7, R6, RZ, 0x3c, !PT ;  /* 0x0000000607078212 */ /* 0x001fc800078e3cff */
[----:B------:R-:W-:-:S04]  /*f640*/  @!P0 LOP3.LUT R6, R7, R6, RZ, 0x3c, !PT ;  /* 0x0000000607068212 */ /* 0x000fc800078e3cff */
[----:B------:R-:W-:-:S05]  /*f650*/  @!P0 LOP3.LUT R7, R7, R6, RZ, 0x3c, !PT ;  /* 0x0000000607078212 */ /* 0x000fca00078e3cff */
[----:B------:R4:W3:Y:S02]  /*f660*/  @!P0 LDG.E.U16 R198, desc[UR16][R6.64] ;  /* 0x0000001006c68981 */ /* 0x0008e4000c1e1500 */
[----:B----4-:R-:W-:Y:S02]  /*f670*/  @!P0 IMAD.MOV.U32 R6, RZ, RZ, R236 ;  /* 0x000000ffff068224 */ /* 0x010fe400078e00ec */
[----:B--2---:R-:W-:Y:S02]  /*f680*/  @!P0 IMAD.MOV.U32 R7, RZ, RZ, R234 ;  /* 0x000000ffff078224 */ /* 0x004fe400078e00ea */
[----:B------:R-:W2:Y:S04]  /*f690*/  LDL R234, [R1+0x4f8] ;  /* 0x0004f80001ea7983 */ /* 0x000ea80000100800 */
[----:B------:R0:W4:Y:S02]  /*f6a0*/  @!P0 LDG.E.U16 R197, desc[UR16][R6.64] ;  /* 0x0000001006c58981 */ /* 0x000124000c1e1500 */
[----:B0-----:R-:W-:-:S02]  /*f6b0*/  @!P0 IMAD.MOV.U32 R6, RZ, RZ, R244 ;  /* 0x000000ffff068224 */ /* 0x001fc400078e00f4 */
[----:B---3--:R-:W-:-:S05]  /*f6c0*/  @!P0 IMAD.MOV.U32 R7, RZ, RZ, R245 ;  /* 0x000000ffff078224 */ /* 0x008fca00078e00f5 */
[----:B------:R0:W3:Y:S02]  /*f6d0*/  @!P0 LDG.E.U16 R196, desc[UR16][R6.64] ;  /* 0x0000001006c48981 */ /* 0x0000e4000c1e1500 */
[----:B0-----:R-:W-:Y:S02]  /*f6e0*/  @!P0 IMAD.MOV.U32 R6, RZ, RZ, R237 ;  /* 0x000000ffff068224 */ /* 0x001fe400078e00ed */
[----:B------:R-:W-:-:S05]  /*f6f0*/  @!P0 IMAD.MOV.U32 R7, RZ, RZ, R238 ;  /* 0x000000ffff078224 */ /* 0x000fca00078e00ee */
[----:B------:R2:W3:Y:S04]  /*f700*/  @!P0 LDG.E.U16 R195, desc[UR16][R6.64] ;  /* 0x0000001006c38981 */ /* 0x0004e8000c1e1500 */
[----:B------:R-:W4:Y:S01]  /*f710*/  LDL R7, [R1+0x4f4] ;  /* 0x0004f40001077983 */ /* 0x000f220000100800 */
[----:B------:R-:W-:-:S03]  /*f720*/  PRMT R194, RZ, 0x7610, R194 ;  /* 0x00007610ffc27816 */ /* 0x000fc600000000c2 */
[----:B------:R0:W-:Y:S01]  /*f730*/  STS.U16 [R252+UR8+0x9380], R233 ;  /* 0x009380e9fc007988 */ /* 0x0001e20008000408 */
[----:B------:R-:W-:-:S03]  /*f740*/  IMAD.MOV.U32 R236, RZ, RZ, R241 ;  /* 0x000000ffffec7224 */ /* 0x000fc600078e00f1 */
[----:B------:R1:W-:Y:S01]  /*f750*/  STS.U16 [R252+UR8+0x9780], R232 ;  /* 0x009780e8fc007988 */ /* 0x0003e20008000408 */
[----:B------:R-:W-:-:S03]  /*f760*/  IMAD.MOV.U32 R245, RZ, RZ, R246 ;  /* 0x000000fffff57224 */ /* 0x000fc600078e00f6 */
[----:B------:R-:W-:Y:S04]  /*f770*/  STS.U16 [R252+UR8+0x9b80], R189 ;  /* 0x009b80bdfc007988 */ /* 0x000fe80008000408 */
[----:B0-----:R-:W3:Y:S04]  /*f780*/  LDL R233, [R1+0x494] ;  /* 0x0004940001e97983 */ /* 0x001ee80000100800 */
[----:B-1----:R-:W3:Y:S01]  /*f790*/  LDL R232, [R1+0x498] ;  /* 0x0004980001e87983 */ /* 0x002ee20000100800 */
[----:B------:R-:W-:-:S03]  /*f7a0*/  IMAD.MOV.U32 R237, RZ, RZ, R3 ;  /* 0x000000ffffed7224 */ /* 0x000fc600078e0003 */
[----:B------:R0:W-:Y:S01]  /*f7b0*/  STS.U16 [R252+UR8+0x9f80], R175 ;  /* 0x009f80affc007988 */ /* 0x0001e20008000408 */
[----:B------:R-:W-:-:S03]  /*f7c0*/  IMAD.MOV.U32 R238, RZ, RZ, R240 ;  /* 0x000000ffffee7224 */ /* 0x000fc600078e00f0 */
[----:B------:R-:W3:Y:S01]  /*f7d0*/  LDL.LU R244, [R1+0x218] ;  /* 0x0002180001f47983 */ /* 0x000ee20000300800 */
[----:B------:R-:W-:-:S03]  /*f7e0*/  IMAD.MOV.U32 R3, RZ, RZ, R4 ;  /* 0x000000ffff037224 */ /* 0x000fc600078e0004 */
[----:B0-----:R-:W3:Y:S04]  /*f7f0*/  LDL.LU R252, [R1+0x210] ;  /* 0x0002100001fc7983 */ /* 0x001ee80000300800 */
[----:B------:R-:W3:Y:S04]  /*f800*/  LDL.LU R241, [R1+0x234] ;  /* 0x0002340001f17983 */ /* 0x000ee80000300800 */
[----:B------:R-:W3:Y:S04]  /*f810*/  LDL.LU R246, [R1+0x22c] ;  /* 0x00022c0001f67983 */ /* 0x000ee80000300800 */
[----:B------:R-:W3:Y:S04]  /*f820*/  LDL.LU R240, [R1+0x214] ;  /* 0x0002140001f07983 */ /* 0x000ee80000300800 */
[----:B------:R-:W3:Y:S01]  /*f830*/  LDL.LU R4, [R1+0x20c] ;  /* 0x00020c0001047983 */ /* 0x000ee20000300800 */
[----:B--2---:R-:W-:Y:S01]  /*f840*/  @!P0 IMAD.MOV.U32 R6, RZ, RZ, R234 ;  /* 0x000000ffff068224 */ /* 0x004fe200078e00ea */
[----:B------:R-:W-:-:S02]  /*f850*/  PRMT R193, RZ, 0x7610, R193 ;  /* 0x00007610ffc17816 */ /* 0x000fc400000000c1 */
[----:B------:R-:W2:Y:S04]  /*f860*/  LDL R234, [R1+0x478] ;  /* 0x0004780001ea7983 */ /* 0x000ea80000100800 */
[----:B----4-:R0:W4:Y:S04]  /*f870*/  @!P0 LDG.E.U16 R194, desc[UR16][R6.64] ;  /* 0x0000001006c28981 */ /* 0x010128000c1e1500 */
[----:B------:R-:W0:Y:S04]  /*f880*/  LDL R6, [R1+0x4d4] ;  /* 0x0004d40001067983 */ /* 0x000e280000100800 */
[----:B------:R-:W0:Y:S02]  /*f890*/  LDL R7, [R1+0x4d8] ;  /* 0x0004d80001077983 */ /* 0x000e240000100800 */
[----:B0-----:R-:W-:-:S04]  /*f8a0*/  @!P0 LOP3.LUT R7, R7, R6, RZ, 0x3c, !PT ;  /* 0x0000000607078212 */ /* 0x001fc800078e3cff */
[----:B------:R-:W-:-:S04]  /*f8b0*/  @!P0 LOP3.LUT R6, R7, R6, RZ, 0x3c, !PT ;  /* 0x0000000607068212 */ /* 0x000fc800078e3cff */
[----:B------:R-:W-:-:S05]  /*f8c0*/  @!P0 LOP3.LUT R7, R7, R6, RZ, 0x3c, !PT ;  /* 0x0000000607078212 */ /* 0x000fca00078e3cff */
[----:B------:R0:W4:Y:S04]  /*f8d0*/  @!P0 LDG.E.U16 R193, desc[UR16][R6.64] ;  /* 0x0000001006c18981 */ /* 0x000128000c1e1500 */
[----:B------:R-:W0:Y:S04]  /*f8e0*/  LDL R6, [R1+0x4b4] ;  /* 0x0004b40001067983 */ /* 0x000e280000100800 */
[----:B------:R-:W0:Y:S01]  /*f8f0*/  LDL R7, [R1+0x4b8] ;  /* 0x0004b80001077983 */ /* 0x000e220000100800 */
[----:B------:R-:W-:Y:S02]  /*f900*/  PRMT R192, RZ, 0x7610, R192 ;  /* 0x00007610ffc07816 */ /* 0x000fe400000000c0 */
[----:B------:R-:W-:-:S02]  /*f910*/  PRMT R191, RZ, 0x7610, R191 ;  /* 0x00007610ffbf7816 */ /* 0x000fc400000000bf */
[----:B0-----:R-:W-:-:S04]  /*f920*/  @!P0 LOP3.LUT R7, R7, R6, RZ, 0x3c, !PT ;  /* 0x0000000607078212 */ /* 0x001fc800078e3cff */
[----:B------:R-:W-:-:S04]  /*f930*/  @!P0 LOP3.LUT R6, R7, R6, RZ, 0x3c, !PT ;  /* 0x0000000607068212 */ /* 0x000fc800078e3cff */
[----:B------:R-:W-:-:S05]  /*f940*/  @!P0 LOP3.LUT R7, R7, R6, RZ, 0x3c, !PT ;  /* 0x0000000607078212 */ /* 0x000fca00078e3cff */
[----:B------:R3:W4:Y:S02]  /*f950*/  @!P0 LDG.E.U16 R192, desc[UR16][R6.64] ;  /* 0x0000001006c08981 */ /* 0x000724000c1e1500 */
[----:B---3--:R-:W-:Y:S02]  /*f960*/  @!P0 IMAD.MOV.U32 R6, RZ, RZ, R232 ;  /* 0x000000ffff068224 */ /* 0x008fe400078e00e8 */
[----:B------:R-:W-:Y:S01]  /*f970*/  @!P0 IMAD.MOV.U32 R7, RZ, RZ, R233 ;  /* 0x000000ffff078224 */ /* 0x000fe200078e00e9 */
[----:B------:R-:W-:Y:S01]  /*f980*/  PRMT R190, RZ, 0x7610, R190 ;  /* 0x00007610ffbe7816 */ /* 0x000fe200000000be */
[----:B------:R-:W3:Y:S04]  /*f990*/  LDL R233, [R1+0x434] ;  /* 0x0004340001e97983 */ /* 0x000ee80000100800 */
[----:B------:R2:W4:Y:S04]  /*f9a0*/  @!P0 LDG.E.U16 R191, desc[UR16][R6.64] ;  /* 0x0000001006bf8981 */ /* 0x000528000c1e1500 */
[----:B------:R-:W3:Y:S04]  /*f9b0*/  LDL R232, [R1+0x438] ;  /* 0x0004380001e87983 */ /* 0x000ee80000100800 */
[----:B------:R-:W4:Y:S01]  /*f9c0*/  LDL R7, [R1+0x474] ;  /* 0x0004740001077983 */ /* 0x000f220000100800 */
[----:B--2---:R-:W-:Y:S01]  /*f9d0*/  @!P0 IMAD.MOV.U32 R6, RZ, RZ, R234 ;  /* 0x000000ffff068224 */ /* 0x004fe200078e00ea */
[----:B------:R-:W-:-:S02]  /*f9e0*/  PRMT R189, RZ, 0x7610, R189 ;  /* 0x00007610ffbd7816 */ /* 0x000fc400000000bd */
[----:B------:R-:W-:Y:S01]  /*f9f0*/  PRMT R188, RZ, 0x7610, R188 ;  /* 0x00007610ffbc7816 */ /* 0x000fe200000000bc */
[----:B------:R0:W-:Y:S04]  /*fa00*/  STS.U16 [R2+UR8+0x1800], R187 ;  /* 0x001800bb02007988 */ /* 0x0001e80008000408 */
[----:B------:R-:W2:Y:S04]  /*fa10*/  LDL R234, [R1+0x3f8] ;  /* 0x0003f80001ea7983 */ /* 0x000ea80000100800 */
[----:B----4-:R1:W4:Y:S04]  /*fa20*/  @!P0 LDG.E.U16 R190, desc[UR16][R6.64] ;  /* 0x0000001006be8981 */ /* 0x010328000c1e1500 */
[----:B------:R-:W1:Y:S04]  /*fa30*/  LDL R6, [R1+0x454] ;  /* 0x0004540001067983 */ /* 0x000e680000100800 */
[----:B------:R-:W1:Y:S02]  /*fa40*/  LDL R7, [R1+0x458] ;  /* 0x0004580001077983 */ /* 0x000e640000100800 */
[----:B-1----:R-:W-:-:S04]  /*fa50*/  @!P0 LOP3.LUT R7, R7, R6, RZ, 0x3c, !PT ;  /* 0x0000000607078212 */ /* 0x002fc800078e3cff */
[----:B------:R-:W-:-:S04]  /*fa60*/  @!P0 LOP3.LUT R6, R7, R6, RZ, 0x3c, !PT ;  /* 0x0000000607068212 */ /* 0x000fc800078e3cff */
[----:B------:R-:W-:-:S05]  /*fa70*/  @!P0 LOP3.LUT R7, R7, R6, RZ, 0x3c, !PT ;  /* 0x0000000607078212 */ /* 0x000fca00078e3cff */
[----:B------:R3:W4:Y:S02]  /*fa80*/  @!P0 LDG.E.U16 R189, desc[UR16][R6.64] ;  /* 0x0000001006bd8981 */ /* 0x000724000c1e1500 */
[----:B---3--:R-:W-:Y:S02]  /*fa90*/  @!P0 IMAD.MOV.U32 R6, RZ, RZ, R232 ;  /* 0x000000ffff068224 */ /* 0x008fe400078e00e8 */
[----:B------:R-:W-:Y:S01]  /*faa0*/  @!P0 IMAD.MOV.U32 R7, RZ, RZ, R233 ;  /* 0x000000ffff078224 */ /* 0x000fe200078e00e9 */
[----:B0-----:R-:W-:Y:S01]  /*fab0*/  PRMT R187, RZ, 0x7610, R187 ;  /* 0x00007610ffbb7816 */ /* 0x001fe200000000bb */
[----:B------:R0:W-:Y:S04]  /*fac0*/  STS.U16 [R2+UR8+0x1c00], R186 ;  /* 0x001c00ba02007988 */ /* 0x0001e80008000408 */
[----:B------:R1:W3:Y:S04]  /*fad0*/  @!P0 LDG.E.U16 R188, desc[UR16][R6.64] ;  /* 0x0000001006bc8981 */ /* 0x0002e8000c1e1500 */
[----:B------:R-:W4:Y:S04]  /*fae0*/  LDL R233, [R1+0x3b4] ;  /* 0x0003b40001e97983 */ /* 0x000f280000100800 */
[----:B------:R-:W3:Y:S04]  /*faf0*/  LDL R232, [R1+0x3b8] ;  /* 0x0003b80001e87983 */ /* 0x000ee80000100800 */
[----:B------:R-:W1:Y:S04]  /*fb00*/  LDL R6, [R1+0x414] ;  /* 0x0004140001067983 */ /* 0x000e680000100800 */
[----:B------:R-:W1:Y:S02]  /*fb10*/  LDL R7, [R1+0x418] ;  /* 0x0004180001077983 */ /* 0x000e640000100800 */
[----:B-1----:R-:W-:-:S04]  /*fb20*/  @!P0 LOP3.LUT R7, R7, R6, RZ, 0x3c, !PT ;  /* 0x0000000607078212 */ /* 0x002fc800078e3cff */
[----:B------:R-:W-:-:S04]  /*fb30*/  @!P0 LOP3.LUT R6, R7, R6, RZ, 0x3c, !PT ;  /* 0x0000000607068212 */ /* 0x000fc800078e3cff */
[----:B------:R-:W-:-:S05]  /*fb40*/  @!P0 LOP3.LUT R7, R7, R6, RZ, 0x3c, !PT ;  /* 0x0000000607078212 */ /* 0x000fca00078e3cff */
[----:B------:R2:W4:Y:S04]  /*fb50*/  @!P0 LDG.E.U16 R187, desc[UR16][R6.64] ;  /* 0x0000001006bb8981 */ /* 0x000528000c1e1500 */
[----:B------:R-:W3:Y:S01]  /*fb60*/  LDL R7, [R1+0x3f4] ;  /* 0x0003f40001077983 */ /* 0x000ee20000100800 */
[----:B0-----:R-:W-:Y:S01]  /*fb70*/  PRMT R186, RZ, 0x7610, R186 ;  /* 0x00007610ffba7816 */ /* 0x001fe200000000ba */
[----:B--2---:R-:W-:Y:S02]  /*fb80*/  @!P0 IMAD.MOV.U32 R6, RZ, RZ, R234 ;  /* 0x000000ffff068224 */ /* 0x004fe400078e00ea */
[----:B------:R0:W-:Y:S04]  /*fb90*/  STS.U16 [R2+UR8+0x2000], R185 ;  /* 0x002000b902007988 */ /* 0x0001e80008000408 */
[----:B------:R1:W-:Y:S04]  /*fba0*/  STS.U16 [R2+UR8+0x2400], R184 ;  /* 0x002400b802007988 */ /* 0x0003e80008000408 */
[----:B------:R-:W2:Y:S04]  /*fbb0*/  LDL R234, [R1+0x398] ;  /* 0x0003980001ea7983 */ /* 0x000ea80000100800 */
[----:B---3--:R3:W2:Y:S04]  /*fbc0*/  @!P0 LDG.E.U16 R186, desc[UR16][R6.64] ;  /* 0x0000001006ba8981 */ /* 0x0086a8000c1e1500 */
[----:B------:R-:W3:Y:S04]  /*fbd0*/  LDL R6, [R1+0x3d4] ;  /* 0x0003d40001067983 */ /* 0x000ee80000100800 */
[----:B------:R-:W3:Y:S01]  /*fbe0*/  LDL R7, [R1+0x3d8] ;  /* 0x0003d80001077983 */ /* 0x000ee20000100800 */
[----:B0-----:R-:W-:-:S02]  /*fbf0*/  PRMT R185, RZ, 0x7610, R185 ;  /* 0x00007610ffb97816 */ /* 0x001fc400000000b9 */
[----:B-1----:R-:W-:Y:S02]  /*fc00*/  PRMT R184, RZ, 0x7610, R184 ;  /* 0x00007610ffb87816 */ /* 0x002fe400000000b8 */
[----:B---3--:R-:W-:-:S04]  /*fc10*/  @!P0 LOP3.LUT R7, R7, R6, RZ, 0x3c, !PT ;  /* 0x0000000607078212 */ /* 0x008fc800078e3cff */
[----:B------:R-:W-:-:S04]  /*fc20*/  @!P0 LOP3.LUT R6, R7, R6, RZ, 0x3c, !PT ;  /* 0x0000000607068212 */ /* 0x000fc800078e3cff */
[----:B------:R-:W-:-:S05]  /*fc30*/  @!P0 LOP3.LUT R7, R7, R6, RZ, 0x3c, !PT ;  /* 0x0000000607078212 */ /* 0x000fca00078e3cff */
[----:B------:R0:W3:Y:S02]  /*fc40*/  @!P0 LDG.E.U16 R185, desc[UR16][R6.64] ;  /* 0x0000001006b98981 */ /* 0x0000e4000c1e1500 */
[----:B0-----:R-:W-:Y:S02]  /*fc50*/  @!P0 IMAD.MOV.U32 R6, RZ, RZ, R232 ;  /* 0x000000ffff068224 */ /* 0x001fe400078e00e8 */
[----:B----4-:R-:W-:Y:S01]  /*fc60*/  @!P0 IMAD.MOV.U32 R7, RZ, RZ, R233 ;  /* 0x000000ffff078224 */ /* 0x010fe200078e00e9 */
[----:B------:R-:W4:Y:S04]  /*fc70*/  LDL R232, [R1+0x378] ;  /* 0x0003780001e87983 */ /* 0x000f280000100800 */
[----:B------:R2:W3:Y:S04]  /*fc80*/  @!P0 LDG.E.U16 R184, desc[UR16][R6.64] ;  /* 0x0000001006b88981 */ /* 0x0004e8000c1e1500 */
[----:B------:R-:W3:Y:S04]  /*fc90*/  LDL R233, [R1+0x374] ;  /* 0x0003740001e97983 */ /* 0x000ee80000100800 */
[----:B------:R-:W4:Y:S01]  /*fca0*/  LDL R7, [R1+0x394] ;  /* 0x0003940001077983 */ /* 0x000f220000100800 */
[----:B--2---:R-:W-:-:S03]  /*fcb0*/  @!P0 IMAD.MOV.U32 R6, RZ, RZ, R234 ;  /* 0x000000ffff068224 */ /* 0x004fc600078e00ea */
[----:B------:R0:W-:Y:S01]  /*fcc0*/  STS.U16 [R2+UR8+0x2800], R183 ;  /* 0x002800b702007988 */ /* 0x0001e20008000408 */
[----:B------:R-:W-:Y:S02]  /*fcd0*/  PRMT R182, RZ, 0x7610, R182 ;  /* 0x00007610ffb67816 */ /* 0x000fe400000000b6 */
[----:B0-----:R-:W-:-:S06]  /*fce0*/  PRMT R183, RZ, 0x7610, R183 ;  /* 0x00007610ffb77816 */ /* 0x001fcc00000000b7 */
[----:B----4-:R0:W2:Y:S02]  /*fcf0*/  @!P0 LDG.E.U16 R183, desc[UR16][R6.64] ;  /* 0x0000001006b78981 */ /* 0x0100a4000c1e1500 */
[----:B0-----:R-:W-:Y:S02]  /*fd00*/  @!P0 IMAD.MOV.U32 R6, RZ, RZ, R232 ;  /* 0x000000ffff068224 */ /* 0x001fe400078e00e8 */
[----:B---3--:R-:W-:Y:S01]  /*fd10*/  @!P0 IMAD.MOV.U32 R7, RZ, RZ, R233 ;  /* 0x000000ffff078224 */ /* 0x008fe200078e00e9 */
[----:B------:R0:W-:Y:S04]  /*fd20*/  STS.U16 [R2+UR8+0x1400], R181 ;  /* 0x001400b502007988 */ /* 0x0001e80008000408 */
[----:B------:R1:W3:Y:S04]  /*fd30*/  @!P0 LDG.E.U16 R182, desc[UR16][R6.64] ;  /* 0x0000001006b68981 */ /* 0x0002e8000c1e1500 */
[----:B------:R4:W-:Y:S04]  /*fd40*/  STS.U16 [R2+UR8+0x3000], R205 ;  /* 0x003000cd02007988 */ /* 0x0009e80008000408 */
[----:B------:R1:W-:Y:S04]  /*fd50*/  STS.U16 [R2+UR8+0x2c00], R206 ;  /* 0x002c00ce02007988 */ /* 0x0003e80008000408 */
[----:B------:R-:W2:Y:S04]  /*fd60*/  LDL R6, [R1+0x354] ;  /* 0x0003540001067983 */ /* 0x000ea80000100800 */
[----:B------:R-:W2:Y:S01]  /*fd70*/  LDL R7, [R1+0x358] ;  /* 0x0003580001077983 */ /* 0x000ea20000100800 */
[----:B0-----:R-:W-:-:S03]  /*fd80*/  PRMT R181, RZ, 0x7610, R181 ;  /* 0x00007610ffb57816 */ /* 0x001fc600000000b5 */
[----:B----4-:R-:W4:Y:S04]  /*fd90*/  LDL R205, [R1+0x338] ;  /* 0x0003380001cd7983 */ /* 0x010f280000100800 */
[----:B-1----:R-:W3:Y:S01]  /*fda0*/  LDL R206, [R1+0x314] ;  /* 0x0003140001ce7983 */ /* 0x002ee20000100800 */
[----:B------:R-:W-:Y:S02]  /*fdb0*/  IMAD.MOV.U32 R234, RZ, RZ, R237 ;  /* 0x000000ffffea7224 */ /* 0x000fe400078e00ed */
[----:B------:R-:W-:Y:S01]  /*fdc0*/  IMAD.MOV.U32 R237, RZ, RZ, R3 ;  /* 0x000000ffffed7224 */ /* 0x000fe200078e0003 */
[----:B------:R-:W-:Y:S01]  /*fdd0*/  PRMT R180, RZ, 0x7610, R180 ;  /* 0x00007610ffb47816 */ /* 0x000fe200000000b4 */
[----:B------:R-:W-:Y:S01]  /*fde0*/  IMAD.MOV.U32 R3, RZ, RZ, R145 ;  /* 0x000000ffff037224 */ /* 0x000fe200078e0091 */
[----:B------:R-:W3:Y:S04]  /*fdf0*/  LDL R233, [R1+0x2f4] ;  /* 0x0002f40001e97983 */ /* 0x000ee80000100800 */
[----:B------:R-:W3:Y:S04]  /*fe00*/  LDL R145, [R1+0x318] ;  /* 0x0003180001917983 */ /* 0x000ee80000100800 */
[----:B------:R-:W3:Y:S01]  /*fe10*/  LDL R232, [R1+0x2f8] ;  /* 0x0002f80001e87983 */ /* 0x000ee20000100800 */
[----:B--2---:R-:W-:-:S04]  /*fe20*/  @!P0 LOP3.LUT R7, R7, R6, RZ, 0x3c, !PT ;  /* 0x0000000607078212 */ /* 0x004fc800078e3cff */
[----:B------:R-:W-:-:S04]  /*fe30*/  @!P0 LOP3.LUT R6, R7, R6, RZ, 0x3c, !PT ;  /* 0x0000000607068212 */ /* 0x000fc800078e3cff */
[----:B------:R-:W-:-:S05]  /*fe40*/  @!P0 LOP3.LUT R7, R7, R6, RZ, 0x3c, !PT ;  /* 0x0000000607078212 */ /* 0x000fca00078e3cff */
[----:B------:R4:W2:Y:S04]  /*fe50*/  @!P0 LDG.E.U16 R181, desc[UR16][R6.64] ;  /* 0x0000001006b58981 */ /* 0x0008a8000c1e1500 */
[----:B------:R-:W3:Y:S01]  /*fe60*/  LDL R7, [R1+0x334] ;  /* 0x0003340001077983 */ /* 0x000ee20000100800 */
[----:B----4-:R-:W-:-:S03]  /*fe70*/  @!P0 IMAD.MOV.U32 R6, RZ, RZ, R205 ;  /* 0x000000ffff068224 */ /* 0x010fc600078e00cd */
[----:B------:R-:W4:Y:S04]  /*fe80*/  LDL R205, [R1+0x2d8] ;  /* 0x0002d80001cd7983 */ /* 0x000f280000100800 */
[----:B------:R0:W-:Y:S04]  /*fe90*/  STS.U16 [R2+UR8+0x3800], R203 ;  /* 0x003800cb02007988 */ /* 0x0001e80008000408 */
[----:B------:R1:W-:Y:S04]  /*fea0*/  STS.U16 [R2+UR8+0x1000], R179 ;  /* 0x001000b302007988 */ /* 0x0003e80008000408 */
[----:B---3--:R3:W2:Y:S02]  /*feb0*/  @!P0 LDG.E.U16 R180, desc[UR16][R6.64] ;  /* 0x0000001006b48981 */ /* 0x0086a4000c1e1500 */
[----:B---3--:R-:W-:-:S02]  /*fec0*/  @!P0 IMAD.MOV.U32 R7, RZ, RZ, R206 ;  /* 0x000000ffff078224 */ /* 0x008fc400078e00ce */
[----:B------:R-:W3:Y:S01]  /*fed0*/  LDL R206, [R1+0x2d4] ;  /* 0x0002d40001ce7983 */ /* 0x000ee20000100800 */
[----:B------:R-:W-:-:S03]  /*fee0*/  @!P0 IMAD.MOV.U32 R6, RZ, RZ, R145 ;  /* 0x000000ffff068224 */ /* 0x000fc600078e0091 */
[----:B------:R-:W2:Y:S04]  /*fef0*/  LDL.LU R145, [R1+0x294] ;  /* 0x0002940001917983 */ /* 0x000ea80000300800 */
[----:B0-----:R-:W2:Y:S01]  /*ff00*/  LDL R203, [R1+0x2b8] ;  /* 0x0002b80001cb7983 */ /* 0x001ea20000100800 */
[----:B-1----:R-:W-:-:S03]  /*ff10*/  PRMT R179, RZ, 0x7610, R179 ;  /* 0x00007610ffb37816 */ /* 0x002fc600000000b3 */
[----:B------:R0:W-:Y:S04]  /*ff20*/  STS.U16 [R2+UR8+0xc00], R178 ;  /* 0x000c00b202007988 */ /* 0x0001e80008000408 */
[----:B------:R1:W2:Y:S01]  /*ff30*/  @!P0 LDG.E.U16 R179, desc[UR16][R6.64] ;  /* 0x0000001006b38981 */ /* 0x0002a2000c1e1500 */
[----:B0-----:R-:W-:Y:S01]  /*ff40*/  PRMT R178, RZ, 0x7610, R178 ;  /* 0x00007610ffb27816 */ /* 0x001fe200000000b2 */
[----:B-1----:R-:W-:Y:S02]  /*ff50*/  @!P0 IMAD.MOV.U32 R6, RZ, RZ, R232 ;  /* 0x000000ffff068224 */ /* 0x002fe400078e00e8 */
[----:B------:R-:W-:Y:S01]  /*ff60*/  @!P0 IMAD.MOV.U32 R7, RZ, RZ, R233 ;  /* 0x000000ffff078224 */ /* 0x000fe200078e00e9 */
[----:B------:R-:W-:Y:S01]  /*ff70*/  PRMT R177, RZ, 0x7610, R177 ;  /* 0x00007610ffb17816 */ /* 0x000fe200000000b1 */
[----:B------:R-:W-:Y:S01]  /*ff80*/  IMAD.MOV.U32 R233, RZ, RZ, R234 ;  /* 0x000000ffffe97224 */ /* 0x000fe200078e00ea */
[----:B------:R0:W-:Y:S01]  /*ff90*/  STS.U16 [R2+UR8+0x3400], R204 ;  /* 0x003400cc02007988 */ /* 0x0001e20008000408 */
[----:B------:R-:W-:-:S03]  /*ffa0*/  IMAD.MOV.U32 R234, RZ, RZ, R3 ;  /* 0x000000ffffea7224 */ /* 0x000fc600078e0003 */
[----:B------:R4:W2:Y:S01]  /*ffb0*/  @!P0 LDG.E.U16 R178, desc[UR16][R6.64] ;  /* 0x0000001006b28981 */ /* 0x0008a2000c1e1500 */
[----:B------:R-:W-:-:S03]  /*ffc0*/  IMAD.MOV.U32 R3, RZ, RZ, R149 ;  /* 0x000000ffff037224 */ /* 0x000fc600078e0095 */
[----:B------:R-:W2:Y:S04]  /*ffd0*/  LDL R232, [R1+0x298] ;  /* 0x0002980001e87983 */ /* 0x000ea80000100800 */
[----:B0-----:R-:W2:Y:S01]  /*ffe0*/  LDL.LU R204, [R1+0x274] ;  /* 0x0002740001cc7983 */ /* 0x001ea20000300800 */
[----:B----4-:R-:W-:-:S03]  /*fff0*/  @!P0 IMAD.MOV.U32 R6, RZ, RZ, R205 ;  /* 0x000000ffff068224 */ /* 0x010fc600078e00cd */
[----:B------:R-:W4:Y:S04]  /*10000*/  LDL.LU R149, [R1+0x278] ;  /* 0x0002780001957983 */ /* 0x000f280000300800 */
[----:B------:R-:W4:Y:S01]  /*10010*/  LDL R205, [R1+0x258] ;  /* 0x0002580001cd7983 */ /* 0x000f220000100800 */
[----:B---3--:R-:W-:-:S03]  /*10020*/  @!P0 IMAD.MOV.U32 R7, RZ, RZ, R206 ;  /* 0x000000ffff078224 */ /* 0x008fc600078e00ce */
[----:B------:R-:W3:Y:S04]  /*10030*/  LDL.LU R206, [R1+0x254] ;  /* 0x0002540001ce7983 */ /* 0x000ee80000300800 */
[----:B------:R2:W3:Y:S04]  /*10040*/  @!P0 LDG.E.U16 R177, desc[UR16][R6.64] ;  /* 0x0000001006b18981 */ /* 0x0004e8000c1e1500 */
[----:B------:R-:W4:Y:S01]  /*10050*/  LDL R7, [R1+0x2b4] ;  /* 0x0002b40001077983 */ /* 0x000f220000100800 */
[----:B--2---:R-:W-:-:S03]  /*10060*/  @!P0 IMAD.MOV.U32 R6, RZ, RZ, R203 ;  /* 0x000000ffff068224 */ /* 0x004fc600078e00cb */
[----:B------:R-:W2:Y:S04]  /*10070*/  LDL.LU R203, [R1+0x238] ;  /* 0x0002380001cb7983 */ /* 0x000ea80000300800 */
[----:B------:R0:W-:Y:S01]  /*10080*/  STS.U16 [R2+UR8+0x800], R176 ;  /* 0x000800b002007988 */ /* 0x0001e20008000408 */
[----:B------:R-:W-:Y:S02]  /*10090*/  PRMT R175, RZ, 0x7610, R175 ;  /* 0x00007610ffaf7816 */ /* 0x000fe400000000af */
[----:B0-----:R-:W-:Y:S01]  /*100a0*/  PRMT R176, RZ, 0x7610, R176 ;  /* 0x00007610ffb07816 */ /* 0x001fe200000000b0 */
[----:B------:R0:W-:Y:S01]  /*100b0*/  STS.U16 [R2+UR8+0x400], R174 ;  /* 0x000400ae02007988 */ /* 0x0001e20008000408 */
[----:B------:R-:W-:Y:S02]  /*100c0*/  PRMT R173, RZ, 0x7610, R173 ;  /* 0x00007610ffad7816 */ /* 0x000fe400000000ad */
[----:B0-----:R-:W-:Y:S01]  /*100d0*/  PRMT R174, RZ, 0x7610, R174 ;  /* 0x00007610ffae7816 */ /* 0x001fe200000000ae */
[----:B------:R0:W-:Y:S04]  /*100e0*/  STS.U16 [R2+UR8], R172 ;  /* 0x000000ac02007988 */ /* 0x0001e80008000408 */
[----:B------:R1:W-:Y:S01]  /*100f0*/  STS.U16 [R2+UR8+0x3c00], R171 ;  /* 0x003c00ab02007988 */ /* 0x0003e20008000408 */
[----:B0-----:R-:W-:-:S02]  /*10100*/  PRMT R172, RZ, 0x7610, R172 ;  /* 0x00007610ffac7816 */ /* 0x001fc400000000ac */
[----:B-1----:R-:W-:Y:S01]  /*10110*/  PRMT R171, RZ, 0x7610, R171 ;  /* 0x00007610ffab7816 */ /* 0x002fe200000000ab */
[----:B------:R0:W-:Y:S02]  /*10120*/  STS.U16 [R2+UR8+0x5c00], R170 ;  /* 0x005c00aa02007988 */ /* 0x0001e40008000408 */
[----:B0-----:R-:W-:Y:S02]  /*10130*/  PRMT R170, RZ, 0x7610, R170 ;  /* 0x00007610ffaa7816 */ /* 0x001fe400000000aa */
[----:B----4-:R0:W4:Y:S02]  /*10140*/  @!P0 LDG.E.U16 R176, desc[UR16][R6.64] ;  /* 0x0000001006b08981 */ /* 0x010124000c1e1500 */
[----:B0-----:R-:W-:Y:S02]  /*10150*/  @!P0 IMAD.MOV.U32 R6, RZ, RZ, R232 ;  /* 0x000000ffff068224 */ /* 0x001fe400078e00e8 */
[----:B------:R-:W-:-:S05]  /*10160*/  @!P0 IMAD.MOV.U32 R7, RZ, RZ, R145 ;  /* 0x000000ffff078224 */ /* 0x000fca00078e0091 */
[----:B------:R0:W4:Y:S02]  /*10170*/  @!P0 LDG.E.U16 R175, desc[UR16][R6.64] ;  /* 0x0000001006af8981 */ /* 0x000124000c1e1500 */
[----:B0-----:R-:W-:Y:S02]  /*10180*/  @!P0 IMAD.MOV.U32 R6, RZ, RZ, R149 ;  /* 0x000000ffff068224 */ /* 0x001fe400078e0095 */
[----:B------:R-:W-:-:S05]  /*10190*/  @!P0 IMAD.MOV.U32 R7, RZ, RZ, R204 ;  /* 0x000000ffff078224 */ /* 0x000fca00078e00cc */
[----:B------:R0:W4:Y:S02]  /*101a0*/  @!P0 LDG.E.U16 R174, desc[UR16][R6.64] ;  /* 0x0000001006ae8981 */ /* 0x000124000c1e1500 */
[----:B0-----:R-:W-:Y:S02]  /*101b0*/  @!P0 IMAD.MOV.U32 R6, RZ, RZ, R205 ;  /* 0x000000ffff068224 */ /* 0x001fe400078e00cd */
[----:B---3--:R-:W-:Y:S01]  /*101c0*/  @!P0 IMAD.MOV.U32 R7, RZ, RZ, R206 ;  /* 0x000000ffff078224 */ /* 0x008fe200078e00ce */
[----:B------:R-:W3:Y:S04]  /*101d0*/  LDL R205, [R1+0x590] ;  /* 0x0005900001cd7983 */ /* 0x000ee80000100800 */
[----:B------:R2:W4:Y:S01]  /*101e0*/  @!P0 LDG.E.U16 R173, desc[UR16][R6.64] ;  /* 0x0000001006ad8981 */ /* 0x000522000c1e1500 */
[----:B------:R-:W-:-:S02]  /*101f0*/  IMAD.MOV.U32 R232, RZ, RZ, R233 ;  /* 0x000000ffffe87224 */ /* 0x000fc400078e00e9 */
[----:B------:R-:W-:Y:S02]  /*10200*/  IMAD.MOV.U32 R233, RZ, RZ, R234 ;  /* 0x000000ffffe97224 */ /* 0x000fe400078e00ea */
[----:B--2---:R-:W-:Y:S02]  /*10210*/  @!P0 IMAD.MOV.U32 R6, RZ, RZ, R203 ;  /* 0x000000ffff068224 */ /* 0x004fe400078e00cb */
[----:B------:R-:W-:Y:S02]  /*10220*/  @!P0 IMAD.MOV.U32 R7, RZ, RZ, R241 ;  /* 0x000000ffff078224 */ /* 0x000fe400078e00f1 */
[----:B------:R-:W-:Y:S02]  /*10230*/  IMAD.MOV.U32 R234, RZ, RZ, R247 ;  /* 0x000000ffffea7224 */ /* 0x000fe400078e00f7 */
[----:B------:R-:W2:Y:S04]  /*10240*/  LDL.LU R247, [R1+0x2ac] ;  /* 0x0002ac0001f77983 */ /* 0x000ea80000300800 */
[----:B------:R0:W4:Y:S04]  /*10250*/  @!P0 LDG.E.U16 R172, desc[UR16][R6.64] ;  /* 0x0000001006ac8981 */ /* 0x000128000c1e1500 */
[----:B------:R1:W-:Y:S01]  /*10260*/  STL [R1+0x824], R241 ;  /* 0x000824f101007387 */ /* 0x0003e20000100800 */
[----:B0-----:R-:W-:-:S02]  /*10270*/  @!P0 IMAD.MOV.U32 R6, RZ, RZ, R244 ;  /* 0x000000ffff068224 */ /* 0x001fc400078e00f4 */
[----:B------:R-:W-:Y:S01]  /*10280*/  @!P0 IMAD.MOV.U32 R7, RZ, RZ, R240 ;  /* 0x000000ffff078224 */ /* 0x000fe200078e00f0 */
[----:B-1----:R-:W2:Y:S04]  /*10290*/  LDL R241, [R1+0x58c] ;  /* 0x00058c0001f17983 */ /* 0x002ea80000100800 */
[----:B------:R0:W-:Y:S04]  /*102a0*/  STL [R1+0x82c], R244 ;  /* 0x00082cf401007387 */ /* 0x0001e80000100800 */
[----:B------:R1:W4:Y:S04]  /*102b0*/  @!P0 LDG.E.U16 R171, desc[UR16][R6.64] ;  /* 0x0000001006ab8981 */ /* 0x000328000c1e1500 */
[----:B0-----:R-:W4:Y:S04]  /*102c0*/  LDL R244, [R1+0x570] ;  /* 0x0005700001f47983 */ /* 0x001f280000100800 */
[----:B------:R0:W-:Y:S01]  /*102d0*/  STL [R1+0x828], R240 ;  /* 0x000828f001007387 */ /* 0x0001e20000100800 */
[----:B-1----:R-:W-:-:S02]  /*102e0*/  @!P0 IMAD.MOV.U32 R6, RZ, RZ, R251 ;  /* 0x000000ffff068224 */ /* 0x002fc400078e00fb */
[----:B------:R-:W-:-:S05]  /*102f0*/  @!P0 IMAD.MOV.U32 R7, RZ, RZ, R250 ;  /* 0x000000ffff078224 */ /* 0x000fca00078e00fa */
[----:B------:R1:W4:Y:S04]  /*10300*/  @!P0 LDG.E.U16 R170, desc[UR16][R6.64] ;  /* 0x0000001006aa8981 */ /* 0x000328000c1e1500 */
[----:B0-----:R-:W4:Y:S04]  /*10310*/  LDL.LU R240, [R1+0x24c] ;  /* 0x00024c0001f07983 */ /* 0x001f280000300800 */
[----:B------:R0:W-:Y:S01]  /*10320*/  STL [R1+0x834], R251 ;  /* 0x000834fb01007387 */ /* 0x0001e20000100800 */
[----:B-1----:R-:W-:Y:S02]  /*10330*/  @!P0 IMAD.MOV.U32 R6, RZ, RZ, R243 ;  /* 0x000000ffff068224 */ /* 0x002fe400078e00f3 */
[----:B------:R-:W-:Y:S01]  /*10340*/  @!P0 IMAD.MOV.U32 R7, RZ, RZ, R242 ;  /* 0x000000ffff078224 */ /* 0x000fe200078e00f2 */
[----:B0-----:R-:W4:Y:S04]  /*10350*/  LDL.LU R251, [R1+0x230] ;  /* 0x0002300001fb7983 */ /* 0x001f280000300800 */
[----:B------:R0:W-:Y:S04]  /*10360*/  STL [R1+0x830], R250 ;  /* 0x000830fa01007387 */ /* 0x0001e80000100800 */
[----:B0-----:R-:W4:Y:S04]  /*10370*/  LDL R250, [R1+0x56c] ;  /* 0x00056c0001fa7983 */ /* 0x001f280000100800 */
[----:B------:R0:W-:Y:S04]  /*10380*/  STL [R1+0x83c], R243 ;  /* 0x00083cf301007387 */ /* 0x0001e80000100800 */
[----:B0-----:R-:W3:Y:S04]  /*10390*/  LDL R243, [R1+0x7ac] ;  /* 0x0007ac0001f37983 */ /* 0x001ee80000100800 */
[----:B------:R0:W-:Y:S04]  /*103a0*/  STL [R1+0x838], R242 ;  /* 0x000838f201007387 */ /* 0x0001e80000100800 */
[----:B0-----:R-:W2:Y:S01]  /*103b0*/  LDL R242, [R1+0x7a8] ;  /* 0x0007a80001f27983 */ /* 0x001ea20000100800 */
[----:B------:R-:W-:-:S02]  /*103c0*/  PRMT R169, RZ, 0x7610, R169 ;  /* 0x00007610ffa97816 */ /* 0x000fc400000000a9 */
[----:B------:R-:W-:-:S04]  /*103d0*/  PRMT R168, RZ, 0x7610, R168 ;  /* 0x00007610ffa87816 */ /* 0x000fc800000000a8 */
[----:B------:R3:W4:Y:S01]  /*103e0*/  @!P0 LDG.E.U16 R169, desc[UR16][R6.64] ;  /* 0x0000001006a98981 */ /* 0x000722000c1e1500 */
[----:B------:R-:W-:Y:S02]  /*103f0*/  PRMT R167, RZ, 0x7610, R167 ;  /* 0x00007610ffa77816 */ /* 0x000fe400000000a7 */
[----:B------:R-:W-:Y:S01]  /*10400*/  PRMT R166, RZ, 0x7610, R166 ;  /* 0x00007610ffa67816 */ /* 0x000fe200000000a6 */
[----:B---3--:R-:W-:Y:S02]  /*10410*/  @!P0 IMAD.MOV.U32 R6, RZ, RZ, R243 ;  /* 0x000000ffff068224 */ /* 0x008fe400078e00f3 */
[----:B------:R-:W3:Y:S01]  /*10420*/  LDL R243, [R1+0x550] ;  /* 0x0005500001f37983 */ /* 0x000ee20000100800 */
[----:B--2---:R-:W-:-:S03]  /*10430*/  @!P0 IMAD.MOV.U32 R7, RZ, RZ, R242 ;  /* 0x000000ffff078224 */ /* 0x004fc600078e00f2 */
[----:B------:R0:W-:Y:S04]  /*10440*/  STS.U16 [R2+UR8+0x4000], R165 ;  /* 0x004000a502007988 */ /* 0x0001e80008000408 */
[----:B------:R1:W2:Y:S04]  /*10450*/  @!P0 LDG.E.U16 R168, desc[UR16][R6.64] ;  /* 0x0000001006a88981 */ /* 0x0002a8000c1e1500 */
[----:B------:R0:W-:Y:S01]  /*10460*/  STS.U16 [R2+UR8+0x6000], R164 ;  /* 0x006000a402007988 */ /* 0x0001e20008000408 */
[----:B------:R-:W-:-:S03]  /*10470*/  PRMT R163, RZ, 0x7610, R163 ;  /* 0x00007610ffa37816 */ /* 0x000fc600000000a3 */
[----:B------:R-:W2:Y:S01]  /*10480*/  LDL R242, [R1+0x7cc] ;  /* 0x0007cc0001f27983 */ /* 0x000ea20000100800 */
[----:B-1----:R-:W-:Y:S02]  /*10490*/  @!P0 IMAD.MOV.U32 R6, RZ, RZ, R205 ;  /* 0x000000ffff068224 */ /* 0x002fe400078e00cd */
[----:B------:R-:W-:Y:S01]  /*104a0*/  @!P0 IMAD.MOV.U32 R7, RZ, RZ, R241 ;  /* 0x000000ffff078224 */ /* 0x000fe200078e00f1 */
[----:B------:R-:W2:Y:S04]  /*104b0*/  LDL R205, [R1+0x530] ;  /* 0x0005300001cd7983 */ /* 0x000ea80000100800 */
[----:B------:R4:W2:Y:S04]  /*104c0*/  @!P0 LDG.E.U16 R167, desc[UR16][R6.64] ;  /* 0x0000001006a78981 */ /* 0x0008a8000c1e1500 */
[----:B------:R-:W2:Y:S01]  /*104d0*/  LDL R241, [R1+0x52c] ;  /* 0x00052c0001f17983 */ /* 0x000ea20000100800 */
[----:B----4-:R-:W-:-:S02]  /*104e0*/  @!P0 IMAD.MOV.U32 R6, RZ, RZ, R244 ;  /* 0x000000ffff068224 */ /* 0x010fc400078e00f4 */
[----:B------:R-:W-:Y:S01]  /*104f0*/  @!P0 IMAD.MOV.U32 R7, RZ, RZ, R250 ;  /* 0x000000ffff078224 */ /* 0x000fe200078e00fa */
[----:B------:R-:W4:Y:S04]  /*10500*/  LDL R244, [R1+0x510] ;  /* 0x0005100001f47983 */ /* 0x000f280000100800 */
[----:B------:R3:W4:Y:S04]  /*10510*/  @!P0 LDG.E.U16 R166, desc[UR16][R6.64] ;  /* 0x0000001006a68981 */ /* 0x000728000c1e1500 */
[----:B------:R-:W4:Y:S04]  /*10520*/  LDL R250, [R1+0x50c] ;  /* 0x00050c0001fa7983 */ /* 0x000f280000100800 */
[----:B------:R-:W2:Y:S01]  /*10530*/  LDL R7, [R1+0x54c] ;  /* 0x00054c0001077983 */ /* 0x000ea20000100800 */
[----:B0-----:R-:W-:-:S02]  /*10540*/  PRMT R165, RZ, 0x7610, R165 ;  /* 0x00007610ffa57816 */ /* 0x001fc400000000a5 */
[----:B------:R-:W-:Y:S01]  /*10550*/  PRMT R164, RZ, 0x7610, R164 ;  /* 0x00007610ffa47816 */ /* 0x000fe200000000a4 */
[----:B------:R-:W-:Y:S04]  /*10560*/  STS.U16 [R2+UR8+0x4400], R158 ;  /* 0x0044009e02007988 */ /* 0x000fe80008000408 */
        /* <DEDUP_REMOVED lines=11> */
[----:B------:R-:W-:Y:S01]  /*10620*/  STS.U16 [R2+UR8+0x7c00], R15 ;  /* 0x007c000f02007988 */ /* 0x000fe20008000408 */
[----:B---3--:R-:W-:-:S03]  /*10630*/  @!P0 IMAD.MOV.U32 R6, RZ, RZ, R243 ;  /* 0x000000ffff068224 */ /* 0x008fc600078e00f3 */
[----:B------:R-:W3:Y:S04]  /*10640*/  LDL R243, [R1+0x4f0] ;  /* 0x0004f00001f37983 */ /* 0x000ee80000100800 */
[----:B--2---:R0:W2:Y:S02]  /*10650*/  @!P0 LDG.E.U16 R165, desc[UR16][R6.64] ;  /* 0x0000001006a58981 */ /* 0x0040a4000c1e1500 */
[----:B0-----:R-:W-:Y:S02]  /*10660*/  @!P0 IMAD.MOV.U32 R6, RZ, RZ, R205 ;  /* 0x000000ffff068224 */ /* 0x001fe400078e00cd */
        /* <DEDUP_REMOVED lines=9> */
[----:B------:R-:W2:Y:S04]  /*10700*/  LDL R7, [R1+0x4ec] ;  /* 0x0004ec0001077983 */ /* 0x000ea80000100800 */
[----:B------:R0:W-:Y:S04]  /*10710*/  STL [R1+0x840], R2 ;  /* 0x0008400201007387 */ /* 0x0001e80000100800 */
[----:B0-----:R-:W4:Y:S01]  /*10720*/  LDL R2, [R1+0x490] ;  /* 0x0004900001027983 */ /* 0x001f220000100800 */
[----:B------:R-:W-:-:S02]  /*10730*/  PRMT R162, RZ, 0x7610, R162 ;  /* 0x00007610ffa27816 */ /* 0x000fc400000000a2 */
[----:B------:R-:W-:Y:S01]  /*10740*/  PRMT R161, RZ, 0x7610, R161 ;  /* 0x00007610ffa17816 */ /* 0x000fe200000000a1 */
[----:B------:R0:W-:Y:S01]  /*10750*/  STS.U16 [R242+UR8+0x100], R211 ;  /* 0x000100d3f2007988 */ /* 0x0001e20008000408 */
[----:B------:R-:W-:-:S03]  /*10760*/  PRMT R160, RZ, 0x7610, R160 ;  /* 0x00007610ffa07816 */ /* 0x000fc600000000a0 */
[----:B------:R1:W-:Y:S04]  /*10770*/  STS.U16 [R242+UR8+0x500], R210 ;  /* 0x000500d2f2007988 */ /* 0x0003e80008000408 */
[----:B0-----:R-:W4:Y:S04]  /*10780*/  LDL R211, [R1+0x44c] ;  /* 0x00044c0001d37983 */ /* 0x001f280000100800 */
[----:B-1----:R-:W4:Y:S04]  /*10790*/  LDL R210, [R1+0x450] ;  /* 0x0004500001d27983 */ /* 0x002f280000100800 */
[----:B------:R0:W-:Y:S04]  /*107a0*/  STS.U16 [R242+UR8+0x900], R209 ;  /* 0x000900d1f2007988 */ /* 0x0001e80008000408 */
[----:B0-----:R-:W4:Y:S01]  /*107b0*/  LDL R209, [R1+0x42c] ;  /* 0x00042c0001d17983 */ /* 0x001f220000100800 */
[----:B---3--:R-:W-:-:S03]  /*107c0*/  @!P0 IMAD.MOV.U32 R6, RZ, RZ, R243 ;  /* 0x000000ffff068224 */ /* 0x008fc600078e00f3 */
[----:B------:R-:W3:Y:S04]  /*107d0*/  LDL R243, [R1+0x48c] ;  /* 0x00048c0001f37983 */ /* 0x000ee80000100800 */
[----:B--2---:R0:W2:Y:S02]  /*107e0*/  @!P0 LDG.E.U16 R162, desc[UR16][R6.64] ;  /* 0x0000001006a28981 */ /* 0x0040a4000c1e1500 */
[----:B0-----:R-:W-:Y:S02]  /*107f0*/  @!P0 IMAD.MOV.U32 R7, RZ, RZ, R241 ;  /* 0x000000ffff078224 */ /* 0x001fe400078e00f1 */
[----:B------:R-:W-:Y:S02]  /*10800*/  IMAD.MOV.U32 R241, RZ, RZ, R232 ;  /* 0x000000fffff17224 */ /* 0x000fe400078e00e8 */
[----:B------:R-:W-:Y:S01]  /*10810*/  @!P0 IMAD.MOV.U32 R6, RZ, RZ, R205 ;  /* 0x000000ffff068224 */ /* 0x000fe200078e00cd */
[----:B------:R-:W2:Y:S01]  /*10820*/  LDL R232, [R1+0x470] ;  /* 0x0004700001e87983 */ /* 0x000ea20000100800 */
[----:B------:R-:W-:-:S03]  /*10830*/  IMAD.MOV.U32 R205, RZ, RZ, R233 ;  /* 0x000000ffffcd7224 */ /* 0x000fc600078e00e9 */
[----:B------:R-:W2:Y:S04]  /*10840*/  LDL R233, [R1+0x46c] ;  /* 0x00046c0001e97983 */ /* 0x000ea80000100800 */
[----:B------:R4:W2:Y:S02]  /*10850*/  @!P0 LDG.E.U16 R161, desc[UR16][R6.64] ;  /* 0x0000001006a18981 */ /* 0x0008a4000c1e1500 */
[----:B----4-:R-:W-:Y:S02]  /*10860*/  @!P0 IMAD.MOV.U32 R6, RZ, RZ, R244 ;  /* 0x000000ffff068224 */ /* 0x010fe400078e00f4 */
[----:B------:R-:W-:Y:S01]  /*10870*/  @!P0 IMAD.MOV.U32 R7, RZ, RZ, R250 ;  /* 0x000000ffff078224 */ /* 0x000fe200078e00fa */
[----:B------:R-:W-:Y:S01]  /*10880*/  PRMT R159, RZ, 0x7610, R159 ;  /* 0x00007610ff9f7816 */ /* 0x000fe2000000009f */
[----:B------:R-:W4:Y:S04]  /*10890*/  LDL R244, [R1+0x40c] ;  /* 0x00040c0001f47983 */ /* 0x000f280000100800 */
[----:B------:R0:W4:Y:S02]  /*108a0*/  @!P0 LDG.E.U16 R160, desc[UR16][R6.64] ;  /* 0x0000001006a08981 */ /* 0x000124000c1e1500 */
[----:B0-----:R-:W-:-:S02]  /*108b0*/  @!P0 IMAD.MOV.U32 R6, RZ, RZ, R2 ;  /* 0x000000ffff068224 */ /* 0x001fc400078e0002 */
[----:B------:R-:W4:Y:S01]  /*108c0*/  LDL R2, [R1+0x430] ;  /* 0x0004300001027983 */ /* 0x000f220000100800 */
[----:B------:R-:W-:Y:S02]  /*108d0*/  PRMT R158, RZ, 0x7610, R158 ;  /* 0x00007610ff9e7816 */ /* 0x000fe4000000009e */
[----:B------:R-:W-:Y:S01]  /*108e0*/  PRMT R157, RZ, 0x7610, R157 ;  /* 0x00007610ff9d7816 */ /* 0x000fe2000000009d */
[----:B---3--:R-:W-:Y:S02]  /*108f0*/  @!P0 IMAD.MOV.U32 R7, RZ, RZ, R243 ;  /* 0x000000ffff078224 */ /* 0x008fe400078e00f3 */
[----:B------:R-:W3:Y:S04]  /*10900*/  LDL R243, [R1+0x410] ;  /* 0x0004100001f37983 */ /* 0x000ee80000100800 */
[----:B------:R2:W3:Y:S02]  /*10910*/  @!P0 LDG.E.U16 R159, desc[UR16][R6.64] ;  /* 0x00000010069f8981 */ /* 0x0004e4000c1e1500 */
[----:B--2---:R-:W-:-:S02]  /*10920*/  @!P0 IMAD.MOV.U32 R6, RZ, RZ, R232 ;  /* 0x000000ffff068224 */ /* 0x004fc400078e00e8 */
[----:B------:R-:W-:Y:S02]  /*10930*/  IMAD.MOV.U32 R232, RZ, RZ, R234 ;  /* 0x000000ffffe87224 */ /* 0x000fe400078e00ea */
[----:B------:R-:W-:Y:S01]  /*10940*/  @!P0 IMAD.MOV.U32 R7, RZ, RZ, R233 ;  /* 0x000000ffff078224 */ /* 0x000fe200078e00e9 */
[----:B------:R-:W2:Y:S04]  /*10950*/  LDL R234, [R1+0x3ec] ;  /* 0x0003ec0001ea7983 */ /* 0x000ea80000100800 */
[----:B------:R-:W2:Y:S04]  /*10960*/  LDL R233, [R1+0x3f0] ;  /* 0x0003f00001e97983 */ /* 0x000ea80000100800 */
[----:B------:R0:W2:Y:S02]  /*10970*/  @!P0 LDG.E.U16 R158, desc[UR16][R6.64] ;  /* 0x00000010069e8981 */ /* 0x0000a4000c1e1500 */
[----:B0-----:R-:W-:-:S02]  /*10980*/  @!P0 IMAD.MOV.U32 R6, RZ, RZ, R210 ;  /* 0x000000ffff068224 */ /* 0x001fc400078e00d2 */
[----:B------:R-:W-:Y:S01]  /*10990*/  @!P0 IMAD.MOV.U32 R7, RZ, RZ, R211 ;  /* 0x000000ffff078224 */ /* 0x000fe200078e00d3 */
[----:B------:R-:W2:Y:S04]  /*109a0*/  LDL R210, [R1+0x3d0] ;  /* 0x0003d00001d27983 */ /* 0x000ea80000100800 */
[----:B------:R-:W2:Y:S04]  /*109b0*/  LDL R211, [R1+0x3cc] ;  /* 0x0003cc0001d37983 */ /* 0x000ea80000100800 */
[----:B------:R4:W2:Y:S02]  /*109c0*/  @!P0 LDG.E.U16 R157, desc[UR16][R6.64] ;  /* 0x00000010069d8981 */ /* 0x0008a4000c1e1500 */
[----:B----4-:R-:W-:-:S02]  /*109d0*/  @!P0 IMAD.MOV.U32 R6, RZ, RZ, R2 ;  /* 0x000000ffff068224 */ /* 0x010fc400078e0002 */
[----:B------:R-:W4:Y:S01]  /*109e0*/  LDL R2, [R1+0x3b0] ;  /* 0x0003b00001027983 */ /* 0x000f220000100800 */
[----:B------:R-:W-:-:S03]  /*109f0*/  @!P0 IMAD.MOV.U32 R7, RZ, RZ, R209 ;  /* 0x000000ffff078224 */ /* 0x000fc600078e00d1 */
[----:B------:R-:W4:Y:S04]  /*10a00*/  LDL R209, [R1+0x3ac] ;  /* 0x0003ac0001d17983 */ /* 0x000f280000100800 */
[----:B------:R0:W-:Y:S01]  /*10a10*/  STS.U16 [R242+UR8+0xd00], R156 ;  /* 0x000d009cf2007988 */ /* 0x0001e20008000408 */
[----:B------:R-:W-:Y:S02]  /*10a20*/  PRMT R155, RZ, 0x7610, R155 ;  /* 0x00007610ff9b7816 */ /* 0x000fe4000000009b */
[----:B0-----:R-:W-:-:S06]  /*10a30*/  PRMT R156, RZ, 0x7610, R156 ;  /* 0x00007610ff9c7816 */ /* 0x001fcc000000009c */
[----:B------:R0:W4:Y:S02]  /*10a40*/  @!P0 LDG.E.U16 R156, desc[UR16][R6.64] ;  /* 0x00000010069c8981 */ /* 0x000124000c1e1500 */
[----:B0-----:R-:W-:Y:S02]  /*10a50*/  @!P0 IMAD.MOV.U32 R7, RZ, RZ, R244 ;  /* 0x000000ffff078224 */ /* 0x001fe400078e00f4 */
[----:B------:R0:W-:Y:S04]  /*10a60*/  STS.U16 [R242+UR8+0x1100], R154 ;  /* 0x0011009af2007988 */ /* 0x0001e80008000408 */
[----:B------:R-:W-:Y:S04]  /*10a70*/  STS.U16 [R242+UR8+0x1500], R20 ;  /* 0x00150014f2007988 */ /* 0x000fe80008000408 */
[----:B------:R-:W-:Y:S01]  /*10a80*/  STS.U16 [R242+UR8+0x1900], R19 ;  /* 0x00190013f2007988 */ /* 0x000fe20008000408 */
[----:B0-----:R-:W-:-:S03]  /*10a90*/  PRMT R154, RZ, 0x7610, R154 ;  /* 0x00007610ff9a7816 */ /* 0x001fc6000000009a */
[----:B------:R-:W-:Y:S04]  /*10aa0*/  STS.U16 [R242+UR8+0x1d00], R21 ;  /* 0x001d0015f2007988 */ /* 0x000fe80008000408 */
[----:B------:R0:W-:Y:S04]  /*10ab0*/  STS.U16 [R242+UR8+0x2100], R213 ;  /* 0x002100d5f2007988 */ /* 0x0001e80008000408 */
[----:B------:R1:W-:Y:S01]  /*10ac0*/  STS.U16 [R242+UR8+0x2500], R219 ;  /* 0x002500dbf2007988 */ /* 0x0003e20008000408 */
[----:B------:R-:W-:-:S03]  /*10ad0*/  PRMT R152, RZ, 0x7610, R152 ;  /* 0x00007610ff987816 */ /* 0x000fc60000000098 */
[----:B0-----:R-:W4:Y:S04]  /*10ae0*/  LDL R213, [R1+0x370] ;  /* 0x0003700001d57983 */ /* 0x001f280000100800 */
[----:B-1----:R-:W4:Y:S01]  /*10af0*/  LDL R219, [R1+0x36c] ;  /* 0x00036c0001db7983 */ /* 0x002f220000100800 */
[----:B---3--:R-:W-:-:S05]  /*10b00*/  @!P0 IMAD.MOV.U32 R6, RZ, RZ, R243 ;  /* 0x000000ffff068224 */ /* 0x008fca00078e00f3 */
[----:B------:R2:W3:Y:S02]  /*10b10*/  @!P0 LDG.E.U16 R155, desc[UR16][R6.64] ;  /* 0x00000010069b8981 */ /* 0x0004e4000c1e1500 */
[----:B--2---:R-:W-:Y:S02]  /*10b20*/  @!P0 IMAD.MOV.U32 R7, RZ, RZ, R234 ;  /* 0x000000ffff078224 */ /* 0x004fe400078e00ea */
[----:B------:R-:W-:Y:S02]  /*10b30*/  IMAD.MOV.U32 R234, RZ, RZ, R236 ;  /* 0x000000ffffea7224 */ /* 0x000fe400078e00ec */
[----:B------:R-:W-:Y:S01]  /*10b40*/  @!P0 IMAD.MOV.U32 R6, RZ, RZ, R233 ;  /* 0x000000ffff068224 */ /* 0x000fe200078e00e9 */
[----:B------:R-:W2:Y:S04]  /*10b50*/  LDL R236, [R1+0x38c] ;  /* 0x00038c0001ec7983 */ /* 0x000ea80000100800 */
[----:B------:R-:W3:Y:S04]  /*10b60*/  LDL R233, [R1+0x390] ;  /* 0x0003900001e97983 */ /* 0x000ee80000100800 */
[----:B------:R0:W3:Y:S02]  /*10b70*/  @!P0 LDG.E.U16 R154, desc[UR16][R6.64] ;  /* 0x00000010069a8981 */ /* 0x0000e4000c1e1500 */
[----:B0-----:R-:W-:-:S02]  /*10b80*/  @!P0 IMAD.MOV.U32 R6, RZ, RZ, R210 ;  /* 0x000000ffff068224 */ /* 0x001fc400078e00d2 */
[----:B------:R-:W-:Y:S01]  /*10b90*/  @!P0 IMAD.MOV.U32 R7, RZ, RZ, R211 ;  /* 0x000000ffff078224 */ /* 0x000fe200078e00d3 */
[----:B------:R-:W3:Y:S04]  /*10ba0*/  LDL R210, [R1+0x350] ;  /* 0x0003500001d27983 */ /* 0x000ee80000100800 */
[----:B------:R-:W3:Y:S04]  /*10bb0*/  LDL R211, [R1+0x34c] ;  /* 0x00034c0001d37983 */ /* 0x000ee80000100800 */
[----:B------:R4:W3:Y:S02]  /*10bc0*/  @!P0 LDG.E.U16 R152, desc[UR16][R6.64] ;  /* 0x0000001006988981 */ /* 0x0008e4000c1e1500 */
[----:B----4-:R-:W-:-:S02]  /*10bd0*/  @!P0 IMAD.MOV.U32 R6, RZ, RZ, R2 ;  /* 0x000000ffff068224 */ /* 0x010fc400078e0002 */
[----:B------:R-:W4:Y:S01]  /*10be0*/  LDL R2, [R1+0x330] ;  /* 0x0003300001027983 */ /* 0x000f220000100800 */
[----:B------:R-:W-:-:S03]  /*10bf0*/  @!P0 IMAD.MOV.U32 R7, RZ, RZ, R209 ;  /* 0x000000ffff078224 */ /* 0x000fc600078e00d1 */
[----:B------:R-:W4:Y:S01]  /*10c00*/  LDL R209, [R1+0x32c] ;  /* 0x00032c0001d17983 */ /* 0x000f220000100800 */
[----:B------:R-:W-:Y:S02]  /*10c10*/  PRMT R23, RZ, 0x7610, R23 ;  /* 0x00007610ff177816 */ /* 0x000fe40000000017 */
[----:B------:R-:W-:-:S04]  /*10c20*/  PRMT R22, RZ, 0x7610, R22 ;  /* 0x00007610ff167816 */ /* 0x000fc80000000016 */
[----:B------:R2:W4:Y:S01]  /*10c30*/  @!P0 LDG.E.U16 R23, desc[UR16][R6.64] ;  /* 0x0000001006178981 */ /* 0x000522000c1e1500 */
[----:B------:R-:W-:Y:S01]  /*10c40*/  PRMT R21, RZ, 0x7610, R21 ;  /* 0x00007610ff157816 */ /* 0x000fe20000000015 */
[----:B------:R-:W-:Y:S01]  /*10c50*/  IMAD.MOV.U32 R244, RZ, RZ, R241 ;  /* 0x000000fffff47224 */ /* 0x000fe200078e00f1 */
[----:B------:R-:W-:Y:S01]  /*10c60*/  PRMT R20, RZ, 0x7610, R20 ;  /* 0x00007610ff147816 */ /* 0x000fe20000000014 */
[----:B------:R-:W-:Y:S02]  /*10c70*/  IMAD.MOV.U32 R241, RZ, RZ, R237 ;  /* 0x000000fffff17224 */ /* 0x000fe400078e00ed */
[----:B------:R-:W-:Y:S02]  /*10c80*/  IMAD.MOV.U32 R237, RZ, RZ, R143 ;  /* 0x000000ffffed7224 */ /* 0x000fe400078e008f */
[----:B------:R-:W4:Y:S01]  /*10c90*/  LDL R143, [R1+0x310] ;  /* 0x00031000018f7983 */ /* 0x000f220000100800 */
[----:B--2---:R-:W-:Y:S02]  /*10ca0*/  @!P0 IMAD.MOV.U32 R7, RZ, RZ, R236 ;  /* 0x000000ffff078224 */ /* 0x004fe400078e00ec */
[----:B---3--:R-:W-:-:S05]  /*10cb0*/  @!P0 IMAD.MOV.U32 R6, RZ, RZ, R233 ;  /* 0x000000ffff068224 */ /* 0x008fca00078e00e9 */
[----:B------:R0:W2:Y:S01]  /*10cc0*/  @!P0 LDG.E.U16 R22, desc[UR16][R6.64] ;  /* 0x0000001006168981 */ /* 0x0000a2000c1e1500 */
[----:B------:R-:W-:-:S03]  /*10cd0*/  IMAD.MOV.U32 R236, RZ, RZ, R146 ;  /* 0x000000ffffec7224 */ /* 0x000fc600078e0092 */
[----:B------:R-:W3:Y:S01]  /*10ce0*/  LDL R146, [R1+0x30c] ;  /* 0x00030c0001927983 */ /* 0x000ee20000100800 */
[----:B0-----:R-:W-:Y:S02]  /*10cf0*/  @!P0 IMAD.MOV.U32 R6, RZ, RZ, R213 ;  /* 0x000000ffff068224 */ /* 0x001fe400078e00d5 */
[----:B------:R-:W-:-:S05]  /*10d00*/  @!P0 IMAD.MOV.U32 R7, RZ, RZ, R219 ;  /* 0x000000ffff078224 */ /* 0x000fca00078e00db */
[----:B------:R0:W2:Y:S01]  /*10d10*/  @!P0 LDG.E.U16 R21, desc[UR16][R6.64] ;  /* 0x0000001006158981 */ /* 0x0000a2000c1e1500 */
[----:B------:R-:W-:-:S03]  /*10d20*/  IMAD.MOV.U32 R233, RZ, RZ, R147 ;  /* 0x000000ffffe97224 */ /* 0x000fc600078e0093 */
[----:B------:R-:W2:Y:S01]  /*10d30*/  LDL R147, [R1+0x2ec] ;  /* 0x0002ec0001937983 */ /* 0x000ea20000100800 */
[----:B0-----:R-:W-:Y:S02]  /*10d40*/  @!P0 IMAD.MOV.U32 R6, RZ, RZ, R210 ;  /* 0x000000ffff068224 */ /* 0x001fe400078e00d2 */
[----:B------:R-:W-:Y:S01]  /*10d50*/  @!P0 IMAD.MOV.U32 R7, RZ, RZ, R211 ;  /* 0x000000ffff078224 */ /* 0x000fe200078e00d3 */
[----:B------:R-:W2:Y:S04]  /*10d60*/  LDL R210, [R1+0x2d0] ;  /* 0x0002d00001d27983 */ /* 0x000ea80000100800 */
[----:B------:R4:W2:Y:S04]  /*10d70*/  @!P0 LDG.E.U16 R20, desc[UR16][R6.64] ;  /* 0x0000001006148981 */ /* 0x0008a8000c1e1500 */
[----:B------:R-:W2:Y:S01]  /*10d80*/  LDL R211, [R1+0x2cc] ;  /* 0x0002cc0001d37983 */ /* 0x000ea20000100800 */
[----:B----4-:R-:W-:-:S03]  /*10d90*/  @!P0 IMAD.MOV.U32 R6, RZ, RZ, R2 ;  /* 0x000000ffff068224 */ /* 0x010fc600078e0002 */
[----:B------:R-:W4:Y:S01]  /*10da0*/  LDL R2, [R1+0x2f0] ;  /* 0x0002f00001027983 */ /* 0x000f220000100800 */
[----:B------:R-:W-:-:S03]  /*10db0*/  @!P0 IMAD.MOV.U32 R7, RZ, RZ, R209 ;  /* 0x000000ffff078224 */ /* 0x000fc600078e00d1 */
[----:B------:R-:W4:Y:S01]  /*10dc0*/  LDL R209, [R1+0x2b0] ;  /* 0x0002b00001d17983 */ /* 0x000f220000100800 */
[----:B------:R-:W-:Y:S02]  /*10dd0*/  PRMT R19, RZ, 0x7610, R19 ;  /* 0x00007610ff137816 */ /* 0x000fe40000000013 */
[----:B------:R-:W-:-:S04]  /*10de0*/  PRMT R18, RZ, 0x7610, R18 ;  /* 0x00007610ff127816 */ /* 0x000fc80000000012 */
[----:B------:R0:W4:Y:S02]  /*10df0*/  @!P0 LDG.E.U16 R19, desc[UR16][R6.64] ;  /* 0x0000001006138981 */ /* 0x000124000c1e1500 */
[----:B0-----:R-:W-:Y:S02]  /*10e00*/  @!P0 IMAD.MOV.U32 R6, RZ, RZ, R143 ;  /* 0x000000ffff068224 */ /* 0x001fe400078e008f */
[----:B------:R-:W4:Y:S01]  /*10e10*/  LDL.LU R143, [R1+0x28c] ;  /* 0x00028c00018f7983 */ /* 0x000f220000300800 */
[----:B------:R-:W-:Y:S02]  /*10e20*/  PRMT R17, RZ, 0x7610, R17 ;  /* 0x00007610ff117816 */ /* 0x000fe40000000011 */
[----:B------:R-:W-:Y:S01]  /*10e30*/  PRMT R16, RZ, 0x7610, R16 ;  /* 0x00007610ff107816 */ /* 0x000fe20000000010 */
[----:B------:R-:W-:Y:S02]  /*10e40*/  IMAD.MOV.U32 R250, RZ, RZ, R205 ;  /* 0x000000fffffa7224 */ /* 0x000fe400078e00cd */
[----:B---3--:R-:W-:-:S02]  /*10e50*/  @!P0 IMAD.MOV.U32 R7, RZ, RZ, R146 ;  /* 0x000000ffff078224 */ /* 0x008fc400078e0092 */
[----:B------:R-:W3:Y:S04]  /*10e60*/  LDL.LU R146, [R1+0x290] ;  /* 0x0002900001927983 */ /* 0x000ee80000300800 */
[----:B------:R2:W3:Y:S02]  /*10e70*/  @!P0 LDG.E.U16 R18, desc[UR16][R6.64] ;  /* 0x0000001006128981 */ /* 0x0004e4000c1e1500 */
[----:B--2---:R-:W-:Y:S02]  /*10e80*/  @!P0 IMAD.MOV.U32 R7, RZ, RZ, R147 ;  /* 0x000000ffff078224 */ /* 0x004fe400078e0093 */
[----:B----4-:R-:W-:Y:S02]  /*10e90*/  @!P0 IMAD.MOV.U32 R6, RZ, RZ, R2 ;  /* 0x000000ffff068224 */ /* 0x010fe400078e0002 */
[----:B------:R-:W2:Y:S04]  /*10ea0*/  LDL.LU R2, [R1+0x26c] ;  /* 0x00026c0001027983 */ /* 0x000ea80000300800 */
[----:B------:R-:W4:Y:S04]  /*10eb0*/  LDL.LU R147, [R1+0x270] ;  /* 0x0002700001937983 */ /* 0x000f280000300800 */
[----:B------:R0:W2:Y:S02]  /*10ec0*/  @!P0 LDG.E.U16 R17, desc[UR16][R6.64] ;  /* 0x0000001006118981 */ /* 0x0000a4000c1e1500 */
[----:B0-----:R-:W-:-:S02]  /*10ed0*/  @!P0 IMAD.MOV.U32 R6, RZ, RZ, R210 ;  /* 0x000000ffff068224 */ /* 0x001fc400078e00d2 */
[----:B------:R-:W-:-:S05]  /*10ee0*/  @!P0 IMAD.MOV.U32 R7, RZ, RZ, R211 ;  /* 0x000000ffff078224 */ /* 0x000fca00078e00d3 */
[----:B------:R0:W2:Y:S02]  /*10ef0*/  @!P0 LDG.E.U16 R16, desc[UR16][R6.64] ;  /* 0x0000001006108981 */ /* 0x0000a4000c1e1500 */
[----:B0-----:R-:W-:Y:S02]  /*10f00*/  @!P0 IMAD.MOV.U32 R6, RZ, RZ, R209 ;  /* 0x000000ffff068224 */ /* 0x001fe400078e00d1 */
[----:B------:R-:W2:Y:S04]  /*10f10*/  LDL R209, [R1+0x7c8] ;  /* 0x0007c80001d17983 */ /* 0x000ea80000100800 */
[----:B------:R-:W2:Y:S04]  /*10f20*/  LDL.LU R205, [R1+0x250] ;  /* 0x0002500001cd7983 */ /* 0x000ea80000300800 */
[----:B------:R-:W-:Y:S04]  /*10f30*/  STL [R1+0x884], R247 ;  /* 0x000884f701007387 */ /* 0x000fe80000100800 */
[----:B------:R-:W-:Y:S04]  /*10f40*/  STL.64 [R1+0xad8], R150 ;  /* 0x000ad89601007387 */ /* 0x000fe80000100a00 */
[----:B------:R-:W-:Y:S01]  /*10f50*/  STL.64 [R1+0xad0], R148 ;  /* 0x000ad09401007387 */ /* 0x000fe20000100a00 */
[----:B------:R-:W-:Y:S01]  /*10f60*/  PRMT R15, RZ, 0x7610, R15 ;  /* 0x00007610ff0f7816 */ /* 0x000fe2000000000f */
[----:B------:R-:W-:Y:S01]  /*10f70*/  @!P0 IMAD.MOV.U32 R7, RZ, RZ, R247 ;  /* 0x000000ffff078224 */ /* 0x000fe200078e00f7 */
[----:B------:R-:W-:-:S04]  /*10f80*/  PRMT R14, RZ, 0x7610, R14 ;  /* 0x00007610ff0e7816 */ /* 0x000fc8000000000e */
[----:B------:R0:W2:Y:S01]  /*10f90*/  @!P0 LDG.E.U16 R15, desc[UR16][R6.64] ;  /* 0x00000010060f8981 */ /* 0x0000a2000c1e1500 */
[----:B------:R-:W-:Y:S01]  /*10fa0*/  PRMT R11, RZ, 0x7610, R11 ;  /* 0x00007610ff0b7816 */ /* 0x000fe2000000000b */
[----:B0-----:R-:W-:Y:S01]  /*10fb0*/  @!P0 IMAD.MOV.U32 R7, RZ, RZ, R143 ;  /* 0x000000ffff078224 */ /* 0x001fe200078e008f */
[----:B------:R-:W-:Y:S02]  /*10fc0*/  PRMT R10, RZ, 0x7610, R10 ;  /* 0x00007610ff0a7816 */ /* 0x000fe4000000000a */
[----:B------:R-:W-:Y:S02]  /*10fd0*/  PRMT R9, RZ, 0x7610, R9 ;  /* 0x00007610ff097816 */ /* 0x000fe40000000009 */
[----:B------:R-:W-:Y:S02]  /*10fe0*/  PRMT R8, RZ, 0x7610, R8 ;  /* 0x00007610ff087816 */ /* 0x000fe40000000008 */
[----:B------:R-:W-:Y:S01]  /*10ff0*/  PRMT R5, RZ, 0x7610, R5 ;  /* 0x00007610ff057816 */ /* 0x000fe20000000005 */
[----:B---3--:R-:W-:-:S05]  /*11000*/  @!P0 IMAD.MOV.U32 R6, RZ, RZ, R146 ;  /* 0x000000ffff068224 */ /* 0x008fca00078e0092 */
[----:B------:R0:W3:Y:S04]  /*11010*/  @!P0 LDG.E.U16 R14, desc[UR16][R6.64] ;  /* 0x00000010060e8981 */ /* 0x0000e8000c1e1500 */
[----:B----4-:R-:W-:Y:S04]  /*11020*/  STL.64 [R1+0xac8], R146 ;  /* 0x000ac89201007387 */ /* 0x010fe80000100a00 */
[----:B------:R-:W-:Y:S04]  /*11030*/  STL.64 [R1+0xac0], R144 ;  /* 0x000ac09001007387 */ /* 0x000fe80000100a00 */
        /* <DEDUP_REMOVED lines=44> */
[----:B------:R-:W-:Y:S01]  /*11300*/  STL.64 [R1+0x958], R54 ;  /* 0x0009583601007387 */ /* 0x000fe20000100a00 */
[----:B0-----:R-:W-:-:S03]  /*11310*/  @!P0 IMAD.MOV.U32 R6, RZ, RZ, R147 ;  /* 0x000000ffff068224 */ /* 0x001fc600078e0093 */
[----:B------:R-:W-:Y:S01]  /*11320*/  STL.64 [R1+0x950], R52 ;  /* 0x0009503401007387 */ /* 0x000fe20000100a00 */
[----:B--2---:R-:W-:-:S03]  /*11330*/  @!P0 IMAD.MOV.U32 R7, RZ, RZ, R2 ;  /* 0x000000ffff078224 */ /* 0x004fc600078e0002 */
        /* <DEDUP_REMOVED lines=8> */
[----:B------:R0:W2:Y:S04]  /*113c0*/  @!P0 LDG.E.U16 R11, desc[UR16][R6.64] ;  /* 0x00000010060b8981 */ /* 0x0000a8000c1e1500 */
[----:B------:R-:W-:Y:S04]  /*113d0*/  STL.64 [R1+0x908], R34 ;  /* 0x0009082201007387 */ /* 0x000fe80000100a00 */
[----:B------:R-:W-:Y:S01]  /*113e0*/  STL.64 [R1+0x900], R32 ;  /* 0x0009002001007387 */ /* 0x000fe20000100a00 */
[----:B0-----:R-:W-:-:S02]  /*113f0*/  @!P0 IMAD.MOV.U32 R6, RZ, RZ, R205 ;  /* 0x000000ffff068224 */ /* 0x001fc400078e00cd */
[----:B------:R-:W-:Y:S01]  /*11400*/  @!P0 IMAD.MOV.U32 R7, RZ, RZ, R240 ;  /* 0x000000ffff078224 */ /* 0x000fe200078e00f0 */
[----:B------:R-:W-:Y:S04]  /*11410*/  STL.64 [R1+0x8f8], R30 ;  /* 0x0008f81e01007387 */ /* 0x000fe80000100a00 */
[----:B------:R-:W-:Y:S04]  /*11420*/  STL.64 [R1+0x8f0], R28 ;  /* 0x0008f01c01007387 */ /* 0x000fe80000100a00 */
[----:B------:R-:W-:Y:S04]  /*11430*/  STL.64 [R1+0x8e8], R26 ;  /* 0x0008e81a01007387 */ /* 0x000fe80000100a00 */
[----:B------:R-:W-:Y:S04]  /*11440*/  STL.64 [R1+0x8e0], R24 ;  /* 0x0008e01801007387 */ /* 0x000fe80000100a00 */
[----:B------:R0:W4:Y:S04]  /*11450*/  @!P0 LDG.E.U16 R10, desc[UR16][R6.64] ;  /* 0x00000010060a8981 */ /* 0x000128000c1e1500 */
[----:B------:R-:W-:Y:S04]  /*11460*/  STL [R1+0x844], R240 ;  /* 0x000844f001007387 */ /* 0x000fe80000100800 */
[----:B------:R-:W-:Y:S01]  /*11470*/  STL [R1+0x84c], R251 ;  /* 0x00084cfb01007387 */ /* 0x000fe20000100800 */
[----:B0-----:R-:W-:-:S02]  /*11480*/  @!P0 IMAD.MOV.U32 R6, RZ, RZ, R251 ;  /* 0x000000ffff068224 */ /* 0x001fc400078e00fb */
[----:B------:R-:W-:Y:S01]  /*11490*/  @!P0 IMAD.MOV.U32 R7, RZ, RZ, R246 ;  /* 0x000000ffff078224 */ /* 0x000fe200078e00f6 */
[----:B------:R-:W-:Y:S04]  /*114a0*/  STL [R1+0x848], R246 ;  /* 0x000848f601007387 */ /* 0x000fe80000100800 */
[----:B------:R-:W-:Y:S04]  /*114b0*/  STL [R1+0x854], R252 ;  /* 0x000854fc01007387 */ /* 0x000fe80000100800 */
[----:B------:R0:W-:Y:S04]  /*114c0*/  STL [R1+0x850], R4 ;  /* 0x0008500401007387 */ /* 0x0001e80000100800 */
[----:B------:R1:W4:Y:S04]  /*114d0*/  @!P0 LDG.E.U16 R9, desc[UR16][R6.64] ;  /* 0x0000001006098981 */ /* 0x000328000c1e1500 */
[----:B------:R-:W-:Y:S04]  /*114e0*/  STL [R1+0x85c], R249 ;  /* 0x00085cf901007387 */ /* 0x000fe80000100800 */
[----:B------:R-:W-:Y:S01]  /*114f0*/  STL [R1+0x858], R248 ;  /* 0x000858f801007387 */ /* 0x000fe20000100800 */
[----:B-1----:R-:W-:-:S03]  /*11500*/  @!P0 IMAD.MOV.U32 R7, RZ, RZ, R4 ;  /* 0x000000ffff078224 */ /* 0x002fc600078e0004 */
[----:B0-----:R-:W3:Y:S01]  /*11510*/  LDL R4, [R1+0x7c4] ;  /* 0x0007c40001047983 */ /* 0x001ee20000100800 */
[----:B------:R-:W-:-:S03]  /*11520*/  @!P0 IMAD.MOV.U32 R6, RZ, RZ, R252 ;  /* 0x000000ffff068224 */ /* 0x000fc600078e00fc */
[----:B------:R-:W4:Y:S04]  /*11530*/  LDL.LU.64 R24, [R1] ;  /* 0x0000000001187983 */ /* 0x000f280000300a00 */
[----:B------:R-:W4:Y:S04]  /*11540*/  LDL.LU.64 R26, [R1+0x8] ;  /* 0x00000800011a7983 */ /* 0x000f280000300a00 */
[----:B------:R-:W4:Y:S04]  /*11550*/  LDL.LU.64 R28, [R1+0x10] ;  /* 0x00001000011c7983 */ /* 0x000f280000300a00 */
[----:B------:R-:W4:Y:S04]  /*11560*/  LDL.LU.64 R30, [R1+0x18] ;  /* 0x00001800011e7983 */ /* 0x000f280000300a00 */
[----:B------:R-:W4:Y:S04]  /*11570*/  LDL.LU.64 R32, [R1+0x20] ;  /* 0x0000200001207983 */ /* 0x000f280000300a00 */
[----:B------:R-:W4:Y:S04]  /*11580*/  LDL.LU.64 R34, [R1+0x28] ;  /* 0x0000280001227983 */ /* 0x000f280000300a00 */
[----:B------:R-:W4:Y:S04]  /*11590*/  LDL.LU.64 R36, [R1+0x30] ;  /* 0x0000300001247983 */ /* 0x000f280000300a00 */
[----:B------:R-:W4:Y:S04]  /*115a0*/  LDL.LU.64 R38, [R1+0x38] ;  /* 0x0000380001267983 */ /* 0x000f280000300a00 */
[----:B------:R0:W4:Y:S04]  /*115b0*/  @!P0 LDG.E.U16 R8, desc[UR16][R6.64] ;  /* 0x0000001006088981 */ /* 0x000128000c1e1500 */
[----:B------:R-:W4:Y:S04]  /*115c0*/  LDL.LU.64 R40, [R1+0x40] ;  /* 0x0000400001287983 */ /* 0x000f280000300a00 */
[----:B------:R-:W4:Y:S01]  /*115d0*/  LDL.LU.64 R42, [R1+0x48] ;  /* 0x00004800012a7983 */ /* 0x000f220000300a00 */
[----:B0-----:R-:W-:-:S02]  /*115e0*/  @!P0 IMAD.MOV.U32 R6, RZ, RZ, R249 ;  /* 0x000000ffff068224 */ /* 0x001fc400078e00f9 */
[----:B------:R-:W-:Y:S01]  /*115f0*/  @!P0 IMAD.MOV.U32 R7, RZ, RZ, R248 ;  /* 0x000000ffff078224 */ /* 0x000fe200078e00f8 */
[----:B------:R-:W4:Y:S04]  /*11600*/  LDL.LU.64 R44, [R1+0x50] ;  /* 0x00005000012c7983 */ /* 0x000f280000300a00 */
[----:B------:R-:W4:Y:S04]  /*11610*/  LDL.LU.64 R46, [R1+0x58] ;  /* 0x00005800012e7983 */ /* 0x000f280000300a00 */
[----:B------:R-:W4:Y:S04]  /*11620*/  LDL.LU.64 R48, [R1+0x60] ;  /* 0x0000600001307983 */ /* 0x000f280000300a00 */
[----:B------:R-:W4:Y:S04]  /*11630*/  LDL.LU.64 R50, [R1+0x68] ;  /* 0x0000680001327983 */ /* 0x000f280000300a00 */
[----:B------:R-:W4:Y:S04]  /*11640*/  @!P0 LDG.E.U16 R5, desc[UR16][R6.64] ;  /* 0x0000001006058981 */ /* 0x000f28000c1e1500 */
[----:B------:R-:W4:Y:S04]  /*11650*/  LDL.LU.64 R52, [R1+0x70] ;  /* 0x0000700001347983 */ /* 0x000f280000300a00 */
        /* <DEDUP_REMOVED lines=103> */
[----:B---3--:R-:W-:Y:S04]  /*11cd0*/  STS.U16 [R4+UR8+0x7f00], R239 ;  /* 0x007f00ef04007988 */ /* 0x008fe80008000408 */
        /* <DEDUP_REMOVED lines=26> */
[----:B--2---:R-:W-:Y:S04]  /*11e80*/  STS.U16 [R4+UR8+0x6b00], R11 ;  /* 0x006b000b04007988 */ /* 0x004fe80008000408 */
[----:B----4-:R-:W-:Y:S04]  /*11e90*/  STS.U16 [R4+UR8+0x6f00], R10 ;  /* 0x006f000a04007988 */ /* 0x010fe80008000408 */
[----:B------:R-:W-:Y:S04]  /*11ea0*/  STS.U16 [R4+UR8+0x7300], R9 ;  /* 0x0073000904007988 */ /* 0x000fe80008000408 */
[----:B------:R-:W-:Y:S04]  /*11eb0*/  STS.U16 [R4+UR8+0x7700], R8 ;  /* 0x0077000804007988 */ /* 0x000fe80008000408 */
[----:B------:R-:W-:Y:S01]  /*11ec0*/  STS.U16 [R4+UR8+0x7b00], R5 ;  /* 0x007b000504007988 */ /* 0x000fe20008000408 */
[----:B------:R0:W-:Y:S06]  /*11ed0*/  MEMBAR.ALL.CTA ;  /* 0x0000000000007992 */ /* 0x0001ec0000008000 */
[----:B0-----:R-:W0:Y:S02]  /*11ee0*/  FENCE.VIEW.ASYNC.S ;  /* 0x00000000000073c6 */ /* 0x001e240000000000 */
[----:B0-----:R-:W-:Y:S06]  /*11ef0*/  BAR.SYNC.DEFER_BLOCKING 0x0 ;  /* 0x0000000000007b1d */ /* 0x001fec0000010000 */
[----:B------:R-:W-:Y:S01]  /*11f00*/  UMOV UR13, 0x40000040 ;  /* 0x40000040000d7882 */ /* 0x000fe20000000000 */
[----:B------:R-:W-:-:S06]  /*11f10*/  WARPGROUP.ARRIVE ;  /* 0x00000000000079c5 */ /* 0x000fcc0000000000 */
[----:B------:R-:W-:Y:S03]  /*11f20*/  HGMMA.64x256x16.F32 R24, gdesc[UR12].tnspA, R24, gsb0 ;  /* 0x23e000000c1879f0 */ /* 0x000fe60008000818 */
[----:B------:R-:W-:Y:S02]  /*11f30*/  WARPGROUP.DEPBAR.LE gsb0, 0x0 ;  /* 0x00008000000079c5 */ /* 0x000fe40000010000 */
[----:B------:R-:W-:-:S15]  /*11f40*/  WARPGROUP.ARRIVE ;  /* 0x00000000000079c5 */ /* 0x000fde0000000000 */
[----:B------:R-:W-:-:S08]  /*11f50*/  NOP ;  /* 0x0000000000007918 */ /* 0x000fd00000000000 */
        /* <DEDUP_REMOVED lines=10> */
[----:B------:R-:W-:Y:S04]  /*12000*/  STL.64 [R1], R24 ;  /* 0x0000001801007387 */ /* 0x000fe80000100a00 */
        /* <DEDUP_REMOVED lines=62> */
[----:B------:R0:W-:Y:S04]  /*123f0*/  STL.64 [R1+0x1f8], R150 ;  /* 0x0001f89601007387 */ /* 0x0001e80000100a00 */
[----:B0-----:R-:W2:Y:S04]  /*12400*/  LDL.LU.64 R150, [R1+0xad8] ;  /* 0x000ad80001967983 */ /* 0x001ea80000300a00 */
[----:B------:R-:W3:Y:S04]  /*12410*/  LDL.LU.64 R148, [R1+0xad0] ;  /* 0x000ad00001947983 */ /* 0x000ee80000300a00 */
[----:B------:R-:W4:Y:S04]  /*12420*/  LDL.LU.64 R146, [R1+0xac8] ;  /* 0x000ac80001927983 */ /* 0x000f280000300a00 */
[----:B------:R-:W2:Y:S04]  /*12430*/  LDL.LU.64 R144, [R1+0xac0] ;  /* 0x000ac00001907983 */ /* 0x000ea80000300a00 */
[----:B------:R-:W3:Y:S04]  /*12440*/  LDL.LU.64 R142, [R1+0xab8] ;  /* 0x000ab800018e7983 */ /* 0x000ee80000300a00 */
[----:B------:R-:W2:Y:S04]  /*12450*/  LDL.LU.64 R140, [R1+0xab0] ;  /* 0x000ab000018c7983 */ /* 0x000ea80000300a00 */
[----:B------:R-:W2:Y:S01]  /*12460*/  LDL.LU.64 R138, [R1+0xaa8] ;  /* 0x000aa800018a7983 */ /* 0x000ea20000300a00 */
[----:B------:R-:W-:-:S03]  /*12470*/  IMAD.MOV.U32 R246, RZ, RZ, R2 ;  /* 0x000000fffff67224 */ /* 0x000fc600078e0002 */
[----:B------:R-:W2:Y:S01]  /*12480*/  LDL.LU.64 R136, [R1+0xaa0] ;  /* 0x000aa00001887983 */ /* 0x000ea20000300a00 */
[----:B------:R-:W-:-:S03]  /*12490*/  IMAD.MOV.U32 R240, RZ, RZ, R237 ;  /* 0x000000fffff07224 */ /* 0x000fc600078e00ed */
[----:B------:R-:W2:Y:S01]  /*124a0*/  LDL.LU.64 R134, [R1+0xa98] ;  /* 0x000a980001867983 */ /* 0x000ea20000300a00 */
[----:B------:R-:W-:-:S03]  /*124b0*/  IMAD.MOV.U32 R2, RZ, RZ, R238 ;  /* 0x000000ffff027224 */ /* 0x000fc600078e00ee */
[----:B------:R-:W2:Y:S01]  /*124c0*/  LDL.LU.64 R132, [R1+0xa90] ;  /* 0x000a900001847983 */ /* 0x000ea20000300a00 */
[----:B------:R-:W-:-:S03]  /*124d0*/  IMAD.MOV.U32 R239, RZ, RZ, R126 ;  /* 0x000000ffffef7224 */ /* 0x000fc600078e007e */
[----:B------:R-:W2:Y:S01]  /*124e0*/  LDL.LU.64 R130, [R1+0xa88] ;  /* 0x000a880001827983 */ /* 0x000ea20000300a00 */
[----:B------:R-:W-:Y:S02]  /*124f0*/  IMAD.MOV.U32 R242, RZ, RZ, R244 ;  /* 0x000000fffff27224 */ /* 0x000fe400078e00f4 */
[----:B------:R-:W-:Y:S01]  /*12500*/  IMAD.MOV.U32 R248, RZ, RZ, R234 ;  /* 0x000000fffff87224 */ /* 0x000fe200078e00ea */
[----:B------:R-:W2:Y:S01]  /*12510*/  LDL.LU.64 R128, [R1+0xa80] ;  /* 0x000a800001807983 */ /* 0x000ea20000300a00 */
[----:B------:R-:W-:Y:S02]  /*12520*/  IMAD.MOV.U32 R251, RZ, RZ, R236 ;  /* 0x000000fffffb7224 */ /* 0x000fe400078e00ec */
[----:B------:R-:W-:Y:S01]  /*12530*/  IMAD.MOV.U32 R238, RZ, RZ, R125 ;  /* 0x000000ffffee7224 */ /* 0x000fe200078e007d */
[----:B------:R-:W2:Y:S01]  /*12540*/  LDL.LU.64 R126, [R1+0xa78] ;  /* 0x000a7800017e7983 */ /* 0x000ea20000300a00 */
[----:B------:R-:W-:Y:S02]  /*12550*/  IMAD.MOV.U32 R237, RZ, RZ, R124 ;  /* 0x000000ffffed7224 */ /* 0x000fe400078e007c */
[----:B------:R-:W-:Y:S01]  /*12560*/  IMAD.MOV.U32 R244, RZ, RZ, R232 ;  /* 0x000000fffff47224 */ /* 0x000fe200078e00e8 */
[----:B------:R-:W2:Y:S01]  /*12570*/  LDL.LU.64 R124, [R1+0xa70] ;  /* 0x000a7000017c7983 */ /* 0x000ea20000300a00 */
[----:B------:R-:W-:-:S02]  /*12580*/  IMAD.MOV.U32 R249, RZ, RZ, R233 ;  /* 0x000000fffff97224 */ /* 0x000fc400078e00e9 */
[----:B------:R-:W-:Y:S02]  /*12590*/  IMAD.MOV.U32 R236, RZ, RZ, R123 ;  /* 0x000000ffffec7224 */ /* 0x000fe400078e007b */
[----:B------:R-:W-:Y:S02]  /*125a0*/  IMAD.MOV.U32 R234, RZ, RZ, R122 ;  /* 0x000000ffffea7224 */ /* 0x000fe400078e007a */
[----:B------:R-:W-:Y:S01]  /*125b0*/  IMAD.MOV.U32 R233, RZ, RZ, R121 ;  /* 0x000000ffffe97224 */ /* 0x000fe200078e0079 */
[----:B------:R-:W2:Y:S01]  /*125c0*/  LDL.LU.64 R122, [R1+0xa68] ;  /* 0x000a6800017a7983 */ /* 0x000ea20000300a00 */
[----:B------:R-:W-:Y:S02]  /*125d0*/  IMAD.MOV.U32 R232, RZ, RZ, R120 ;  /* 0x000000ffffe87224 */ /* 0x000fe400078e0078 */
[----:B------:R-:W-:Y:S01]  /*125e0*/  IMAD.MOV.U32 R231, RZ, RZ, R119 ;  /* 0x000000ffffe77224 */ /* 0x000fe200078e0077 */
[----:B------:R-:W2:Y:S01]  /*125f0*/  LDL.LU.64 R120, [R1+0xa60] ;  /* 0x000a600001787983 */ /* 0x000ea20000300a00 */
[----:B------:R-:W-:-:S02]  /*12600*/  IMAD.MOV.U32 R230, RZ, RZ, R118 ;  /* 0x000000ffffe67224 */ /* 0x000fc400078e0076 */
        /* <DEDUP_REMOVED lines=30> */
[----:B------:R-:W-:Y:S02]  /*127f0*/  IMAD.MOV.U32 R210, RZ, RZ, R98 ;  /* 0x000000ffffd27224 */ /* 0x000fe400078e0062 */
[----:B------:R-:W-:Y:S01]  /*12800*/  IMAD.MOV.U32 R250, RZ, RZ, R206 ;  /* 0x000000fffffa7224 */ /* 0x000fe200078e00ce */
[----:B------:R-:W2:Y:S01]  /*12810*/  LDL.LU.64 R98, [R1+0xa08] ;  /* 0x000a080001627983 */ /* 0x000ea20000300a00 */
[----:B------:R-:W-:Y:S02]  /*12820*/  IMAD.MOV.U32 R209, RZ, RZ, R97 ;  /* 0x000000ffffd17224 */ /* 0x000fe400078e0061 */
[----:B------:R-:W-:-:S02]  /*12830*/  IMAD.MOV.U32 R208, RZ, RZ, R96 ;  /* 0x000000ffffd07224 */ /* 0x000fc400078e0060 */
[----:B------:R-:W-:Y:S01]  /*12840*/  IMAD.MOV.U32 R252, RZ, RZ, R205 ;  /* 0x000000fffffc7224 */ /* 0x000fe200078e00cd */
[----:B------:R-:W2:Y:S01]  /*12850*/  LDL.LU.64 R96, [R1+0xa00] ;  /* 0x000a000001607983 */ /* 0x000ea20000300a00 */
[----:B------:R-:W-:Y:S02]  /*12860*/  IMAD.MOV.U32 R4, RZ, RZ, R204 ;  /* 0x000000ffff047224 */ /* 0x000fe400078e00cc */
[----:B------:R-:W-:Y:S02]  /*12870*/  IMAD.MOV.U32 R207, RZ, RZ, R95 ;  /* 0x000000ffffcf7224 */ /* 0x000fe400078e005f */
[----:B------:R-:W-:Y:S02]  /*12880*/  IMAD.MOV.U32 R206, RZ, RZ, R94 ;  /* 0x000000ffffce7224 */ /* 0x000fe400078e005e */
[----:B------:R-:W-:Y:S01]  /*12890*/  IMAD.MOV.U32 R243, RZ, RZ, R203 ;  /* 0x000000fffff37224 */ /* 0x000fe200078e00cb */
[----:B------:R-:W2:Y:S01]  /*128a0*/  LDL.LU.64 R94, [R1+0x9f8] ;  /* 0x0009f800015e7983 */ /* 0x000ea20000300a00 */
[----:B------:R-:W-:-:S02]  /*128b0*/  IMAD.MOV.U32 R205, RZ, RZ, R93 ;  /* 0x000000ffffcd7224 */ /* 0x000fc400078e005d */
        /* <DEDUP_REMOVED lines=102> */
[----:B------:R-:W-:-:S03]  /*12f20*/  IMAD.MOV.U32 R5, RZ, RZ, R24 ;  /* 0x000000ffff057224 */ /* 0x000fc600078e0018 */
[----:B------:R-:W2:Y:S04]  /*12f30*/  LDL.LU.64 R24, [R1+0x8e0] ;  /* 0x0008e00001187983 */ /* 0x000ea80000300a00 */
[----:B------:R-:W-:Y:S04]  /*12f40*/  STL [R1+0x8a0], R224 ;  /* 0x0008a0e001007387 */ /* 0x000fe80000100800 */
[----:B------:R4:W-:Y:S04]  /*12f50*/  STL [R1+0x89c], R225 ;  /* 0x00089ce101007387 */ /* 0x0009e80000100800 */
[----:B------:R0:W-:Y:S04]  /*12f60*/  STL [R1+0x898], R226 ;  /* 0x000898e201007387 */ /* 0x0001e80000100800 */
[----:B------:R2:W-:Y:S01]  /*12f70*/  STL [R1+0x894], R227 ;  /* 0x000894e301007387 */ /* 0x0005e20000100800 */
[----:B----4-:R-:W-:-:S02]  /*12f80*/  IMAD.MOV.U32 R225, RZ, RZ, R146 ;  /* 0x000000ffffe17224 */ /* 0x010fc400078e0092 */
[----:B---3--:R-:W-:Y:S02]  /*12f90*/  IMAD.MOV.U32 R224, RZ, RZ, R142 ;  /* 0x000000ffffe07224 */ /* 0x008fe400078e008e */
[----:B0-----:R-:W-:Y:S02]  /*12fa0*/  IMAD.MOV.U32 R226, RZ, RZ, R143 ;  /* 0x000000ffffe27224 */ /* 0x001fe400078e008f */
[----:B--2---:R-:W-:Y:S02]  /*12fb0*/  IMAD.MOV.U32 R227, RZ, RZ, R141 ;  /* 0x000000ffffe37224 */ /* 0x004fe400078e008d */
[----:B------:R-:W2:Y:S04]  /*12fc0*/  LDL.LU R141, [R1+0x8d8] ;  /* 0x0008d800018d7983 */ /* 0x000ea80000300800 */
[----:B------:R-:W2:Y:S04]  /*12fd0*/  LDL.LU R142, [R1+0x8d4] ;  /* 0x0008d400018e7983 */ /* 0x000ea80000300800 */
[----:B------:R-:W2:Y:S04]  /*12fe0*/  LDL.LU R143, [R1+0x8d0] ;  /* 0x0008d000018f7983 */ /* 0x000ea80000300800 */
[----:B------:R0:W-:Y:S02]  /*12ff0*/  STL [R1+0x890], R228 ;  /* 0x000890e401007387 */ /* 0x0001e40000100800 */
[----:B0-----:R-:W-:-:S02]  /*13000*/  IMAD.MOV.U32 R228, RZ, RZ, R144 ;  /* 0x000000ffffe47224 */ /* 0x001fc400078e0090 */
[----:B------:R-:W2:Y:S04]  /*13010*/  LDL.LU R144, [R1+0x8cc] ;  /* 0x0008cc0001907983 */ /* 0x000ea80000300800 */
[----:B------:R0:W-:Y:S02]  /*13020*/  STL [R1+0x88c], R229 ;  /* 0x00088ce501007387 */ /* 0x0001e40000100800 */
[----:B0-----:R-:W-:Y:S02]  /*13030*/  IMAD.MOV.U32 R229, RZ, RZ, R145 ;  /* 0x000000ffffe57224 */ /* 0x001fe400078e0091 */
        /* <DEDUP_REMOVED lines=19> */
[----:B------:R-:W3:Y:S04]  /*13170*/  LDL.LU R235, [R1+0x8ac] ;  /* 0x0008ac0001eb7983 */ /* 0x000ee80000300800 */
[----:B------:R-:W-:Y:S04]  /*13180*/  STL [R1+0x868], R237 ;  /* 0x000868ed01007387 */ /* 0x000fe80000100800 */
[----:B------:R0:W-:Y:S04]  /*13190*/  STL [R1+0x864], R238 ;  /* 0x000864ee01007387 */ /* 0x0001e80000100800 */
[----:B0-----:R-:W4:Y:S04]  /*131a0*/  LDL R238, [R1+0x7d0] ;  /* 0x0007d00001ee7983 */ /* 0x001f280000100800 */
[----:B------:R0:W-:Y:S01]  /*131b0*/  STL [R1+0x860], R239 ;  /* 0x000860ef01007387 */ /* 0x0001e20000100800 */
[----:B------:R-:W-:-:S02]  /*131c0*/  IMAD.MOV.U32 R237, RZ, RZ, R153 ;  /* 0x000000ffffed7224 */ /* 0x000fc400078e0099 */
[----:B------:R-:W1:Y:S01]  /*131d0*/  LDC R153, c[0x0][0x238] ;  /* 0x00008e00ff997b82 */ /* 0x000e620000000800 */
[----:B---3--:R-:W-:-:S05]  /*131e0*/  VIADD R235, R235, 0x1 ;  /* 0x00000001ebeb7836 */ /* 0x008fca0000000000 */
[----:B----4-:R-:W-:Y:S02]  /*131f0*/  ISETP.NE.U32.AND P0, PT, R235, R238, PT ;  /* 0x000000eeeb00720c */ /* 0x010fe40003f05070 */
[----:B------:R-:W3:Y:S01]  /*13200*/  LDL.LU R238, [R1+0x7a0] ;  /* 0x0007a00001ee7983 */ /* 0x000ee20000300800 */
[----:B-1----:R-:W-:-:S03]  /*13210*/  IMAD.SHL.U32 R153, R153, 0x40, RZ ;  /* 0x0000004099997824 */ /* 0x002fc600078e00ff */
[----:B0-----:R-:W4:Y:S01]  /*13220*/  LDL.LU R239, [R1+0x798] ;  /* 0x0007980001ef7983 */ /* 0x001f220000300800 */
[----:B------:R-:W-:-:S05]  /*13230*/  IMAD.SHL.U32 R153, R153, 0x2, RZ ;  /* 0x0000000299997824 */ /* 0x000fca00078e00ff */
[----:B---3--:R-:W-:-:S05]  /*13240*/  IADD3 R238, P5, R238, R153, RZ ;  /* 0x00000099eeee7210 */ /* 0x008fca0007fbe0ff */
[----:B------:R0:W-:Y:S04]  /*13250*/  STL [R1+0x7a0], R238 ;  /* 0x0007a0ee01007387 */ /* 0x0001e80000100800 */
[----:B0-----:R-:W3:Y:S01]  /*13260*/  LDL.LU R238, [R1+0x790] ;  /* 0x0007900001ee7983 */ /* 0x001ee20000300800 */
[-C--:B----4-:R-:W-:Y:S02]  /*13270*/  IADD3 R239, P6, R239, R153.reuse, RZ ;  /* 0x00000099efef7210 */ /* 0x090fe40007fde0ff */
[-C--:B------:R-:W-:Y:S02]  /*13280*/  IADD3 R12, P2, R12, R153.reuse, RZ ;  /* 0x000000990c0c7210 */ /* 0x080fe40007f5e0ff */
[-C--:B------:R-:W-:Y:S01]  /*13290*/  IADD3 R0, P3, R0, R153.reuse, RZ ;  /* 0x0000009900007210 */ /* 0x080fe20007f7e0ff */
[----:B------:R-:W-:Y:S04]  /*132a0*/  STL [R1+0x798], R239 ;  /* 0x000798ef01007387 */ /* 0x000fe80000100800 */
[----:B------:R0:W-:Y:S04]  /*132b0*/  STL [R1+0x788], R12 ;  /* 0x0007880c01007387 */ /* 0x0001e80000100800 */
[----:B0-----:R-:W4:Y:S01]  /*132c0*/  LDL.LU R12, [R1+0x8a8] ;  /* 0x0008a800010c7983 */ /* 0x001f220000300800 */
[----:B---3--:R-:W-:-:S05]  /*132d0*/  IADD3 R238, P1, R238, R153, RZ ;  /* 0x00000099eeee7210 */ /* 0x008fca0007f3e0ff */
[----:B------:R-:W-:Y:S04]  /*132e0*/  STL [R1+0x790], R238 ;  /* 0x000790ee01007387 */ /* 0x000fe80000100800 */
[----:B------:R0:W-:Y:S04]  /*132f0*/  STL [R1+0x780], R0 ;  /* 0x0007800001007387 */ /* 0x0001e80000100800 */
[----:B0-----:R-:W4:Y:S04]  /*13300*/  LDL.LU R0, [R1+0x8a4] ;  /* 0x0008a40001007983 */ /* 0x001f280000300800 */
[----:B------:R-:W3:Y:S01]  /*13310*/  LDL.LU R238, [R1+0x778] ;  /* 0x0007780001ee7983 */ /* 0x000ee20000300800 */
[----:B------:R-:W-:-:S03]  /*13320*/  IADD3 R13, P4, R13, R153, RZ ;  /* 0x000000990d0d7210 */ /* 0x000fc60007f9e0ff */
[----:B------:R-:W2:Y:S02]  /*13330*/  LDL.LU R239, [R1+0x79c] ;  /* 0x00079c0001ef7983 */ /* 0x000ea40000300800 */
[----:B----4-:R-:W-:Y:S01]  /*13340*/  IMAD.X R12, R12, 0x1, R0, P4 ;  /* 0x000000010c0c7824 */ /* 0x010fe200020e0600 */
[----:B---3--:R-:W-:-:S05]  /*13350*/  IADD3 R238, P4, R238, R153, RZ ;  /* 0x00000099eeee7210 */ /* 0x008fca0007f9e0ff */
[----:B------:R0:W-:Y:S04]  /*13360*/  STL [R1+0x778], R238 ;  /* 0x000778ee01007387 */ /* 0x0001e80000100800 */
[----:B0-----:R-:W3:Y:S01]  /*13370*/  LDL.LU R238, [R1+0x770] ;  /* 0x0007700001ee7983 */ /* 0x001ee20000300800 */
[----:B--2---:R-:W-:-:S05]  /*13380*/  IMAD.X R239, R239, 0x1, R0, P5 ;  /* 0x00000001efef7824 */ /* 0x004fca00028e0600 */
[----:B------:R0:W-:Y:S04]  /*13390*/  STL [R1+0x79c], R239 ;  /* 0x00079cef01007387 */ /* 0x0001e80000100800 */
[----:B0-----:R-:W2:Y:S01]  /*133a0*/  LDL.LU R239, [R1+0x794] ;  /* 0x0007940001ef7983 */ /* 0x001ea20000300800 */
        /* <DEDUP_REMOVED lines=112> */
[----:B------:R-:W-:Y:S01]  /*13ab0*/  STL [R1+0x704], R239 ;  /* 0x000704ef01007387 */ /* 0x000fe20000100800 */
[----:B---3--:R-:W-:-:S05]  /*13ac0*/  IADD3 R238, P6, R238, R153, RZ ;  /* 0x00000099eeee7210 */ /* 0x008fca0007fde0ff */
[----:B------:R0:W-:Y:S04]  /*13ad0*/  STL [R1+0x6d8], R238 ;  /* 0x0006d8ee01007387 */ /* 0x0001e80000100800 */
[----:B0-----:R-:W2:Y:S02]  /*13ae0*/  LDL.LU R238, [R1+0x6fc] ;  /* 0x0006fc0001ee7983 */ /* 0x001ea40000300800 */
[----:B--2---:R-:W-:-:S05]  /*13af0*/  IMAD.X R238, R238, 0x1, R0, P1 ;  /* 0x00000001eeee7824 */ /* 0x004fca00008e0600 */
[----:B------:R0:W-:Y:S04]  /*13b00*/  STL [R1+0x6fc], R238 ;  /* 0x0006fcee01007387 */ /* 0x0001e80000100800 */
[----:B------:R-:W2:Y:S04]  /*13b10*/  LDL.LU R239, [R1+0x6d0] ;  /* 0x0006d00001ef7983 */ /* 0x000ea80000300800 */
[----:B0-----:R-:W3:Y:S01]  /*13b20*/  LDL.LU R238, [R1+0x6f4] ;  /* 0x0006f40001ee7983 */ /* 0x001ee20000300800 */
[----:B--2---:R-:W-:Y:S01]  /*13b30*/  IADD3 R239, P1, R239, R153, RZ ;  /* 0x00000099efef7210 */ /* 0x004fe20007f3e0ff */
[----:B---3--:R-:W-:-:S04]  /*13b40*/  IMAD.X R238, R238, 0x1, R0, P2 ;  /* 0x00000001eeee7824 */ /* 0x008fc800010e0600 */
[----:B------:R0:W-:Y:S04]  /*13b50*/  STL [R1+0x6d0], R239 ;  /* 0x0006d0ef01007387 */ /* 0x0001e80000100800 */
[----:B------:R1:W-:Y:S04]  /*13b60*/  STL [R1+0x6f4], R238 ;  /* 0x0006f4ee01007387 */ /* 0x0003e80000100800 */
[----:B0-----:R-:W2:Y:S04]  /*13b70*/  LDL.LU R239, [R1+0x6c8] ;  /* 0x0006c80001ef7983 */ /* 0x001ea80000300800 */
[----:B-1----:R-:W3:Y:S01]  /*13b80*/  LDL.LU R238, [R1+0x6ec] ;  /* 0x0006ec0001ee7983 */ /* 0x002ee20000300800 */
        /* <DEDUP_REMOVED lines=206> */
[----:B------:R-:W-:Y:S04]  /*14870*/  STL [R1+0x5b8], R239 ;  /* 0x0005b8ef01007387 */ /* 0x000fe80000100800 */
[----:B------:R0:W-:Y:S02]  /*14880*/  STL [R1+0x5dc], R238 ;  /* 0x0005dcee01007387 */ /* 0x0001e40000100800 */
[----:B0-----:R-:W-:Y:S02]  /*14890*/  IMAD.MOV.U32 R238, RZ, RZ, R237 ;  /* 0x000000ffffee7224 */ /* 0x001fe400078e00ed */
[----:B------:R-:W-:Y:S02]  /*148a0*/  IMAD.MOV.U32 R237, RZ, RZ, R236 ;  /* 0x000000ffffed7224 */ /* 0x000fe400078e00ec */
[----:B------:R-:W-:-:S02]  /*148b0*/  IMAD.MOV.U32 R236, RZ, RZ, R234 ;  /* 0x000000ffffec7224 */ /* 0x000fc400078e00ea */
[----:B------:R-:W-:Y:S02]  /*148c0*/  IMAD.MOV.U32 R234, RZ, RZ, R230 ;  /* 0x000000ffffea7224 */ /* 0x000fe400078e00e6 */
[----:B------:R-:W-:Y:S02]  /*148d0*/  IMAD.MOV.U32 R230, RZ, RZ, R229 ;  /* 0x000000ffffe67224 */ /* 0x000fe400078e00e5 */
[----:B------:R-:W-:Y:S02]  /*148e0*/  IMAD.MOV.U32 R229, RZ, RZ, R228 ;  /* 0x000000ffffe57224 */ /* 0x000fe400078e00e4 */
[----:B------:R-:W-:Y:S02]  /*148f0*/  IMAD.MOV.U32 R228, RZ, RZ, R226 ;  /* 0x000000ffffe47224 */ /* 0x000fe400078e00e2 */
[----:B------:R-:W-:Y:S02]  /*14900*/  IMAD.MOV.U32 R226, RZ, RZ, R224 ;  /* 0x000000ffffe27224 */ /* 0x000fe400078e00e0 */
[----:B------:R-:W2:Y:S04]  /*14910*/  LDL.LU R224, [R1+0x5b0] ;  /* 0x0005b00001e07983 */ /* 0x000ea80000300800 */
[----:B------:R-:W3:Y:S01]  /*14920*/  LDL.LU R239, [R1+0x5d4] ;  /* 0x0005d40001ef7983 */ /* 0x000ee20000300800 */
[----:B--2---:R-:W-:Y:S01]  /*14930*/  IADD3 R224, P1, R224, R153, RZ ;  /* 0x00000099e0e07210 */ /* 0x004fe20007f3e0ff */
[----:B---3--:R-:W-:-:S04]  /*14940*/  IMAD.X R239, R239, 0x1, R0, P2 ;  /* 0x00000001efef7824 */ /* 0x008fc800010e0600 */
[----:B------:R0:W-:Y:S04]  /*14950*/  STL [R1+0x5b0], R224 ;  /* 0x0005b0e001007387 */ /* 0x0001e80000100800 */
[----:B0-----:R0:W5:Y:S04]  /*14960*/  LDL.LU R224, [R1+0x8a0] ;  /* 0x0008a00001e07983 */ /* 0x0011680000300800 */
[----:B------:R1:W-:Y:S04]  /*14970*/  STL [R1+0x5d4], R239 ;  /* 0x0005d4ef01007387 */ /* 0x0003e80000100800 */
[----:B------:R-:W2:Y:S04]  /*14980*/  LDL.LU R153, [R1+0x7c0] ;  /* 0x0007c00001997983 */ /* 0x000ea80000300800 */
[----:B-1----:R-:W3:Y:S01]  /*14990*/  LDL.LU R239, [R1+0x5cc] ;  /* 0x0005cc0001ef7983 */ /* 0x002ee20000300800 */
[----:B--2---:R-:W-:Y:S01]  /*149a0*/  IADD3 R153, P2, R153, UR18, RZ ;  /* 0x0000001299997c10 */ /* 0x004fe2000ff5e0ff */
[----:B---3--:R-:W-:-:S04]  /*149b0*/  IMAD.X R239, R239, 0x1, R0, P3 ;  /* 0x00000001efef7824 */ /* 0x008fc800018e0600 */
[----:B------:R1:W-:Y:S04]  /*149c0*/  STL [R1+0x7c0], R153 ;  /* 0x0007c09901007387 */ /* 0x0003e80000100800 */
[----:B------:R2:W-:Y:S04]  /*149d0*/  STL [R1+0x5cc], R239 ;  /* 0x0005ccef01007387 */ /* 0x0005e80000100800 */
[----:B-1----:R-:W3:Y:S04]  /*149e0*/  LDL.LU R153, [R1+0x7b8] ;  /* 0x0007b80001997983 */ /* 0x002ee80000300800 */
[----:B--2---:R-:W2:Y:S01]  /*149f0*/  LDL.LU R239, [R1+0x5c4] ;  /* 0x0005c40001ef7983 */ /* 0x004ea20000300800 */
[----:B---3--:R-:W-:Y:S01]  /*14a00*/  IADD3 R153, P3, R153, UR18, RZ ;  /* 0x0000001299997c10 */ /* 0x008fe2000ff7e0ff */
[----:B--2---:R-:W-:-:S04]  /*14a10*/  IMAD.X R239, R239, 0x1, R0, P4 ;  /* 0x00000001efef7824 */ /* 0x004fc800020e0600 */
        /* <DEDUP_REMOVED lines=22> */
[----:B---3--:R-:W-:-:S02]  /*14b80*/  IADD3 R153, P1, R153, UR18, RZ ;  /* 0x0000001299997c10 */ /* 0x008fc4000ff3e0ff */
[----:B--2---:R-:W-:-:S03]  /*14b90*/  IADD3.X R239, R239, UR9, RZ, P2, !PT ;  /* 0x00000009efef7c10 */ /* 0x004fc600097fe4ff */
        /* <DEDUP_REMOVED lines=232> */
[----:B---3--:R-:W-:-:S05]  /*15a20*/  IADD3 R153, P4, R153, UR18, RZ ;  /* 0x0000001299997c10 */ /* 0x008fca000ff9e0ff */
[----:B------:R1:W-:Y:S01]  /*15a30*/  STL [R1+0x468], R153 ;  /* 0x0004689901007387 */ /* 0x0003e20000100800 */
[----:B--2---:R-:W-:Y:S01]  /*15a40*/  IADD3.X R239, R239, UR9, RZ, P5, !PT ;  /* 0x00000009efef7c10 */ /* 0x004fe2000affe4ff */
[----:B-1----:R-:W-:Y:S02]  /*15a50*/  IMAD.MOV.U32 R153, RZ, RZ, R238 ;  /* 0x000000ffff997224 */ /* 0x002fe400078e00ee */
[----:B------:R-:W-:Y:S02]  /*15a60*/  IMAD.MOV.U32 R238, RZ, RZ, R237 ;  /* 0x000000ffffee7224 */ /* 0x000fe400078e00ed */
[----:B------:R-:W-:Y:S02]  /*15a70*/  IMAD.MOV.U32 R237, RZ, RZ, R236 ;  /* 0x000000ffffed7224 */ /* 0x000fe400078e00ec */
[----:B------:R-:W-:Y:S02]  /*15a80*/  IMAD.MOV.U32 R236, RZ, RZ, R230 ;  /* 0x000000ffffec7224 */ /* 0x000fe400078e00e6 */
[----:B------:R-:W-:Y:S01]  /*15a90*/  IMAD.MOV.U32 R230, RZ, RZ, R229 ;  /* 0x000000ffffe67224 */ /* 0x000fe200078e00e5 */
[----:B------:R1:W-:Y:S01]  /*15aa0*/  STL [R1+0x48c], R239 ;  /* 0x00048cef01007387 */ /* 0x0003e20000100800 */
[----:B------:R-:W-:-:S02]  /*15ab0*/  IMAD.MOV.U32 R229, RZ, RZ, R228 ;  /* 0x000000ffffe57224 */ /* 0x000fc400078e00e4 */
[----:B------:R-:W-:Y:S02]  /*15ac0*/  IMAD.MOV.U32 R228, RZ, RZ, R227 ;  /* 0x000000ffffe47224 */ /* 0x000fe400078e00e3 */
[----:B------:R-:W-:Y:S01]  /*15ad0*/  IMAD.MOV.U32 R227, RZ, RZ, R225 ;  /* 0x000000ffffe37224 */ /* 0x000fe200078e00e1 */
[----:B-1----:R-:W2:Y:S04]  /*15ae0*/  LDL.LU R239, [R1+0x484] ;  /* 0x0004840001ef7983 */ /* 0x002ea80000300800 */
[----:B------:R-:W3:Y:S01]  /*15af0*/  LDL.LU R225, [R1+0x458] ;  /* 0x0004580001e17983 */ /* 0x000ee20000300800 */
[----:B------:R-:W-:-:S05]  /*15b00*/  IADD3 R153, P5, R153, UR18, RZ ;  /* 0x0000001299997c10 */ /* 0x000fca000ffbe0ff */
[----:B------:R-:W-:Y:S01]  /*15b10*/  STL [R1+0x460], R153 ;  /* 0x0004609901007387 */ /* 0x000fe20000100800 */
[----:B--2---:R-:W-:Y:S02]  /*15b20*/  IADD3.X R239, R239, UR9, RZ, P6, !PT ;  /* 0x00000009efef7c10 */ /* 0x004fe4000b7fe4ff */
[----:B---3--:R-:W-:-:S03]  /*15b30*/  IADD3 R225, P6, R225, UR18, RZ ;  /* 0x00000012e1e17c10 */ /* 0x008fc6000ffde0ff */
[----:B------:R-:W-:Y:S04]  /*15b40*/  STL [R1+0x484], R239 ;  /* 0x000484ef01007387 */ /* 0x000fe80000100800 */
[----:B------:R1:W-:Y:S04]  /*15b50*/  STL [R1+0x458], R225 ;  /* 0x000458e101007387 */ /* 0x0003e80000100800 */
[----:B-1----:R-:W2:Y:S04]  /*15b60*/  LDL.LU R225, [R1+0x47c] ;  /* 0x00047c0001e17983 */ /* 0x002ea80000300800 */
[----:B------:R-:W3:Y:S04]  /*15b70*/  LDL.LU R153, [R1+0x450] ;  /* 0x0004500001997983 */ /* 0x000ee80000300800 */
[----:B------:R-:W4:Y:S01]  /*15b80*/  LDL.LU R239, [R1+0x474] ;  /* 0x0004740001ef7983 */ /* 0x000f220000300800 */
[----:B--2---:R-:W-:-:S02]  /*15b90*/  IADD3.X R225, R225, UR9, RZ, P1, !PT ;  /* 0x00000009e1e17c10 */ /* 0x004fc40008ffe4ff */
[----:B---3--:R-:W-:-:S03]  /*15ba0*/  IADD3 R153, P1, R153, UR18, RZ ;  /* 0x0000001299997c10 */ /* 0x008fc6000ff3e0ff */
[----:B------:R1:W-:Y:S01]  /*15bb0*/  STL [R1+0x47c], R225 ;  /* 0x00047ce101007387 */ /* 0x0003e20000100800 */
[----:B----4-:R-:W-:-:S03]  /*15bc0*/  IADD3.X R239, R239, UR9, RZ, P2, !PT ;  /* 0x00000009efef7c10 */ /* 0x010fc600097fe4ff */
[----:B-1----:R0:W5:Y:S04]  /*15bd0*/  LDL.LU R225, [R1+0x89c] ;  /* 0x00089c0001e17983 */ /* 0x0021680000300800 */
[----:B------:R-:W-:Y:S04]  /*15be0*/  STL [R1+0x450], R153 ;  /* 0x0004509901007387 */ /* 0x000fe80000100800 */
[----:B------:R1:W-:Y:S04]  /*15bf0*/  STL [R1+0x474], R239 ;  /* 0x000474ef01007387 */ /* 0x0003e80000100800 */
[----:B-1----:R-:W2:Y:S04]  /*15c00*/  LDL.LU R239, [R1+0x448] ;  /* 0x0004480001ef7983 */ /* 0x002ea80000300800 */
[----:B------:R-:W3:Y:S01]  /*15c10*/  LDL.LU R153, [R1+0x46c] ;  /* 0x00046c0001997983 */ /* 0x000ee20000300800 */
[----:B--2---:R-:W-:-:S05]  /*15c20*/  IADD3 R239, P2, R239, UR18, RZ ;  /* 0x00000012efef7c10 */ /* 0x004fca000ff5e0ff */
[----:B------:R1:W-:Y:S01]  /*15c30*/  STL [R1+0x448], R239 ;  /* 0x000448ef01007387 */ /* 0x0003e20000100800 */
[----:B---3--:R-:W-:-:S03]  /*15c40*/  IADD3.X R153, R153, UR9, RZ, P3, !PT ;  /* 0x0000000999997c10 */ /* 0x008fc60009ffe4ff */
[----:B-1----:R-:W2:Y:S04]  /*15c50*/  LDL.LU R239, [R1+0x440] ;  /* 0x0004400001ef7983 */ /* 0x002ea80000300800 */
[----:B------:R1:W-:Y:S04]  /*15c60*/  STL [R1+0x46c], R153 ;  /* 0x00046c9901007387 */ /* 0x0003e80000100800 */
[----:B-1----:R-:W3:Y:S01]  /*15c70*/  LDL.LU R153, [R1+0x464] ;  /* 0x0004640001997983 */ /* 0x002ee20000300800 */
[----:B--2---:R-:W-:-:S05]  /*15c80*/  IADD3 R239, P3, R239, UR18, RZ ;  /* 0x00000012efef7c10 */ /* 0x004fca000ff7e0ff */
[----:B------:R1:W-:Y:S04]  /*15c90*/  STL [R1+0x440], R239 ;  /* 0x000440ef01007387 */ /* 0x0003e80000100800 */
[----:B-1----:R-:W2:Y:S01]  /*15ca0*/  LDL.LU R239, [R1+0x438] ;  /* 0x0004380001ef7983 */ /* 0x002ea20000300800 */
[----:B---3--:R-:W-:-:S05]  /*15cb0*/  IADD3.X R153, R153, UR9, RZ, P4, !PT ;  /* 0x0000000999997c10 */ /* 0x008fca000a7fe4ff */
        /* <DEDUP_REMOVED lines=279> */
[----:B------:R1:W-:Y:S02]  /*16e30*/  STL [R1+0x2c8], R239 ;  /* 0x0002c8ef01007387 */ /* 0x0003e40000100800 */
[----:B-1----:R-:W-:Y:S02]  /*16e40*/  IMAD.MOV.U32 R239, RZ, RZ, R238 ;  /* 0x000000ffffef7224 */ /* 0x002fe400078e00ee */
[----:B------:R-:W-:Y:S02]  /*16e50*/  IMAD.MOV.U32 R238, RZ, RZ, R237 ;  /* 0x000000ffffee7224 */ /* 0x000fe400078e00ed */
[----:B------:R-:W2:Y:S01]  /*16e60*/  LDL.LU R237, [R1+0x2c0] ;  /* 0x0002c00001ed7983 */ /* 0x000ea20000300800 */
        /* <DEDUP_REMOVED lines=9> */
[----:B------:R1:W-:Y:S02]  /*16f00*/  STL [R1+0x2e4], R153 ;  /* 0x0002e49901007387 */ /* 0x0003e40000100800 */
[----:B-1----:R-:W-:Y:S02]  /*16f10*/  IMAD.MOV.U32 R153, RZ, RZ, R239 ;  /* 0x000000ffff997224 */ /* 0x002fe400078e00ef */
[----:B------:R-:W-:Y:S02]  /*16f20*/  IMAD.MOV.U32 R239, RZ, RZ, R238 ;  /* 0x000000ffffef7224 */ /* 0x000fe400078e00ee */
[----:B------:R-:W3:Y:S01]  /*16f30*/  LDL.LU R238, [R1+0x2b0] ;  /* 0x0002b00001ee7983 */ /* 0x000ee20000300800 */
[----:B------:R-:W-:Y:S02]  /*16f40*/  IADD3.X R153, R153, UR9, RZ, P5, !PT ;  /* 0x0000000999997c10 */ /* 0x000fe4000affe4ff */
[----:B--2---:R-:W-:-:S05]  /*16f50*/  IADD3 R229, P4, R229, UR18, RZ ;  /* 0x00000012e5e57c10 */ /* 0x004fca000ff9e0ff */
[----:B------:R1:W-:Y:S02]  /*16f60*/  STL [R1+0x2b8], R229 ;  /* 0x0002b8e501007387 */ /* 0x0003e40000100800 */
[----:B-1----:R-:W-:Y:S02]  /*16f70*/  IMAD.MOV.U32 R229, RZ, RZ, R227 ;  /* 0x000000ffffe57224 */ /* 0x002fe400078e00e3 */
[----:B------:R-:W2:Y:S01]  /*16f80*/  LDL.LU R227, [R1+0x2d4] ;  /* 0x0002d40001e37983 */ /* 0x000ea20000300800 */
[----:B---3--:R-:W-:-:S03]  /*16f90*/  IADD3 R238, P5, R238, UR18, RZ ;  /* 0x00000012eeee7c10 */ /* 0x008fc6000ffbe0ff */
[----:B------:R-:W-:Y:S04]  /*16fa0*/  STL [R1+0x2dc], R153 ;  /* 0x0002dc9901007387 */ /* 0x000fe80000100800 */
[----:B------:R1:W-:Y:S02]  /*16fb0*/  STL [R1+0x2b0], R238 ;  /* 0x0002b0ee01007387 */ /* 0x0003e40000100800 */
[----:B-1----:R-:W-:Y:S02]  /*16fc0*/  IMAD.MOV.U32 R238, RZ, RZ, R230 ;  /* 0x000000ffffee7224 */ /* 0x002fe400078e00e6 */
[----:B------:R-:W3:Y:S01]  /*16fd0*/  LDL.LU R230, [R1+0x2cc] ;  /* 0x0002cc0001e67983 */ /* 0x000ee20000300800 */
[----:B------:R-:W-:Y:S01]  /*16fe0*/  IMAD.MOV.U32 R153, RZ, RZ, R239 ;  /* 0x000000ffff997224 */ /* 0x000fe200078e00ef */
[----:B--2---:R-:W-:-:S02]  /*16ff0*/  IADD3.X R227, R227, UR9, RZ, P6, !PT ;  /* 0x00000009e3e37c10 */ /* 0x004fc4000b7fe4ff */
[----:B------:R-:W-:-:S03]  /*17000*/  IADD3 R226, P6, R226, UR18, RZ ;  /* 0x00000012e2e27c10 */ /* 0x000fc6000ffde0ff */
[----:B------:R1:W-:Y:S04]  /*17010*/  STL [R1+0x2d4], R227 ;  /* 0x0002d4e301007387 */ /* 0x0003e80000100800 */
[----:B-1----:R-:W2:Y:S04]  /*17020*/  LDL.LU R227, [R1+0x2a0] ;  /* 0x0002a00001e37983 */ /* 0x002ea80000300800 */
[----:B------:R-:W4:Y:S01]  /*17030*/  LDL.LU R239, [R1+0x298] ;  /* 0x0002980001ef7983 */ /* 0x000f220000300800 */
[----:B---3--:R-:W-:-:S03]  /*17040*/  IADD3.X R230, R230, UR9, RZ, P1, !PT ;  /* 0x00000009e6e67c10 */ /* 0x008fc60008ffe4ff */
[----:B------:R1:W-:Y:S04]  /*17050*/  STL [R1+0x2a8], R226 ;  /* 0x0002a8e201007387 */ /* 0x0003e80000100800 */
[----:B-1----:R0:W5:Y:S04]  /*17060*/  LDL.LU R226, [R1+0x898] ;  /* 0x0008980001e27983 */ /* 0x0021680000300800 */
[----:B------:R1:W-:Y:S04]  /*17070*/  STL [R1+0x2cc], R230 ;  /* 0x0002cce601007387 */ /* 0x0003e80000100800 */
[----:B-1----:R-:W3:Y:S01]  /*17080*/  LDL.LU R230, [R1+0x2b4] ;  /* 0x0002b40001e67983 */ /* 0x002ee20000300800 */
[----:B------:R-:W-:-:S02]  /*17090*/  IADD3.X R153, R153, UR9, RZ, P2, !PT ;  /* 0x0000000999997c10 */ /* 0x000fc400097fe4ff */
[----:B------:R-:W-:Y:S02]  /*170a0*/  IADD3.X R228, R228, UR9, RZ, P3, !PT ;  /* 0x00000009e4e47c10 */ /* 0x000fe40009ffe4ff */
[----:B------:R-:W-:Y:S02]  /*170b0*/  IADD3 R229, P3, R229, UR18, RZ ;  /* 0x00000012e5e57c10 */ /* 0x000fe4000ff7e0ff */
[----:B--2---:R-:W-:Y:S02]  /*170c0*/  IADD3 R227, P1, R227, UR18, RZ ;  /* 0x00000012e3e37c10 */ /* 0x004fe4000ff3e0ff */
[----:B----4-:R-:W-:-:S03]  /*170d0*/  IADD3 R239, P2, R239, UR18, RZ ;  /* 0x00000012efef7c10 */ /* 0x010fc6000ff5e0ff */
[----:B------:R1:W-:Y:S04]  /*170e0*/  STL [R1+0x2a0], R227 ;  /* 0x0002a0e301007387 */ /* 0x0003e80000100800 */
[----:B-1----:R0:W5:Y:S04]  /*170f0*/  LDL.LU R227, [R1+0x894] ;  /* 0x0008940001e37983 */ /* 0x0021680000300800 */
[----:B------:R-:W-:Y:S04]  /*17100*/  STL [R1+0x2c4], R153 ;  /* 0x0002c49901007387 */ /* 0x000fe80000100800 */
[----:B------:R1:W-:Y:S01]  /*17110*/  STL [R1+0x298], R239 ;  /* 0x000298ef01007387 */ /* 0x0003e20000100800 */
[----:B---3--:R-:W-:-:S03]  /*17120*/  IADD3.X R230, R230, UR9, RZ, P4, !PT ;  /* 0x00000009e6e67c10 */ /* 0x008fc6000a7fe4ff */
[----:B-1----:R-:W2:Y:S01]  /*17130*/  LDL.LU R239, [R1+0x260] ;  /* 0x0002600001ef7983 */ /* 0x002ea20000300800 */
[----:B------:R-:W-:-:S03]  /*17140*/  IADD3 R247, P4, R247, UR18, RZ ;  /* 0x00000012f7f77c10 */ /* 0x000fc6000ff9e0ff */
[----:B------:R-:W3:Y:S04]  /*17150*/  LDL.LU R153, [R1+0x258] ;  /* 0x0002580001997983 */ /* 0x000ee80000300800 */
[----:B------:R1:W-:Y:S04]  /*17160*/  STL [R1+0x2bc], R228 ;  /* 0x0002bce401007387 */ /* 0x0003e80000100800 */
[----:B-1----:R0:W5:Y:S04]  /*17170*/  LDL.LU R228, [R1+0x890] ;  /* 0x0008900001e47983 */ /* 0x0021680000300800 */
[----:B------:R1:W-:Y:S04]  /*17180*/  STL [R1+0x290], R229 ;  /* 0x000290e501007387 */ /* 0x0003e80000100800 */
[----:B-1----:R0:W5:Y:S04]  /*17190*/  LDL.LU R229, [R1+0x88c] ;  /* 0x00088c0001e57983 */ /* 0x0021680000300800 */
[----:B------:R1:W-:Y:S04]  /*171a0*/  STL [R1+0x2b4], R230 ;  /* 0x0002b4e601007387 */ /* 0x0003e80000100800 */
[----:B-1----:R0:W5:Y:S04]  /*171b0*/  LDL.LU R230, [R1+0x888] ;  /* 0x0008880001e67983 */ /* 0x0021680000300800 */
[----:B------:R1:W-:Y:S04]  /*171c0*/  STL [R1+0x288], R247 ;  /* 0x000288f701007387 */ /* 0x0003e80000100800 */
[----:B-1----:R-:W4:Y:S02]  /*171d0*/  LDL.LU R247, [R1+0x884] ;  /* 0x0008840001f77983 */ /* 0x002f240000300800 */
[----:B----4-:R-:W-:-:S05]  /*171e0*/  IADD3.X R247, R247, UR9, RZ, P5, !PT ;  /* 0x00000009f7f77c10 */ /* 0x010fca000affe4ff */
[----:B------:R1:W-:Y:S04]  /*171f0*/  STL [R1+0x2ac], R247 ;  /* 0x0002acf701007387 */ /* 0x0003e80000100800 */
[----:B-1----:R-:W4:Y:S01]  /*17200*/  LDL.LU R247, [R1+0x880] ;  /* 0x0008800001f77983 */ /* 0x002f220000300800 */
[----:B------:R-:W-:Y:S02]  /*17210*/  IADD3.X R231, R231, UR9, RZ, P6, !PT ;  /* 0x00000009e7e77c10 */ /* 0x000fe4000b7fe4ff */
[----:B------:R-:W-:Y:S02]  /*17220*/  IADD3 R232, P6, R232, UR18, RZ ;  /* 0x00000012e8e87c10 */ /* 0x000fe4000ffde0ff */
[----:B------:R-:W-:Y:S02]  /*17230*/  IADD3.X R233, R233, UR9, RZ, P1, !PT ;  /* 0x00000009e9e97c10 */ /* 0x000fe40008ffe4ff */
[----:B------:R-:W-:-:S02]  /*17240*/  IADD3 R234, P1, R234, UR18, RZ ;  /* 0x00000012eaea7c10 */ /* 0x000fc4000ff3e0ff */
[----:B------:R-:W-:Y:S02]  /*17250*/  IADD3.X R236, R236, UR9, RZ, P2, !PT ;  /* 0x00000009ecec7c10 */ /* 0x000fe400097fe4ff */
[----:B------:R-:W-:Y:S02]  /*17260*/  IADD3 R237, P2, R237, UR18, RZ ;  /* 0x00000012eded7c10 */ /* 0x000fe4000ff5e0ff */
[----:B------:R-:W-:Y:S02]  /*17270*/  IADD3.X R238, R238, UR9, RZ, P3, !PT ;  /* 0x00000009eeee7c10 */ /* 0x000fe40009ffe4ff */
[----:B--2---:R-:W-:Y:S02]  /*17280*/  IADD3 R239, P3, R239, UR18, RZ ;  /* 0x00000012efef7c10 */ /* 0x004fe4000ff7e0ff */
[----:B------:R-:W-:Y:S02]  /*17290*/  IADD3.X R249, R249, UR9, RZ, P4, !PT ;  /* 0x00000009f9f97c10 */ /* 0x000fe4000a7fe4ff */
[----:B---3--:R-:W-:-:S02]  /*172a0*/  IADD3 R153, P4, R153, UR18, RZ ;  /* 0x0000001299997c10 */ /* 0x008fc4000ff9e0ff */
[----:B------:R-:W-:Y:S02]  /*172b0*/  IADD3.X R4, R4, UR9, RZ, P6, !PT ;  /* 0x0000000904047c10 */ /* 0x000fe4000b7fe4ff */
[----:B------:R-:W-:Y:S02]  /*172c0*/  IADD3 R251, P6, R251, UR18, RZ ;  /* 0x00000012fbfb7c10 */ /* 0x000fe4000ffde0ff */
[----:B----4-:R-:W-:-:S05]  /*172d0*/  IADD3 R247, P5, R247, UR18, RZ ;  /* 0x00000012f7f77c10 */ /* 0x010fca000ffbe0ff */
[----:B------:R1:W-:Y:S04]  /*172e0*/  STL [R1+0x280], R247 ;  /* 0x000280f701007387 */ /* 0x0003e80000100800 */
[----:B-1----:R-:W2:Y:S04]  /*172f0*/  LDL.LU R247, [R1+0x208] ;  /* 0x0002080001f77983 */ /* 0x002ea80000300800 */
[----:B------:R1:W-:Y:S04]  /*17300*/  STL [R1+0x2a4], R231 ;  /* 0x0002a4e701007387 */ /* 0x0003e80000100800 */
[----:B-1----:R0:W5:Y:S04]  /*17310*/  LDL.LU R231, [R1+0x87c] ;  /* 0x00087c0001e77983 */ /* 0x0021680000300800 */
[----:B------:R1:W-:Y:S04]  /*17320*/  STL [R1+0x278], R232 ;  /* 0x000278e801007387 */ /* 0x0003e80000100800 */
[----:B-1----:R0:W5:Y:S04]  /*17330*/  LDL.LU R232, [R1+0x878] ;  /* 0x0008780001e87983 */ /* 0x0021680000300800 */
[----:B------:R1:W-:Y:S04]  /*17340*/  STL [R1+0x29c], R233 ;  /* 0x00029ce901007387 */ /* 0x0003e80000100800 */
[----:B-1----:R0:W5:Y:S04]  /*17350*/  LDL.LU R233, [R1+0x874] ;  /* 0x0008740001e97983 */ /* 0x0021680000300800 */
[----:B------:R1:W-:Y:S01]  /*17360*/  STL [R1+0x270], R234 ;  /* 0x000270ea01007387 */ /* 0x0003e20000100800 */
[----:B------:R-:W-:-:S03]  /*17370*/  IADD3.X R248, R248, UR9, RZ, P5, !PT ;  /* 0x00000009f8f87c10 */ /* 0x000fc6000affe4ff */
[----:B-1----:R0:W5:Y:S04]  /*17380*/  LDL.LU R234, [R1+0x870] ;  /* 0x0008700001ea7983 */ /* 0x0021680000300800 */
[----:B------:R1:W-:Y:S01]  /*17390*/  STL [R1+0x294], R236 ;  /* 0x000294ec01007387 */ /* 0x0003e20000100800 */
[----:B------:R-:W-:-:S03]  /*173a0*/  IADD3 R252, P5, R252, UR18, RZ ;  /* 0x00000012fcfc7c10 */ /* 0x000fc6000ffbe0ff */
[----:B-1----:R0:W5:Y:S04]  /*173b0*/  LDL.LU R236, [R1+0x86c] ;  /* 0x00086c0001ec7983 */ /* 0x0021680000300800 */
[----:B------:R1:W-:Y:S04]  /*173c0*/  STL [R1+0x268], R237 ;  /* 0x000268ed01007387 */ /* 0x0003e80000100800 */
[----:B-1----:R0:W5:Y:S04]  /*173d0*/  LDL.LU R237, [R1+0x868] ;  /* 0x0008680001ed7983 */ /* 0x0021680000300800 */
[----:B------:R1:W-:Y:S04]  /*173e0*/  STL [R1+0x28c], R238 ;  /* 0x00028cee01007387 */ /* 0x0003e80000100800 */
[----:B-1----:R0:W5:Y:S04]  /*173f0*/  LDL.LU R238, [R1+0x864] ;  /* 0x0008640001ee7983 */ /* 0x0021680000300800 */
[----:B------:R1:W-:Y:S04]  /*17400*/  STL [R1+0x260], R239 ;  /* 0x000260ef01007387 */ /* 0x0003e80000100800 */
[----:B-1----:R0:W5:Y:S04]  /*17410*/  LDL.LU R239, [R1+0x860] ;  /* 0x0008600001ef7983 */ /* 0x0021680000300800 */
[----:B------:R1:W-:Y:S04]  /*17420*/  STL [R1+0x284], R249 ;  /* 0x000284f901007387 */ /* 0x0003e80000100800 */
[----:B-1----:R-:W3:Y:S04]  /*17430*/  LDL.LU R249, [R1+0x85c] ;  /* 0x00085c0001f97983 */ /* 0x002ee80000300800 */
[----:B------:R1:W-:Y:S04]  /*17440*/  STL [R1+0x258], R153 ;  /* 0x0002589901007387 */ /* 0x0003e80000100800 */
[----:B-1----:R-:W4:Y:S04]  /*17450*/  LDL.LU R153, [R1+0x204] ;  /* 0x0002040001997983 */ /* 0x002f280000300800 */
[----:B------:R1:W-:Y:S04]  /*17460*/  STL [R1+0x27c], R248 ;  /* 0x00027cf801007387 */ /* 0x0003e80000100800 */
[----:B-1----:R-:W3:Y:S04]  /*17470*/  LDL.LU R248, [R1+0x858] ;  /* 0x0008580001f87983 */ /* 0x002ee80000300800 */
[----:B------:R1:W-:Y:S04]  /*17480*/  STL [R1+0x250], R252 ;  /* 0x000250fc01007387 */ /* 0x0003e80000100800 */
[----:B-1----:R-:W2:Y:S04]  /*17490*/  LDL.LU R252, [R1+0x854] ;  /* 0x0008540001fc7983 */ /* 0x002ea80000300800 */
[----:B------:R1:W-:Y:S04]  /*174a0*/  STL [R1+0x274], R4 ;  /* 0x0002740401007387 */ /* 0x0003e80000100800 */
[----:B-1----:R-:W4:Y:S04]  /*174b0*/  LDL.LU R4, [R1+0x850] ;  /* 0x0008500001047983 */ /* 0x002f280000300800 */
[----:B------:R1:W-:Y:S04]  /*174c0*/  STL [R1+0x248], R251 ;  /* 0x000248fb01007387 */ /* 0x0003e80000100800 */
[----:B-1----:R-:W3:Y:S01]  /*174d0*/  LDL.LU R251, [R1+0x84c] ;  /* 0x00084c0001fb7983 */ /* 0x002ee20000300800 */
[----:B------:R-:W-:-:S02]  /*174e0*/  IADD3.X R246, R246, UR9, RZ, P1, !PT ;  /* 0x00000009f6f67c10 */ /* 0x000fc40008ffe4ff */
[----:B------:R-:W-:Y:S02]  /*174f0*/  IADD3 R240, P1, R240, UR18, RZ ;  /* 0x00000012f0f07c10 */ /* 0x000fe4000ff3e0ff */
[----:B------:R-:W-:Y:S01]  /*17500*/  IADD3.X R2, R2, UR9, RZ, P2, !PT ;  /* 0x0000000902027c10 */ /* 0x000fe200097fe4ff */
[----:B------:R1:W-:Y:S01]  /*17510*/  STL [R1+0x26c], R246 ;  /* 0x00026cf601007387 */ /* 0x0003e20000100800 */
[----:B------:R-:W-:Y:S02]  /*17520*/  IADD3 R243, P2, R243, UR18, RZ ;  /* 0x00000012f3f37c10 */ /* 0x000fe4000ff5e0ff */
[----:B------:R-:W-:Y:S01]  /*17530*/  IADD3.X R242, R242, UR9, RZ, P3, !PT ;  /* 0x00000009f2f27c10 */ /* 0x000fe20009ffe4ff */
[----:B-1----:R-:W4:Y:S04]  /*17540*/  LDL.LU R246, [R1+0x848] ;  /* 0x0008480001f67983 */ /* 0x002f280000300800 */
[----:B------:R1:W-:Y:S01]  /*17550*/  STL [R1+0x240], R240 ;  /* 0x000240f001007387 */ /* 0x0003e20000100800 */
[----:B------:R-:W-:-:S02]  /*17560*/  IADD3.X R250, R250, UR9, RZ, P4, !PT ;  /* 0x00000009fafa7c10 */ /* 0x000fc4000a7fe4ff */
[----:B------:R-:W-:Y:S01]  /*17570*/  IADD3 R244, P4, R244, UR18, RZ ;  /* 0x00000012f4f47c10 */ /* 0x000fe2000ff9e0ff */
[----:B-1----:R-:W2:Y:S04]  /*17580*/  LDL.LU R240, [R1+0x844] ;  /* 0x0008440001f07983 */ /* 0x002ea80000300800 */
[----:B------:R1:W-:Y:S04]  /*17590*/  STL [R1+0x264], R2 ;  /* 0x0002640201007387 */ /* 0x0003e80000100800 */
[----:B-1----:R0:W5:Y:S04]  /*175a0*/  LDL.LU R2, [R1+0x840] ;  /* 0x0008400001027983 */ /* 0x0021680000300800 */
[----:B------:R1:W-:Y:S04]  /*175b0*/  STL [R1+0x238], R243 ;  /* 0x000238f301007387 */ /* 0x0003e80000100800 */
[----:B-1----:R-:W4:Y:S04]  /*175c0*/  LDL.LU R243, [R1+0x83c] ;  /* 0x00083c0001f37983 */ /* 0x002f280000300800 */
[----:B------:R1:W-:Y:S04]  /*175d0*/  STL [R1+0x25c], R242 ;  /* 0x00025cf201007387 */ /* 0x0003e80000100800 */
[----:B-1----:R-:W4:Y:S01]  /*175e0*/  LDL.LU R242, [R1+0x838] ;  /* 0x0008380001f27983 */ /* 0x002f220000300800 */
[----:B---3--:R-:W-:-:S05]  /*175f0*/  IADD3 R251, P3, R251, UR18, RZ ;  /* 0x00000012fbfb7c10 */ /* 0x008fca000ff7e0ff */
[----:B------:R1:W-:Y:S04]  /*17600*/  STL [R1+0x230], R251 ;  /* 0x000230fb01007387 */ /* 0x0003e80000100800 */
[----:B-1----:R-:W3:Y:S04]  /*17610*/  LDL.LU R251, [R1+0x834] ;  /* 0x0008340001fb7983 */ /* 0x002ee80000300800 */
[----:B------:R1:W-:Y:S04]  /*17620*/  STL [R1+0x254], R250 ;  /* 0x000254fa01007387 */ /* 0x0003e80000100800 */
[----:B-1----:R-:W3:Y:S04]  /*17630*/  LDL.LU R250, [R1+0x830] ;  /* 0x0008300001fa7983 */ /* 0x002ee80000300800 */
[----:B------:R1:W-:Y:S04]  /*17640*/  STL [R1+0x228], R244 ;  /* 0x000228f401007387 */ /* 0x0003e80000100800 */
[----:B-1----:R-:W4:Y:S01]  /*17650*/  LDL.LU R244, [R1+0x82c] ;  /* 0x00082c0001f47983 */ /* 0x002f220000300800 */
[----:B--2---:R-:W-:-:S02]  /*17660*/  IADD3.X R240, R240, UR9, RZ, P5, !PT ;  /* 0x00000009f0f07c10 */ /* 0x004fc4000affe4ff */
[----:B------:R-:W-:Y:S02]  /*17670*/  IADD3 R241, P5, R241, UR18, RZ ;  /* 0x00000012f1f17c10 */ /* 0x000fe4000ffbe0ff */
[----:B------:R-:W-:Y:S01]  /*17680*/  IADD3.X R245, R245, UR9, RZ, P6, !PT ;  /* 0x00000009f5f57c10 */ /* 0x000fe2000b7fe4ff */
[----:B------:R1:W-:Y:S01]  /*17690*/  STL [R1+0x24c], R240 ;  /* 0x00024cf001007387 */ /* 0x0003e20000100800 */
[----:B------:R-:W-:-:S03]  /*176a0*/  IADD3.X R3, R3, UR9, RZ, P1, !PT ;  /* 0x0000000903037c10 */ /* 0x000fc60008ffe4ff */
[----:B-1----:R-:W2:Y:S04]  /*176b0*/  LDL.LU R240, [R1+0x828] ;  /* 0x0008280001f07983 */ /* 0x002ea80000300800 */
[----:B------:R1:W-:Y:S04]  /*176c0*/  STL [R1+0x220], R241 ;  /* 0x000220f101007387 */ /* 0x0003e80000100800 */
[----:B-1----:R-:W3:Y:S04]  /*176d0*/  LDL.LU R241, [R1+0x824] ;  /* 0x0008240001f17983 */ /* 0x002ee80000300800 */
[----:B------:R1:W-:Y:S04]  /*176e0*/  STL [R1+0x244], R245 ;  /* 0x000244f501007387 */ /* 0x0003e80000100800 */
[----:B-1----:R-:W2:Y:S01]  /*176f0*/  LDL.LU R245, [R1+0x820] ;  /* 0x0008200001f57983 */ /* 0x002ea20000300800 */
[----:B------:R-:W-:Y:S01]  /*17700*/  WARPGROUP.ARRIVE ;  /* 0x00000000000079c5 */ /* 0x000fe20000000000 */
[----:B------:R-:W-:Y:S01]  /*17710*/  UMOV UR30, UR14 ;  /* 0x0000000e001e7c82 */ /* 0x000fe20008000000 */
[----:B------:R-:W-:-:S04]  /*17720*/  UMOV UR31, UR15 ;  /* 0x0000000f001f7c82 */ /* 0x000fc80008000000 */
[----:B------:R-:W-:Y:S01]  /*17730*/  HGMMA.64x256x16.F32 R24, gdesc[UR28].tnspA, R24, gsb0 ;  /* 0x23e000001c1879f0 */ /* 0x000fe20008000818 */
[----:B----4-:R-:W-:-:S05]  /*17740*/  IADD3 R244, P6, R244, UR18, RZ ;  /* 0x00000012f4f47c10 */ /* 0x010fca000ffde0ff */
[----:B------:R1:W-:Y:S04]  /*17750*/  STL [R1+0x218], R244 ;  /* 0x000218f401007387 */ /* 0x0003e80000100800 */
[----:B-1----:R-:W4:Y:S04]  /*17760*/  LDL.LU R244, [R1+0x81c] ;  /* 0x00081c0001f47983 */ /* 0x002f280000300800 */
[----:B------:R1:W-:Y:S04]  /*17770*/  STL [R1+0x23c], R3 ;  /* 0x00023c0301007387 */ /* 0x0003e80000100800 */
[----:B-1----:R-:W2:Y:S01]  /*17780*/  LDL.LU R3, [R1+0x818] ;  /* 0x0008180001037983 */ /* 0x002ea20000300800 */
[----:B------:R-:W-:-:S02]  /*17790*/  IADD3 R252, P1, R252, UR18, RZ ;  /* 0x00000012fcfc7c10 */ /* 0x000fc4000ff3e0ff */
[----:B---3--:R-:W-:Y:S02]  /*177a0*/  IADD3.X R241, R241, UR9, RZ, P2, !PT ;  /* 0x00000009f1f17c10 */ /* 0x008fe400097fe4ff */
[----:B------:R-:W-:Y:S01]  /*177b0*/  IADD3 R247, P2, R247, UR18, RZ ;  /* 0x00000012f7f77c10 */ /* 0x000fe2000ff5e0ff */
[----:B------:R1:W-:Y:S01]  /*177c0*/  STL [R1+0x210], R252 ;  /* 0x000210fc01007387 */ /* 0x0003e20000100800 */
[----:B------:R-:W-:-:S03]  /*177d0*/  IADD3.X R246, R246, UR9, RZ, P3, !PT ;  /* 0x00000009f6f67c10 */ /* 0x000fc60009ffe4ff */
[----:B-1----:R-:W3:Y:S04]  /*177e0*/  LDL.LU R252, [R1+0x814] ;  /* 0x0008140001fc7983 */ /* 0x002ee80000300800 */
[----:B------:R1:W-:Y:S04]  /*177f0*/  STL [R1+0x234], R241 ;  /* 0x000234f101007387 */ /* 0x0003e80000100800 */
[----:B-1----:R-:W4:Y:S04]  /*17800*/  LDL.LU R241, [R1+0x810] ;  /* 0x0008100001f17983 */ /* 0x002f280000300800 */
[----:B------:R1:W-:Y:S04]  /*17810*/  STL [R1+0x208], R247 ;  /* 0x000208f701007387 */ /* 0x0003e80000100800 */
[----:B-1----:R-:W3:Y:S04]  /*17820*/  LDL.LU R247, [R1+0x80c] ;  /* 0x00080c0001f77983 */ /* 0x002ee80000300800 */
[----:B------:R1:W-:Y:S04]  /*17830*/  STL [R1+0x22c], R246 ;  /* 0x00022cf601007387 */ /* 0x0003e80000100800 */
[----:B-1----:R-:W3:Y:S01]  /*17840*/  LDL.LU R246, [R1+0x808] ;  /* 0x0008080001f67983 */ /* 0x002ee20000300800 */
[----:B------:R-:W-:-:S02]  /*17850*/  WARPGROUP.DEPBAR.LE gsb0, 0x0 ;  /* 0x00008000000079c5 */ /* 0x000fc40000010000 */
[----:B------:R-:W-:Y:S01]  /*17860*/  WARPGROUP.ARRIVE ;  /* 0x00000000000079c5 */ /* 0x000fe20000000000 */
[----:B------:R-:W-:Y:S01]  /*17870*/  UMOV UR34, UR6 ;  /* 0x0000000600227c82 */ /* 0x000fe20008000000 */
[----:B------:R-:W-:-:S04]  /*17880*/  UMOV UR35, UR7 ;  /* 0x0000000700237c82 */ /* 0x000fc80008000000 */
[----:B------:R-:W-:Y:S01]  /*17890*/  HGMMA.64x256x16.F32 R24, gdesc[UR32].tnspA, R24, gsb0 ;  /* 0x23e00000201879f0 */ /* 0x000fe20008000818 */
[----:B--2---:R-:W-:-:S05]  /*178a0*/  IADD3 R3, P3, R3, UR18, RZ ;  /* 0x0000001203037c10 */ /* 0x004fca000ff7e0ff */
[----:B------:R1:W-:Y:S04]  /*178b0*/  STL [R1+0x200], R3 ;  /* 0x0002000301007387 */ /* 0x0003e80000100800 */
[----:B-1----:R-:W2:Y:S01]  /*178c0*/  LDL.LU R3, [R1+0x804] ;  /* 0x0008040001037983 */ /* 0x002ea20000300800 */
[----:B------:R-:W-:Y:S01]  /*178d0*/  UMOV UR38, UR26 ;  /* 0x0000001a00267c82 */ /* 0x000fe20008000000 */
[----:B------:R-:W-:Y:S01]  /*178e0*/  UMOV UR39, UR27 ;  /* 0x0000001b00277c82 */ /* 0x000fe20008000000 */
[----:B------:R-:W-:Y:S02]  /*178f0*/  WARPGROUP.DEPBAR.LE gsb0, 0x0 ;  /* 0x00008000000079c5 */ /* 0x000fe40000010000 */
[----:B------:R-:W-:-:S13]  /*17900*/  WARPGROUP.ARRIVE ;  /* 0x00000000000079c5 */ /* 0x000fda0000000000 */
[----:B------:R-:W-:Y:S01]  /*17910*/  HGMMA.64x256x16.F32 R24, gdesc[UR36].tnspA, R24, gsb0 ;  /* 0x23e00000241879f0 */ /* 0x000fe20008000818 */
[----:B----4-:R-:W-:Y:S02]  /*17920*/  IADD3.X R241, R241, UR9, RZ, P5, !PT ;  /* 0x00000009f1f17c10 */ /* 0x010fe4000affe4ff */
[----:B------:R-:W-:Y:S01]  /*17930*/  IADD3.X R240, R240, UR9, RZ, P6, !PT ;  /* 0x00000009f0f07c10 */ /* 0x000fe2000b7fe4ff */
[----:B------:R-:W-:Y:S01]  /*17940*/  UMOV UR42, UR22 ;  /* 0x00000016002a7c82 */ /* 0x000fe20008000000 */
[----:B------:R-:W-:Y:S01]  /*17950*/  UMOV UR43, UR23 ;  /* 0x00000017002b7c82 */ /* 0x000fe20008000000 */
[----:B--2---:R-:W-:-:S05]  /*17960*/  IADD3.X R3, R3, UR9, RZ, P4, !PT ;  /* 0x0000000903037c10 */ /* 0x004fca000a7fe4ff */
[----:B------:R1:W-:Y:S04]  /*17970*/  STL [R1+0x224], R3 ;  /* 0x0002240301007387 */ /* 0x0003e80000100800 */
[----:B-1----:R0:W5:Y:S04]  /*17980*/  LDL.LU R3, [R1+0x800] ;  /* 0x0008000001037983 */ /* 0x0021680000300800 */
[----:B------:R1:W-:Y:S04]  /*17990*/  STL [R1+0x21c], R241 ;  /* 0x00021cf101007387 */ /* 0x0003e80000100800 */
[----:B-1----:R-:W2:Y:S04]  /*179a0*/  LDL.LU R241, [R1+0x7fc] ;  /* 0x0007fc0001f17983 */ /* 0x002ea80000300800 */
[----:B------:R1:W-:Y:S04]  /*179b0*/  STL [R1+0x214], R240 ;  /* 0x000214f001007387 */ /* 0x0003e80000100800 */
[----:B-1----:R-:W4:Y:S01]  /*179c0*/  LDL.LU R240, [R1+0x7f8] ;  /* 0x0007f80001f07983 */ /* 0x002f220000300800 */
[----:B------:R-:W-:-:S02]  /*179d0*/  WARPGROUP.DEPBAR.LE gsb0, 0x0 ;  /* 0x00008000000079c5 */ /* 0x000fc40000010000 */
[----:B------:R-:W-:-:S06]  /*179e0*/  WARPGROUP.ARRIVE ;  /* 0x00000000000079c5 */ /* 0x000fcc0000000000 */
[----:B------:R-:W-:Y:S01]  /*179f0*/  HGMMA.64x256x16.F32 R24, gdesc[UR40].tnspA, R24, gsb0 ;  /* 0x23e00000281879f0 */ /* 0x000fe20008000818 */
[----:B------:R-:W-:Y:S02]  /*17a00*/  IADD3.X R4, R4, UR9, RZ, P1, !PT ;  /* 0x0000000904047c10 */ /* 0x000fe40008ffe4ff */
[----:B------:R-:W-:-:S03]  /*17a10*/  IADD3.X R153, R153, UR9, RZ, P2, !PT ;  /* 0x0000000999997c10 */ /* 0x000fc600097fe4ff */
[----:B------:R1:W-:Y:S04]  /*17a20*/  STL [R1+0x20c], R4 ;  /* 0x00020c0401007387 */ /* 0x0003e80000100800 */
[----:B-1----:R0:W5:Y:S04]  /*17a30*/  LDL.LU R4, [R1+0x7f4] ;  /* 0x0007f40001047983 */ /* 0x0021680000300800 */
[----:B------:R1:W-:Y:S02]  /*17a40*/  STL [R1+0x204], R153 ;  /* 0x0002049901007387 */ /* 0x0003e40000100800 */
[----:B-1----:R-:W1:Y:S01]  /*17a50*/  LDC R153, c[0x0][0x238] ;  /* 0x00008e00ff997b82 */ /* 0x002e620000000800 */
[----:B---3--:R-:W-:-:S02]  /*17a60*/  IADD3.X R252, R252, UR9, RZ, P3, !PT ;  /* 0x00000009fcfc7c10 */ /* 0x008fc40009ffe4ff */
[----:B------:R-:W-:Y:S02]  /*17a70*/  IADD3 R251, P4, R251, UR18, RZ ;  /* 0x00000012fbfb7c10 */ /* 0x000fe4000ff9e0ff */
[----:B------:R-:W-:Y:S02]  /*17a80*/  IADD3 R249, P5, R249, UR18, RZ ;  /* 0x00000012f9f97c10 */ /* 0x000fe4000ffbe0ff */
[----:B------:R-:W-:Y:S02]  /*17a90*/  IADD3 R247, P6, R247, UR18, RZ ;  /* 0x00000012f7f77c10 */ /* 0x000fe4000ffde0ff */
[----:B------:R-:W-:Y:S02]  /*17aa0*/  IADD3 R245, P1, R245, UR18, RZ ;  /* 0x00000012f5f57c10 */ /* 0x000fe4000ff3e0ff */
[----:B------:R-:W-:Y:S02]  /*17ab0*/  IADD3 R243, P2, R243, UR18, RZ ;  /* 0x00000012f3f37c10 */ /* 0x000fe4000ff5e0ff */
[----:B------:R-:W-:-:S02]  /*17ac0*/  IADD3.X R250, R250, UR9, RZ, P4, !PT ;  /* 0x00000009fafa7c10 */ /* 0x000fc4000a7fe4ff */
[----:B------:R-:W-:Y:S02]  /*17ad0*/  IADD3.X R248, R248, UR9, RZ, P5, !PT ;  /* 0x00000009f8f87c10 */ /* 0x000fe4000affe4ff */
[----:B------:R-:W-:Y:S02]  /*17ae0*/  IADD3.X R246, R246, UR9, RZ, P6, !PT ;  /* 0x00000009f6f67c10 */ /* 0x000fe4000b7fe4ff */
[----:B------:R-:W-:Y:S02]  /*17af0*/  IADD3.X R244, R244, UR9, RZ, P1, !PT ;  /* 0x00000009f4f47c10 */ /* 0x000fe40008ffe4ff */
[----:B------:R-:W-:Y:S01]  /*17b00*/  IADD3.X R242, R242, UR9, RZ, P2, !PT ;  /* 0x00000009f2f27c10 */ /* 0x000fe200097fe4ff */
[----:B-1----:R-:W-:-:S04]  /*17b10*/  IMAD.SHL.U32 R153, R153, 0x40, RZ ;  /* 0x0000004099997824 */ /* 0x002fc800078e00ff */
[----:B------:R-:W-:Y:S01]  /*17b20*/  IMAD.SHL.U32 R153, R153, 0x2, RZ ;  /* 0x0000000299997824 */ /* 0x000fe200078e00ff */
[----:B------:R-:W-:Y:S02]  /*17b30*/  WARPGROUP.DEPBAR.LE gsb0, 0x0 ;  /* 0x00008000000079c5 */ /* 0x000fe40000010000 */
[----:B--2---:R-:W-:-:S04]  /*17b40*/  IADD3 R241, P3, R241, UR18, RZ ;  /* 0x00000012f1f17c10 */ /* 0x004fc8000ff7e0ff */
[----:B----4-:R-:W-:Y:S01]  /*17b50*/  IADD3.X R240, R240, UR9, RZ, P3, !PT ;  /* 0x00000009f0f07c10 */ /* 0x010fe20009ffe4ff */
[----:B0-----:R-:W-:Y:S08]  /*17b60*/  @P0 BRA `(.L_x_1) ;  /* 0xffffff3c00980947 */ /* 0x001ff0000383ffff */
[----:B------:R0:W-:Y:S04]  /*17b70*/  STL [R1+0x7f8], R6 ;  /* 0x0007f80601007387 */ /* 0x0001e80000100800 */
[----:B0-----:R-:W2:Y:S04]  /*17b80*/  LDL.LU R6, [R1+0x1fc] ;  /* 0x0001fc0001067983 */ /* 0x001ea80000300800 */
[----:B-----5:R0:W-:Y:S04]  /*17b90*/  STL [R1+0x7f4], R4 ;  /* 0x0007f40401007387 */ /* 0x0201e80000100800 */
[----:B0-----:R-:W3:Y:S04]  /*17ba0*/  LDL.LU R4, [R1+0x1f4] ;  /* 0x0001f40001047983 */ /* 0x001ee80000300800 */
[----:B------:R-:W4:Y:S04]  /*17bb0*/  LDL.LU R3, [R1+0x1e8] ;  /* 0x0001e80001037983 */ /* 0x000f280000300800 */
        /* <DEDUP_REMOVED lines=13> */
[----:B------:R-:W4:Y:S01]  /*17c90*/  LDL.LU R252, [R1+0x1b0] ;  /* 0x0001b00001fc7983 */ /* 0x000f220000300800 */
[----:B------:R-:W-:-:S03]  /*17ca0*/  F2FP.F16.F32.PACK_AB R151, R151, R150 ;  /* 0x000000969797723e */ /* 0x000fc600000000ff */
[----:B------:R-:W4:Y:S01]  /*17cb0*/  LDL.LU R13, [R1+0x1ac] ;  /* 0x0001ac00010d7983 */ /* 0x000f220000300800 */
[----:B------:R-:W-:-:S03]  /*17cc0*/  F2FP.F16.F32.PACK_AB R150, R149, R148 ;  /* 0x000000949596723e */ /* 0x000fc600000000ff */
[----:B------:R-:W4:Y:S04]  /*17cd0*/  LDL.LU R12, [R1+0x1a8] ;  /* 0x0001a800010c7983 */ /* 0x000f280000300800 */
[----:B------:R-:W4:Y:S04]  /*17ce0*/  LDL.LU R235, [R1+0x1a4] ;  /* 0x0001a40001eb7983 */ /* 0x000f280000300800 */
[----:B------:R-:W4:Y:S04]  /*17cf0*/  LDL.LU R0, [R1+0x1a0] ;  /* 0x0001a00001007983 */ /* 0x000f280000300800 */
[----:B------:R-:W4:Y:S04]  /*17d00*/  LDL.LU R153, [R1+0x19c] ;  /* 0x00019c0001997983 */ /* 0x000f280000300800 */
[----:B------:R-:W2:Y:S04]  /*17d10*/  LDL.LU R149, [R1+0x1f8] ;  /* 0x0001f80001957983 */ /* 0x000ea80000300800 */
[----:B------:R-:W3:Y:S01]  /*17d20*/  LDL.LU R148, [R1+0x1f0] ;  /* 0x0001f00001947983 */ /* 0x000ee20000300800 */
[----:B------:R-:W-:-:S02]  /*17d30*/  F2FP.F16.F32.PACK_AB R147, R147, R146 ;  /* 0x000000929393723e */ /* 0x000fc400000000ff */
[----:B------:R-:W-:Y:S02]  /*17d40*/  F2FP.F16.F32.PACK_AB R146, R145, R144 ;  /* 0x000000909192723e */ /* 0x000fe400000000ff */
[----:B--2---:R-:W-:Y:S02]  /*17d50*/  F2FP.F16.F32.PACK_AB R149, R6, R149 ;  /* 0x000000950695723e */ /* 0x004fe400000000ff */
[----:B------:R-:W2:Y:S01]  /*17d60*/  LDL.LU R6, [R1+0x7f8] ;  /* 0x0007f80001067983 */ /* 0x000ea20000300800 */
[----:B---3--:R-:W-:-:S03]  /*17d70*/  F2FP.F16.F32.PACK_AB R148, R4, R148 ;  /* 0x000000940494723e */ /* 0x008fc600000000ff */
[----:B------:R0:W5:Y:S04]  /*17d80*/  LDL.LU R4, [R1+0x7f4] ;  /* 0x0007f40001047983 */ /* 0x0001680000300800 */
[----:B------:R-:W3:Y:S01]  /*17d90*/  LDL.LU R145, [R1+0x1ec] ;  /* 0x0001ec0001917983 */ /* 0x000ee20000300800 */
[----:B------:R-:W-:Y:S02]  /*17da0*/  F2FP.F16.F32.PACK_AB R143, R143, R142 ;  /* 0x0000008e8f8f723e */ /* 0x000fe400000000ff */
[----:B------:R-:W-:Y:S02]  /*17db0*/  F2FP.F16.F32.PACK_AB R139, R139, R138 ;  /* 0x0000008a8b8b723e */ /* 0x000fe400000000ff */
[----:B------:R-:W-:Y:S02]  /*17dc0*/  F2FP.F16.F32.PACK_AB R135, R135, R134 ;  /* 0x000000868787723e */ /* 0x000fe400000000ff */
[----:B------:R-:W-:-:S02]  /*17dd0*/  F2FP.F16.F32.PACK_AB R131, R131, R130 ;  /* 0x000000828383723e */ /* 0x000fc400000000ff */
[----:B------:R-:W-:Y:S02]  /*17de0*/  F2FP.F16.F32.PACK_AB R127, R127, R126 ;  /* 0x0000007e7f7f723e */ /* 0x000fe400000000ff */
[----:B------:R-:W-:Y:S02]  /*17df0*/  F2FP.F16.F32.PACK_AB R123, R123, R122 ;  /* 0x0000007a7b7b723e */ /* 0x000fe400000000ff */
        /* <DEDUP_REMOVED lines=54> */
[----:B----4-:R-:W-:Y:S02]  /*18160*/  F2FP.F16.F32.PACK_AB R144, R2, R241 ;  /* 0x000000f10290723e */ /* 0x010fe400000000ff */
        /* <DEDUP_REMOVED lines=59> */
[----:B--2---:R-:W-:Y:S02]  /*18520*/  F2FP.F16.F32.PACK_AB R24, R6, R5 ;  /* 0x000000050618723e */ /* 0x004fe400000000ff */
[----:B0--3--:R-:W-:-:S07]  /*18530*/  F2FP.F16.F32.PACK_AB R145, R145, R3 ;  /* 0x000000039191723e */ /* 0x009fce00000000ff */
.L_x_0:
[----:B------:R-:W2:Y:S01]  /*18540*/  LDL.LU R7, [R1+0x7f0] ;  /* 0x0007f00001077983 */ /* 0x000ea20000300800 */
[----:B------:R-:W-:Y:S01]  /*18550*/  ULDC.64 UR6, c[0x0][0x228] ;  /* 0x00008a0000067ab9 */ /* 0x000fe20000000a00 */
[C---:B-----5:R-:W-:Y:S01]  /*18560*/  VIADD R3, R4.reuse, 0x1 ;  /* 0x0000000104037836 */ /* 0x060fe20000000000 */
[----:B------:R-:W-:Y:S01]  /*18570*/  ULDC UR4, c[0x0][0x22c] ;  /* 0x00008b0000047ab9 */ /* 0x000fe20000000800 */
[----:B------:R-:W0:Y:S01]  /*18580*/  S2R R5, SR_TID.X ;  /* 0x0000000000057919 */ /* 0x000e220000002100 */
[----:B------:R-:W-:Y:S02]  /*18590*/  VIADD R6, R4, 0x2 ;  /* 0x0000000204067836 */ /* 0x000fe40000000000 */
[C---:B0-----:R-:W-:Y:S02]  /*185a0*/  IMAD.SHL.U32 R2, R5.reuse, 0x40, RZ ;  /* 0x0000004005027824 */ /* 0x041fe400078e00ff */
[----:B------:R-:W-:-:S05]  /*185b0*/  IMAD.SHL.U32 R0, R5, 0x10, RZ ;  /* 0x0000001005007824 */ /* 0x000fca00078e00ff */
[----:B------:R-:W-:Y:S01]  /*185c0*/  LOP3.LUT R0, R0, 0xf0, RZ, 0xc0, !PT ;  /* 0x000000f000007812 */ /* 0x000fe200078ec0ff */
[----:B------:R-:W-:Y:S01]  /*185d0*/  BAR.SYNC.DEFER_BLOCKING 0x0 ;  /* 0x0000000000007b1d */ /* 0x000fe20000010000 */
[----:B--2---:R-:W-:-:S05]  /*185e0*/  ISETP.GE.AND P0, PT, R7, UR6, PT ;  /* 0x0000000607007c0c */ /* 0x004fca000bf06270 */
[----:B------:R-:W-:Y:S01]  /*185f0*/  ULDC UR6, c[0x0][0x248] ;  /* 0x0000920000067ab9 */ /* 0x000fe20000000800 */
[----:B------:R-:W-:Y:S01]  /*18600*/  ISETP.LT.AND P5, PT, R3, UR4, !P0 ;  /* 0x0000000403007c0c */ /* 0x000fe2000c7a1270 */
[----:B------:R-:W-:Y:S01]  /*18610*/  ULDC UR4, c[0x0][0x22c] ;  /* 0x00008b0000047ab9 */ /* 0x000fe20000000800 */
[----:B------:R-:W-:Y:S01]  /*18620*/  LOP3.LUT R3, R2, 0x400, RZ, 0xc0, !PT ;  /* 0x0000040002037812 */ /* 0x000fe200078ec0ff */
[----:B------:R-:W-:Y:S01]  /*18630*/  IMAD.SHL.U32 R2, R5, 0x8, RZ ;  /* 0x0000000805027824 */ /* 0x000fe200078e00ff */
[----:B------:R-:W-:Y:S01]  /*18640*/  ISETP.LT.AND P2, PT, R6, UR4, !P0 ;  /* 0x0000000406007c0c */ /* 0x000fe2000c741270 */
[----:B------:R-:W-:Y:S01]  /*18650*/  VIADD R6, R4, 0x3 ;  /* 0x0000000304067836 */ /* 0x000fe20000000000 */
[----:B------:R-:W-:Y:S01]  /*18660*/  IADD3 R3, R3, UR8, R0 ;  /* 0x0000000803037c10 */ /* 0x000fe2000fffe000 */
[----:B------:R-:W-:Y:S01]  /*18670*/  ULDC UR4, c[0x0][0x22c] ;  /* 0x00008b0000047ab9 */ /* 0x000fe20000000800 */
[----:B------:R-:W-:Y:S02]  /*18680*/  LOP3.LUT R2, R2, 0x300, RZ, 0xc0, !PT ;  /* 0x0000030002027812 */ /* 0x000fe400078ec0ff */
[----:B------:R-:W-:-:S02]  /*18690*/  LOP3.LUT R0, R5, 0x7f, RZ, 0xc0, !PT ;  /* 0x0000007f05007812 */ /* 0x000fc400078ec0ff */
[----:B------:R-:W-:Y:S01]  /*186a0*/  ISETP.LT.AND P1, PT, R6, UR4, !P0 ;  /* 0x0000000406007c0c */ /* 0x000fe2000c721270 */
[----:B------:R-:W-:Y:S01]  /*186b0*/  IMAD.IADD R5, R2, 0x1, R3 ;  /* 0x0000000102057824 */ /* 0x000fe200078e0203 */
[----:B------:R-:W-:Y:S01]  /*186c0*/  LEA R0, R0, UR8, 0x4 ;  /* 0x0000000800007c11 */ /* 0x000fe2000f8e20ff */
[C---:B------:R-:W-:Y:S01]  /*186d0*/  VIADD R6, R4.reuse, 0x4 ;  /* 0x0000000404067836 */ /* 0x040fe20000000000 */
[----:B------:R-:W-:Y:S01]  /*186e0*/  ULDC UR4, c[0x0][0x22c] ;  /* 0x00008b0000047ab9 */ /* 0x000fe20000000800 */
[----:B------:R-:W-:Y:S01]  /*186f0*/  ISETP.LT.AND P4, PT, R4, UR7, !P0 ;  /* 0x0000000704007c0c */ /* 0x000fe2000c781270 */
[----:B------:R-:W-:Y:S01]  /*18700*/  STSM.16.M88.4 [R5], R24 ;  /* 0x0000001805007844 */ /* 0x000fe20000000200 */
[----:B------:R-:W-:Y:S01]  /*18710*/  ULDC UR7, c[0x0][0x22c] ;  /* 0x00008b0000077ab9 */ /* 0x000fe20000000800 */
[----:B------:R-:W-:Y:S01]  /*18720*/  BAR.SYNC.DEFER_BLOCKING 0x0 ;  /* 0x0000000000007b1d */ /* 0x000fe20000010000 */
[----:B------:R-:W-:-:S05]  /*18730*/  ISETP.LT.AND P3, PT, R6, UR4, !P0 ;  /* 0x0000000406007c0c */ /* 0x000fca000c761270 */
[----:B------:R-:W-:Y:S02]  /*18740*/  ULDC UR4, c[0x0][0x244] ;  /* 0x0000910000047ab9 */ /* 0x000fe40000000800 */
[----:B------:R-:W-:Y:S01]  /*18750*/  IMAD R3, R7, UR4, RZ ;  /* 0x0000000407037c24 */ /* 0x000fe2000f8e02ff */
[----:B------:R-:W-:Y:S01]  /*18760*/  ULDC.64 UR4, c[0x0][0x220] ;  /* 0x0000880000047ab9 */ /* 0x000fe20000000a00 */
[----:B------:R-:W-:Y:S01]  /*18770*/  IMAD R7, R4, UR6, RZ ;  /* 0x0000000604077c24 */ /* 0x000fe2000f8e02ff */
[----:B------:R-:W-:Y:S02]  /*18780*/  ULDC UR6, c[0x0][0x248] ;  /* 0x0000920000067ab9 */ /* 0x000fe40000000800 */
[----:B------:R-:W-:Y:S01]  /*18790*/  LEA R2, P6, R3, UR4, 0x1 ;  /* 0x0000000403027c11 */ /* 0x000fe2000f8c08ff */
[----:B------:R-:W-:-:S03]  /*187a0*/  ULDC UR4, c[0x0][0x248] ;  /* 0x0000920000047ab9 */ /* 0x000fc60000000800 */
[----:B------:R-:W-:Y:S01]  /*187b0*/  LEA.HI.X.SX32 R3, R3, UR5, 0x1, P6 ;  /* 0x0000000503037c11 */ /* 0x000fe2000b0f0eff */
[----:B------:R-:W-:Y:S01]  /*187c0*/  ULDC UR5, c[0x0][0x22c] ;  /* 0x00008b0000057ab9 */ /* 0x000fe20000000800 */
[C---:B------:R-:W-:Y:S01]  /*187d0*/  LEA R6, P6, R7.reuse, R2, 0x1 ;  /* 0x0000000207067211 */ /* 0x040fe200078c08ff */
[----:B------:R-:W0:Y:S01]  /*187e0*/  LDS.128 R8, [R0] ;  /* 0x0000000000087984 */ /* 0x000e220000000c00 */
[----:B------:R-:W-:Y:S06]  /*187f0*/  BAR.SYNC.DEFER_BLOCKING 0x0 ;  /* 0x0000000000007b1d */ /* 0x000fec0000010000 */
[----:B------:R-:W-:Y:S02]  /*18800*/  STSM.16.M88.4 [R5], R28 ;  /* 0x0000001c05007844 */ /* 0x000fe40000000200 */
[----:B------:R-:W-:Y:S06]  /*18810*/  BAR.SYNC.DEFER_BLOCKING 0x0 ;  /* 0x0000000000007b1d */ /* 0x000fec0000010000 */
[----:B------:R-:W1:Y:S02]  /*18820*/  LDS.128 R12, [R0] ;  /* 0x00000000000c7984 */ /* 0x000e640000000c00 */
[----:B------:R-:W-:Y:S06]  /*18830*/  BAR.SYNC.DEFER_BLOCKING 0x0 ;  /* 0x0000000000007b1d */ /* 0x000fec0000010000 */
[----:B------:R-:W-:Y:S02]  /*18840*/  STSM.16.M88.4 [R5], R32 ;  /* 0x0000002005007844 */ /* 0x000fe40000000200 */
[----:B------:R-:W-:Y:S06]  /*18850*/  BAR.SYNC.DEFER_BLOCKING 0x0 ;  /* 0x0000000000007b1d */ /* 0x000fec0000010000 */
[----:B------:R-:W2:Y:S02]  /*18860*/  LDS.128 R16, [R0] ;  /* 0x0000000000107984 */ /* 0x000ea40000000c00 */
[----:B------:R-:W-:Y:S06]  /*18870*/  BAR.SYNC.DEFER_BLOCKING 0x0 ;  /* 0x0000000000007b1d */ /* 0x000fec0000010000 */
[----:B------:R-:W-:Y:S02]  /*18880*/  STSM.16.M88.4 [R5], R36 ;  /* 0x0000002405007844 */ /* 0x000fe40000000200 */
[----:B------:R-:W-:Y:S06]  /*18890*/  BAR.SYNC.DEFER_BLOCKING 0x0 ;  /* 0x0000000000007b1d */ /* 0x000fec0000010000 */
[----:B------:R-:W3:Y:S02]  /*188a0*/  LDS.128 R20, [R0] ;  /* 0x0000000000147984 */ /* 0x000ee40000000c00 */
[----:B------:R-:W-:Y:S06]  /*188b0*/  BAR.SYNC.DEFER_BLOCKING 0x0 ;  /* 0x0000000000007b1d */ /* 0x000fec0000010000 */
[----:B------:R-:W-:Y:S02]  /*188c0*/  STSM.16.M88.4 [R5], R40 ;  /* 0x0000002805007844 */ /* 0x000fe40000000200 */
[----:B------:R-:W-:Y:S06]  /*188d0*/  BAR.SYNC.DEFER_BLOCKING 0x0 ;  /* 0x0000000000007b1d */ /* 0x000fec0000010000 */
[----:B------:R-:W4:Y:S02]  /*188e0*/  LDS.128 R24, [R0] ;  /* 0x0000000000187984 */ /* 0x000f240000000c00 */
        /* <DEDUP_REMOVED lines=89> */
[----:B------:R0:W-:Y:S02]  /*18e80*/  STSM.16.M88.4 [R5], R132 ;  /* 0x0000008405007844 */ /* 0x0001e40000000200 */
[----:B------:R-:W-:Y:S01]  /*18e90*/  BAR.SYNC.DEFER_BLOCKING 0x0 ;  /* 0x0000000000007b1d */ /* 0x000fe20000010000 */
[----:B0-----:R-:W-:-:S05]  /*18ea0*/  VIADD R133, R7, UR4 ;  /* 0x0000000407857c36 */ /* 0x001fca0008000000 */
[----:B------:R-:W-:Y:S01]  /*18eb0*/  ULDC UR4, c[0x0][0x248] ;  /* 0x0000920000047ab9 */ /* 0x000fe20000000800 */
[-C--:B------:R-:W-:Y:S01]  /*18ec0*/  LEA.HI.X.SX32 R7, R7, R3.reuse, 0x1, P6 ;  /* 0x0000000307077211 */ /* 0x080fe200030f0eff */
[----:B------:R-:W-:Y:S01]  /*18ed0*/  VIADD R134, R4, 0x5 ;  /* 0x0000000504867836 */ /* 0x000fe20000000000 */
[----:B------:R-:W-:Y:S02]  /*18ee0*/  PRMT R135, R8, 0x7632, R135 ;  /* 0x0000763208877816 */ /* 0x000fe40000000087 */
[C---:B------:R-:W-:Y:S01]  /*18ef0*/  LEA R132, P6, R133.reuse, R2, 0x1 ;  /* 0x0000000285847211 */ /* 0x040fe200078c08ff */
[----:B------:R-:W0:Y:S01]  /*18f00*/  LDS.128 R116, [R0] ;  /* 0x0000000000747984 */ /* 0x000e220000000c00 */
[----:B------:R-:W-:Y:S06]  /*18f10*/  BAR.SYNC.DEFER_BLOCKING 0x0 ;  /* 0x0000000000007b1d */ /* 0x000fec0000010000 */
[----:B------:R1:W-:Y:S02]  /*18f20*/  STSM.16.M88.4 [R5], R136 ;  /* 0x0000008805007844 */ /* 0x0003e40000000200 */
[----:B------:R-:W-:Y:S01]  /*18f30*/  BAR.SYNC.DEFER_BLOCKING 0x0 ;  /* 0x0000000000007b1d */ /* 0x000fe20000010000 */
[C---:B-1----:R-:W-:Y:S01]  /*18f40*/  VIADD R136, R133.reuse, UR4 ;  /* 0x0000000485887c36 */ /* 0x042fe20008000000 */
[----:B------:R-:W-:-:S04]  /*18f50*/  LEA.HI.X.SX32 R133, R133, R3, 0x1, P6 ;  /* 0x0000000385857211 */ /* 0x000fc800030f0eff */
[----:B------:R-:W-:Y:S01]  /*18f60*/  ULDC UR4, c[0x0][0x248] ;  /* 0x0000920000047ab9 */ /* 0x000fe20000000800 */
[----:B------:R-:W1:Y:S01]  /*18f70*/  LDS.128 R120, [R0] ;  /* 0x0000000000787984 */ /* 0x000e620000000c00 */
[----:B------:R-:W-:Y:S06]  /*18f80*/  BAR.SYNC.DEFER_BLOCKING 0x0 ;  /* 0x0000000000007b1d */ /* 0x000fec0000010000 */
[----:B------:R-:W-:Y:S02]  /*18f90*/  STSM.16.M88.4 [R5], R140 ;  /* 0x0000008c05007844 */ /* 0x000fe40000000200 */
[----:B------:R-:W-:Y:S06]  /*18fa0*/  BAR.SYNC.DEFER_BLOCKING 0x0 ;  /* 0x0000000000007b1d */ /* 0x000fec0000010000 */
[----:B------:R-:W1:Y:S02]  /*18fb0*/  LDS.128 R124, [R0] ;  /* 0x00000000007c7984 */ /* 0x000e640000000c00 */
[----:B------:R-:W-:Y:S06]  /*18fc0*/  BAR.SYNC.DEFER_BLOCKING 0x0 ;  /* 0x0000000000007b1d */ /* 0x000fec0000010000 */
[----:B------:R-:W-:Y:S02]  /*18fd0*/  STSM.16.M88.4 [R5], R144 ;  /* 0x0000009005007844 */ /* 0x000fe40000000200 */
[----:B------:R-:W-:Y:S06]  /*18fe0*/  BAR.SYNC.DEFER_BLOCKING 0x0 ;  /* 0x0000000000007b1d */ /* 0x000fec0000010000 */
[----:B------:R-:W1:Y:S02]  /*18ff0*/  LDS.128 R128, [R0] ;  /* 0x0000000000807984 */ /* 0x000e640000000c00 */
[----:B------:R-:W-:Y:S06]  /*19000*/  BAR.SYNC.DEFER_BLOCKING 0x0 ;  /* 0x0000000000007b1d */ /* 0x000fec0000010000 */
[----:B------:R2:W-:Y:S02]  /*19010*/  STSM.16.M88.4 [R5], R148 ;  /* 0x0000009405007844 */ /* 0x0005e40000000200 */
[----:B------:R-:W-:Y:S01]  /*19020*/  BAR.SYNC.DEFER_BLOCKING 0x0 ;  /* 0x0000000000007b1d */ /* 0x000fe20000010000 */
[----:B--2---:R-:W-:-:S05]  /*19030*/  VIADD R5, R4, 0x6 ;  /* 0x0000000604057836 */ /* 0x004fca0000000000 */
[----:B------:R-:W-:Y:S01]  /*19040*/  @P4 STG.E.U16 desc[UR16][R6.64], R8 ;  /* 0x0000000806004986 */ /* 0x000fe2000c101510 */
[----:B------:R-:W-:Y:S01]  /*19050*/  ISETP.LT.AND P4, PT, R134, UR5, !P0 ;  /* 0x0000000586007c0c */ /* 0x000fe2000c781270 */
[----:B------:R-:W-:Y:S01]  /*19060*/  ULDC UR5, c[0x0][0x22c] ;  /* 0x00008b0000057ab9 */ /* 0x000fe20000000800 */
[----:B------:R-:W-:Y:S01]  /*19070*/  LEA R134, P6, R136, R2, 0x1 ;  /* 0x0000000288867211 */ /* 0x000fe200078c08ff */
[----:B------:R2:W-:Y:S01]  /*19080*/  @P5 STG.E.U16 desc[UR16][R132.64], R135 ;  /* 0x0000008784005986 */ /* 0x0005e2000c101510 */
[----:B------:R-:W-:Y:S01]  /*19090*/  ISETP.LT.AND P5, PT, R5, UR5, !P0 ;  /* 0x0000000505007c0c */ /* 0x000fe2000c7a1270 */
[----:B------:R-:W-:Y:S01]  /*190a0*/  VIADD R5, R4, 0x7 ;  /* 0x0000000704057836 */ /* 0x000fe20000000000 */
[----:B------:R-:W-:Y:S01]  /*190b0*/  ULDC UR5, c[0x0][0x22c] ;  /* 0x00008b0000057ab9 */ /* 0x000fe20000000800 */
[C---:B--2---:R-:W-:Y:S01]  /*190c0*/  LEA.HI.X.SX32 R135, R136.reuse, R3, 0x1, P6 ;  /* 0x0000000388877211 */ /* 0x044fe200030f0eff */
[----:B------:R-:W-:Y:S01]  /*190d0*/  VIADD R136, R136, UR4 ;  /* 0x0000000488887c36 */ /* 0x000fe20008000000 */
[----:B------:R-:W-:Y:S01]  /*190e0*/  ULDC UR4, c[0x0][0x248] ;  /* 0x0000920000047ab9 */ /* 0x000fe20000000800 */
[----:B------:R-:W-:-:S02]  /*190f0*/  PRMT R133, R9, 0x7632, R133 ;  /* 0x0000763209857816 */ /* 0x000fc40000000085 */
[----:B------:R2:W-:Y:S01]  /*19100*/  @P2 STG.E.U16 desc[UR16][R134.64], R9 ;  /* 0x0000000986002986 */ /* 0x0005e2000c101510 */
[CC--:B------:R-:W-:Y:S01]  /*19110*/  LEA R6, P2, R136.reuse, R2.reuse, 0x1 ;  /* 0x0000000288067211 */ /* 0x0c0fe200078408ff */
[C---:B------:R-:W-:Y:S01]  /*19120*/  VIADD R8, R136.reuse, UR4 ;  /* 0x0000000488087c36 */ /* 0x040fe20008000000 */
[----:B------:R-:W-:Y:S02]  /*19130*/  ULDC UR4, c[0x0][0x22c] ;  /* 0x00008b0000047ab9 */ /* 0x000fe40000000800 */
[----:B------:R-:W-:Y:S02]  /*19140*/  LEA.HI.X.SX32 R7, R136, R3, 0x1, P2 ;  /* 0x0000000388077211 */ /* 0x000fe400010f0eff */
[----:B------:R-:W-:Y:S01]  /*19150*/  ISETP.LT.AND P2, PT, R5, UR5, !P0 ;  /* 0x0000000505007c0c */ /* 0x000fe2000c741270 */
[----:B------:R-:W-:Y:S01]  /*19160*/  VIADD R5, R4, 0x8 ;  /* 0x0000000804057836 */ /* 0x000fe20000000000 */
[----:B------:R-:W-:Y:S01]  /*19170*/  LEA R132, P6, R8, R2, 0x1 ;  /* 0x0000000208847211 */ /* 0x000fe200078c08ff */
[----:B------:R3:W-:Y:S01]  /*19180*/  @P1 STG.E.U16 desc[UR16][R6.64], R133 ;  /* 0x0000008506001986 */ /* 0x0007e2000c101510 */
[----:B------:R-:W-:-:S02]  /*19190*/  ULDC UR5, c[0x0][0x22c] ;  /* 0x00008b0000057ab9 */ /* 0x000fc40000000800 */
[----:B------:R-:W-:Y:S01]  /*191a0*/  ISETP.LT.AND P1, PT, R5, UR4, !P0 ;  /* 0x0000000405007c0c */ /* 0x000fe2000c721270 */
[----:B------:R-:W-:Y:S01]  /*191b0*/  ULDC UR4, c[0x0][0x248] ;  /* 0x0000920000047ab9 */ /* 0x000fe20000000800 */
[----:B------:R-:W-:Y:S02]  /*191c0*/  VIADD R5, R4, 0x9 ;  /* 0x0000000904057836 */ /* 0x000fe40000000000 */
[C---:B--2---:R-:W-:Y:S01]  /*191d0*/  VIADD R134, R8.reuse, UR4 ;  /* 0x0000000408867c36 */ /* 0x044fe20008000000 */
[----:B------:R-:W-:Y:S01]  /*191e0*/  ULDC UR4, c[0x0][0x22c] ;  /* 0x00008b0000047ab9 */ /* 0x000fe20000000800 */
[----:B---3--:R-:W-:-:S03]  /*191f0*/  LEA.HI.X.SX32 R133, R8, R3, 0x1, P6 ;  /* 0x0000000308857211 */ /* 0x008fc600030f0eff */
[-C--:B------:R-:W-:Y:S02]  /*19200*/  LEA R8, P6, R134, R2.reuse, 0x1 ;  /* 0x0000000286087211 */ /* 0x080fe400078c08ff */
[----:B------:R-:W-:Y:S01]  /*19210*/  PRMT R7, R10, 0x7632, R7 ;  /* 0x000076320a077816 */ /* 0x000fe20000000007 */
[----:B------:R2:W-:Y:S01]  /*19220*/  @P3 STG.E.U16 desc[UR16][R132.64], R10 ;  /* 0x0000000a84003986 */ /* 0x0005e2000c101510 */
[----:B------:R-:W-:Y:S01]  /*19230*/  ISETP.LT.AND P3, PT, R5, UR4, !P0 ;  /* 0x0000000405007c0c */ /* 0x000fe2000c761270 */
[----:B------:R-:W-:Y:S01]  /*19240*/  ULDC UR4, c[0x0][0x248] ;  /* 0x0000920000047ab9 */ /* 0x000fe20000000800 */
[C---:B------:R-:W-:Y:S01]  /*19250*/  LEA.HI.X.SX32 R9, R134.reuse, R3, 0x1, P6 ;  /* 0x0000000386097211 */ /* 0x040fe200030f0eff */
[----:B------:R-:W-:Y:S01]  /*19260*/  VIADD R134, R134, UR4 ;  /* 0x0000000486867c36 */ /* 0x000fe20008000000 */
[----:B------:R-:W-:Y:S01]  /*19270*/  ULDC UR4, c[0x0][0x248] ;  /* 0x0000920000047ab9 */ /* 0x000fe20000000800 */
[----:B------:R-:W-:Y:S02]  /*19280*/  VIADD R5, R4, 0xa ;  /* 0x0000000a04057836 */ /* 0x000fe40000000000 */
[----:B------:R3:W-:Y:S01]  /*19290*/  @P4 STG.E.U16 desc[UR16][R8.64], R7 ;  /* 0x0000000708004986 */ /* 0x0007e2000c101510 */
[----:B------:R-:W-:-:S02]  /*192a0*/  LEA R6, P4, R134, R2, 0x1 ;  /* 0x0000000286067211 */ /* 0x000fc400078808ff */
[----:B------:R-:W-:Y:S01]  /*192b0*/  ISETP.LT.AND P6, PT, R5, UR5, !P0 ;  /* 0x0000000505007c0c */ /* 0x000fe2000c7c1270 */
[----:B--2---:R-:W-:Y:S01]  /*192c0*/  VIADD R10, R134, UR4 ;  /* 0x00000004860a7c36 */ /* 0x004fe20008000000 */
[----:B------:R-:W-:Y:S01]  /*192d0*/  ULDC UR5, c[0x0][0x248] ;  /* 0x0000920000057ab9 */ /* 0x000fe20000000800 */
[----:B------:R-:W-:Y:S01]  /*192e0*/  VIADD R5, R4, 0xb ;  /* 0x0000000b04057836 */ /* 0x000fe20000000000 */
[----:B------:R-:W-:Y:S01]  /*192f0*/  ULDC UR4, c[0x0][0x22c] ;  /* 0x00008b0000047ab9 */ /* 0x000fe20000000800 */
[-C--:B---3--:R-:W-:Y:S01]  /*19300*/  LEA.HI.X.SX32 R7, R134, R3.reuse, 0x1, P4 ;  /* 0x0000000386077211 */ /* 0x088fe200020f0eff */
[C---:B------:R-:W-:Y:S01]  /*19310*/  VIADD R134, R10.reuse, UR5 ;  /* 0x000000050a867c36 */ /* 0x040fe20008000000 */
[C---:B------:R-:W-:Y:S01]  /*19320*/  LEA R132, P4, R10.reuse, R2, 0x1 ;  /* 0x000000020a847211 */ /* 0x040fe200078808ff */
[----:B------:R-:W-:Y:S01]  /*19330*/  ULDC UR5, c[0x0][0x22c] ;  /* 0x00008b0000057ab9 */ /* 0x000fe20000000800 */
[----:B------:R-:W-:Y:S01]  /*19340*/  PRMT R9, R11, 0x7632, R9 ;  /* 0x000076320b097816 */ /* 0x000fe20000000009 */
[----:B------:R-:W-:Y:S01]  /*19350*/  @P5 STG.E.U16 desc[UR16][R6.64], R11 ;  /* 0x0000000b06005986 */ /* 0x000fe2000c101510 */
[----:B------:R-:W-:-:S02]  /*19360*/  LEA.HI.X.SX32 R133, R10, R3, 0x1, P4 ;  /* 0x000000030a857211 */ /* 0x000fc400020f0eff */
[----:B------:R-:W-:Y:S01]  /*19370*/  ISETP.LT.AND P5, PT, R5, UR4, !P0 ;  /* 0x0000000405007c0c */ /* 0x000fe2000c7a1270 */
[----:B------:R-:W-:Y:S01]  /*19380*/  VIADD R5, R4, 0xc ;  /* 0x0000000c04057836 */ /* 0x000fe20000000000 */
[C---:B------:R-:W-:Y:S01]  /*19390*/  LEA R8, P4, R134.reuse, R2, 0x1 ;  /* 0x0000000286087211 */ /* 0x040fe200078808ff */
[----:B------:R2:W-:Y:S01]  /*193a0*/  @P2 STG.E.U16 desc[UR16][R132.64], R9 ;  /* 0x0000000984002986 */ /* 0x0005e2000c101510 */
[----:B------:R-:W-:Y:S02]  /*193b0*/  ULDC UR4, c[0x0][0x22c] ;  /* 0x00008b0000047ab9 */ /* 0x000fe40000000800 */
[----:B--2---:R-:W-:Y:S02]  /*193c0*/  LEA.HI.X.SX32 R9, R134, R3, 0x1, P4 ;  /* 0x0000000386097211 */ /* 0x004fe400020f0eff */
[----:B------:R-:W-:Y:S01]  /*193d0*/  ISETP.LT.AND P4, PT, R5, UR4, !P0 ;  /* 0x0000000405007c0c */ /* 0x000fe2000c781270 */
[----:B------:R-:W-:Y:S01]  /*193e0*/  ULDC UR4, c[0x0][0x248] ;  /* 0x0000920000047ab9 */ /* 0x000fe20000000800 */
[----:B------:R-:W-:Y:S01]  /*193f0*/  VIADD R5, R4, 0xd ;  /* 0x0000000d04057836 */ /* 0x000fe20000000000 */
[----:B------:R2:W-:Y:S01]  /*19400*/  @P1 STG.E.U16 desc[UR16][R8.64], R12 ;  /* 0x0000000c08001986 */ /* 0x0005e2000c101510 */
[----:B------:R-:W-:Y:S01]  /*19410*/  VIADD R134, R134, UR4 ;  /* 0x0000000486867c36 */ /* 0x000fe20008000000 */
[----:B------:R-:W-:-:S02]  /*19420*/  ULDC UR4, c[0x0][0x22c] ;  /* 0x00008b0000047ab9 */ /* 0x000fc40000000800 */
[----:B------:R-:W-:Y:S01]  /*19430*/  ISETP.LT.AND P2, PT, R5, UR4, !P0 ;  /* 0x0000000405007c0c */ /* 0x000fe2000c741270 */
[----:B------:R-:W-:Y:S01]  /*19440*/  ULDC UR4, c[0x0][0x248] ;  /* 0x0000920000047ab9 */ /* 0x000fe20000000800 */
[----:B------:R-:W-:Y:S01]  /*19450*/  LEA R6, P1, R134, R2, 0x1 ;  /* 0x0000000286067211 */ /* 0x000fe200078208ff */
[----:B------:R-:W-:-:S03]  /*19460*/  VIADD R5, R4, 0xe ;  /* 0x0000000e04057836 */ /* 0x000fc60000000000 */
[CC--:B------:R-:W-:Y:S01]  /*19470*/  LEA.HI.X.SX32 R7, R134.reuse, R3.reuse, 0x1, P1 ;  /* 0x0000000386077211 */ /* 0x0c0fe200008f0eff */
[----:B------:R-:W-:Y:S01]  /*19480*/  VIADD R134, R134, UR4 ;  /* 0x0000000486867c36 */ /* 0x000fe20008000000 */
[----:B--2---:R-:W-:Y:S01]  /*19490*/  PRMT R9, R12, 0x7632, R9 ;  /* 0x000076320c097816 */ /* 0x004fe20000000009 */
[----:B------:R-:W-:Y:S01]  /*194a0*/  ULDC UR4, c[0x0][0x248] ;  /* 0x0000920000047ab9 */ /* 0x000fe20000000800 */
[----:B------:R-:W-:Y:S01]  /*194b0*/  ISETP.LT.AND P1, PT, R5, UR5, !P0 ;  /* 0x0000000505007c0c */ /* 0x000fe2000c721270 */
[C---:B------:R-:W-:Y:S01]  /*194c0*/  VIADD R11, R134.reuse, UR4 ;  /* 0x00000004860b7c36 */ /* 0x040fe20008000000 */
[----:B------:R-:W-:Y:S01]  /*194d0*/  ULDC UR4, c[0x0][0x248] ;  /* 0x0000920000047ab9 */ /* 0x000fe20000000800 */
[----:B------:R2:W-:Y:S01]  /*194e0*/  @P3 STG.E.U16 desc[UR16][R6.64], R9 ;  /* 0x0000000906003986 */ /* 0x0005e2000c101510 */
[----:B------:R-:W-:Y:S01]  /*194f0*/  LEA R8, P3, R134, R2, 0x1 ;  /* 0x0000000286087211 */ /* 0x000fe200078608ff */
[----:B------:R-:W-:Y:S01]  /*19500*/  VIADD R12, R11, UR4 ;  /* 0x000000040b0c7c36 */ /* 0x000fe20008000000 */
[----:B------:R-:W-:Y:S01]  /*19510*/  ULDC UR5, c[0x0][0x22c] ;  /* 0x00008b0000057ab9 */ /* 0x000fe20000000800 */
[----:B------:R-:W-:Y:S01]  /*19520*/  VIADD R5, R4, 0xf ;  /* 0x0000000f04057836 */ /* 0x000fe20000000000 */
[----:B------:R-:W-:Y:S01]  /*19530*/  ULDC UR4, c[0x0][0x248] ;  /* 0x0000920000047ab9 */ /* 0x000fe20000000800 */
[----:B--2---:R-:W-:-:S02]  /*19540*/  LEA.HI.X.SX32 R9, R134, R3, 0x1, P3 ;  /* 0x0000000386097211 */ /* 0x004fc400018f0eff */
[-C--:B------:R-:W-:Y:S02]  /*19550*/  LEA R10, P3, R11, R2.reuse, 0x1 ;  /* 0x000000020b0a7211 */ /* 0x080fe400078608ff */
[----:B------:R-:W-:Y:S01]  /*19560*/  PRMT R7, R13, 0x7632, R7 ;  /* 0x000076320d077816 */ /* 0x000fe20000000007 */
[----:B------:R-:W-:Y:S01]  /*19570*/  @P6 STG.E.U16 desc[UR16][R8.64], R13 ;  /* 0x0000000d08006986 */ /* 0x000fe2000c101510 */
[-C--:B------:R-:W-:Y:S02]  /*19580*/  LEA.HI.X.SX32 R11, R11, R3.reuse, 0x1, P3 ;  /* 0x000000030b0b7211 */ /* 0x080fe400018f0eff */
[----:B------:R-:W-:Y:S02]  /*19590*/  LEA R6, P6, R12, R2, 0x1 ;  /* 0x000000020c067211 */ /* 0x000fe400078c08ff */
[----:B------:R-:W-:Y:S01]  /*195a0*/  ISETP.LT.AND P3, PT, R5, UR5, !P0 ;  /* 0x0000000505007c0c */ /* 0x000fe2000c761270 */
[----:B------:R2:W-:Y:S01]  /*195b0*/  @P5 STG.E.U16 desc[UR16][R10.64], R7 ;  /* 0x000000070a005986 */ /* 0x0005e2000c101510 */
[----:B------:R-:W-:Y:S01]  /*195c0*/  VIADD R5, R4, 0x10 ;  /* 0x0000001004057836 */ /* 0x000fe20000000000 */
[----:B------:R-:W-:Y:S01]  /*195d0*/  ULDC UR5, c[0x0][0x22c] ;  /* 0x00008b0000057ab9 */ /* 0x000fe20000000800 */
[C---:B--2---:R-:W-:Y:S01]  /*195e0*/  LEA.HI.X.SX32 R7, R12.reuse, R3, 0x1, P6 ;  /* 0x000000030c077211 */ /* 0x044fe200030f0eff */
[----:B------:R-:W-:-:S02]  /*195f0*/  VIADD R12, R12, UR4 ;  /* 0x000000040c0c7c36 */ /* 0x000fc40008000000 */
[----:B------:R-:W-:Y:S01]  /*19600*/  ISETP.LT.AND P6, PT, R5, UR5, !P0 ;  /* 0x0000000505007c0c */ /* 0x000fe2000c7c1270 */
[----:B------:R-:W-:Y:S01]  /*19610*/  VIADD R5, R4, 0x11 ;  /* 0x0000001104057836 */ /* 0x000fe20000000000 */
[----:B------:R-:W-:Y:S01]  /*19620*/  ULDC UR4, c[0x0][0x248] ;  /* 0x0000920000047ab9 */ /* 0x000fe20000000800 */
[----:B------:R2:W-:Y:S01]  /*19630*/  @P4 STG.E.U16 desc[UR16][R6.64], R14 ;  /* 0x0000000e06004986 */ /* 0x0005e2000c101510 */
[CC--:B------:R-:W-:Y:S01]  /*19640*/  LEA R8, P4, R12.reuse, R2.reuse, 0x1 ;  /* 0x000000020c087211 */ /* 0x0c0fe200078808ff */
[----:B------:R-:W-:Y:S01]  /*19650*/  ULDC UR5, c[0x0][0x22c] ;  /* 0x00008b0000057ab9 */ /* 0x000fe20000000800 */
[----:B------:R-:W-:Y:S01]  /*19660*/  VIADD R13, R12, UR4 ;  /* 0x000000040c0d7c36 */ /* 0x000fe20008000000 */
[----:B------:R-:W-:Y:S01]  /*19670*/  ISETP.LT.AND P5, PT, R5, UR5, !P0 ;  /* 0x0000000505007c0c */ /* 0x000fe2000c7a1270 */
[----:B------:R-:W-:Y:S01]  /*19680*/  VIADD R5, R4, 0x12 ;  /* 0x0000001204057836 */ /* 0x000fe20000000000 */
[-C--:B------:R-:W-:Y:S01]  /*19690*/  LEA.HI.X.SX32 R9, R12, R3.reuse, 0x1, P4 ;  /* 0x000000030c097211 */ /* 0x080fe200020f0eff */
[----:B------:R-:W-:Y:S01]  /*196a0*/  ULDC UR4, c[0x0][0x22c] ;  /* 0x00008b0000047ab9 */ /* 0x000fe20000000800 */
[C---:B------:R-:W-:Y:S01]  /*196b0*/  LEA R10, P4, R13.reuse, R2, 0x1 ;  /* 0x000000020d0a7211 */ /* 0x040fe200078808ff */
[----:B------:R-:W-:Y:S01]  /*196c0*/  ULDC UR5, c[0x0][0x22c] ;  /* 0x00008b0000057ab9 */ /* 0x000fe20000000800 */
[----:B--2---:R-:W-:Y:S01]  /*196d0*/  PRMT R7, R14, 0x7632, R7 ;  /* 0x000076320e077816 */ /* 0x004fe20000000007 */
[----:B------:R-:W-:Y:S01]  /*196e0*/  VIADD R14, R4, 0xfe ;  /* 0x000000fe040e7836 */ /* 0x000fe20000000000 */
[----:B------:R-:W-:-:S03]  /*196f0*/  LEA.HI.X.SX32 R11, R13, R3, 0x1, P4 ;  /* 0x000000030d0b7211 */ /* 0x000fc600020f0eff */
[----:B------:R2:W-:Y:S01]  /*19700*/  @P2 STG.E.U16 desc[UR16][R8.64], R7 ;  /* 0x0000000708002986 */ /* 0x0005e2000c101510 */
[----:B------:R-:W-:Y:S01]  /*19710*/  ISETP.LT.AND P2, PT, R5, UR4, !P0 ;  /* 0x0000000405007c0c */ /* 0x000fe2000c741270 */
[----:B------:R-:W-:Y:S01]  /*19720*/  ULDC UR4, c[0x0][0x248] ;  /* 0x0000920000047ab9 */ /* 0x000fe20000000800 */
[C---:B------:R-:W-:Y:S01]  /*19730*/  VIADD R5, R4.reuse, 0x13 ;  /* 0x0000001304057836 */ /* 0x040fe20000000000 */
[----:B------:R3:W-:Y:S01]  /*19740*/  @P1 STG.E.U16 desc[UR16][R10.64], R15 ;  /* 0x0000000f0a001986 */ /* 0x0007e2000c101510 */
[----:B------:R-:W-:Y:S01]  /*19750*/  VIADD R13, R13, UR4 ;  /* 0x000000040d0d7c36 */ /* 0x000fe20008000000 */
[----:B------:R-:W-:Y:S02]  /*19760*/  ULDC UR4, c[0x0][0x22c] ;  /* 0x00008b0000047ab9 */ /* 0x000fe40000000800 */
[----:B------:R-:W-:Y:S01]  /*19770*/  ISETP.LT.AND P1, PT, R5, UR4, !P0 ;  /* 0x0000000405007c0c */ /* 0x000fe2000c721270 */
[----:B------:R-:W-:Y:S01]  /*19780*/  ULDC UR4, c[0x0][0x248] ;  /* 0x0000920000047ab9 */ /* 0x000fe20000000800 */
[----:B------:R-:W-:Y:S01]  /*19790*/  LEA R6, P4, R13, R2, 0x1 ;  /* 0x000000020d067211 */ /* 0x000fe200078808ff */
[----:B------:R-:W-:Y:S01]  /*197a0*/  VIADD R5, R4, 0x14 ;  /* 0x0000001404057836 */ /* 0x000fe20000000000 */
[----:B--2---:R-:W-:-:S02]  /*197b0*/  PRMT R9, R15, 0x7632, R9 ;  /* 0x000076320f097816 */ /* 0x004fc40000000009 */
[CC--:B------:R-:W-:Y:S01]  /*197c0*/  LEA.HI.X.SX32 R7, R13.reuse, R3.reuse, 0x1, P4 ;  /* 0x000000030d077211 */ /* 0x0c0fe200020f0eff */
[----:B------:R-:W-:Y:S01]  /*197d0*/  VIADD R13, R13, UR4 ;  /* 0x000000040d0d7c36 */ /* 0x000fe20008000000 */
[----:B------:R-:W-:Y:S01]  /*197e0*/  ULDC UR4, c[0x0][0x248] ;  /* 0x0000920000047ab9 */ /* 0x000fe20000000800 */
[----:B------:R-:W-:Y:S01]  /*197f0*/  ISETP.LT.AND P4, PT, R5, UR5, !P0 ;  /* 0x0000000505007c0c */ /* 0x000fe2000c781270 */
[----:B------:R-:W-:Y:S01]  /*19800*/  VIADD R5, R4, 0x15 ;  /* 0x0000001504057836 */ /* 0x000fe20000000000 */
[----:B------:R2:W-:Y:S01]  /*19810*/  @P3 STG.E.U16 desc[UR16][R6.64], R9 ;  /* 0x0000000906003986 */ /* 0x0005e2000c101510 */
[C---:B------:R-:W-:Y:S01]  /*19820*/  LEA R8, P3, R13.reuse, R2, 0x1 ;  /* 0x000000020d087211 */ /* 0x040fe200078608ff */
[----:B---3--:R-:W-:Y:S01]  /*19830*/  VIADD R11, R13, UR4 ;  /* 0x000000040d0b7c36 */ /* 0x008fe20008000000 */
[----:B------:R-:W-:Y:S01]  /*19840*/  ULDC UR4, c[0x0][0x248] ;  /* 0x0000920000047ab9 */ /* 0x000fe20000000800 */
[----:B------:R-:W-:Y:S02]  /*19850*/  ULDC UR5, c[0x0][0x22c] ;  /* 0x00008b0000057ab9 */ /* 0x000fe40000000800 */
[----:B------:R-:W-:Y:S01]  /*19860*/  VIADD R12, R11, UR4 ;  /* 0x000000040b0c7c36 */ /* 0x000fe20008000000 */
[----:B------:R-:W-:Y:S01]  /*19870*/  ULDC UR4, c[0x0][0x248] ;  /* 0x0000920000047ab9 */ /* 0x000fe20000000800 */
[----:B--2---:R-:W-:-:S02]  /*19880*/  LEA.HI.X.SX32 R9, R13, R3, 0x1, P3 ;  /* 0x000000030d097211 */ /* 0x004fc400018f0eff */
[CC--:B------:R-:W-:Y:S02]  /*19890*/  LEA R10, P3, R11.reuse, R2.reuse, 0x1 ;  /* 0x000000020b0a7211 */ /* 0x0c0fe400078608ff */
[----:B------:R-:W-:Y:S01]  /*198a0*/  PRMT R7, R16, 0x7632, R7 ;  /* 0x0000763210077816 */ /* 0x000fe20000000007 */
[----:B------:R-:W-:Y:S01]  /*198b0*/  @P6 STG.E.U16 desc[UR16][R8.64], R16 ;  /* 0x0000001008006986 */ /* 0x000fe2000c101510 */
[----:B------:R-:W-:Y:S02]  /*198c0*/  LEA.HI.X.SX32 R11, R11, R3, 0x1, P3 ;  /* 0x000000030b0b7211 */ /* 0x000fe400018f0eff */
[----:B------:R-:W-:Y:S02]  /*198d0*/  LEA R6, P6, R12, R2, 0x1 ;  /* 0x000000020c067211 */ /* 0x000fe400078c08ff */
[----:B------:R-:W-:Y:S01]  /*198e0*/  ISETP.LT.AND P3, PT, R5, UR5, !P0 ;  /* 0x0000000505007c0c */ /* 0x000fe2000c761270 */
[----:B------:R2:W-:Y:S01]  /*198f0*/  @P5 STG.E.U16 desc[UR16][R10.64], R7 ;  /* 0x000000070a005986 */ /* 0x0005e2000c101510 */
[----:B------:R-:W-:Y:S01]  /*19900*/  VIADD R5, R4, 0x16 ;  /* 0x0000001604057836 */ /* 0x000fe20000000000 */
[----:B------:R-:W-:-:S04]  /*19910*/  ULDC UR5, c[0x0][0x22c] ;  /* 0x00008b0000057ab9 */ /* 0x000fc80000000800 */
[----:B------:R-:W-:Y:S01]  /*19920*/  ISETP.LT.AND P5, PT, R5, UR5, !P0 ;  /* 0x0000000505007c0c */ /* 0x000fe2000c7a1270 */
[----:B------:R-:W-:Y:S01]  /*19930*/  VIADD R5, R4, 0x17 ;  /* 0x0000001704057836 */ /* 0x000fe20000000000 */
[----:B------:R-:W-:Y:S01]  /*19940*/  ULDC UR5, c[0x0][0x22c] ;  /* 0x00008b0000057ab9 */ /* 0x000fe20000000800 */
[C---:B--2---:R-:W-:Y:S01]  /*19950*/  LEA.HI.X.SX32 R7, R12.reuse, R3, 0x1, P6 ;  /* 0x000000030c077211 */ /* 0x044fe200030f0eff */
[----:B------:R-:W-:Y:S01]  /*19960*/  VIADD R12, R12, UR4 ;  /* 0x000000040c0c7c36 */ /* 0x000fe20008000000 */
[----:B------:R-:W-:-:S03]  /*19970*/  ULDC UR4, c[0x0][0x248] ;  /* 0x0000920000047ab9 */ /* 0x000fc60000000800 */
        /* <DEDUP_REMOVED lines=8> */
[----:B------:R-:W-:Y:S01]  /*19a00*/  ULDC UR5, c[0x0][0x22c] ;  /* 0x00008b0000057ab9 */ /* 0x000fe20000000800 */
[----:B--2---:R-:W-:-:S02]  /*19a10*/  PRMT R7, R17, 0x7632, R7 ;  /* 0x0000763211077816 */ /* 0x004fc40000000007 */
        /* <DEDUP_REMOVED lines=17> */
[----:B------:R-:W-:Y:S01]  /*19b30*/  ULDC UR5, c[0x0][0x248] ;  /* 0x0000920000057ab9 */ /* 0x000fe20000000800 */
[----:B------:R2:W-:Y:S01]  /*19b40*/  @P3 STG.E.U16 desc[UR16][R6.64], R9 ;  /* 0x0000000906003986 */ /* 0x0005e2000c101510 */
[C---:B------:R-:W-:Y:S01]  /*19b50*/  LEA R8, P3, R13.reuse, R2, 0x1 ;  /* 0x000000020d087211 */ /* 0x040fe200078608ff */
[----:B---3--:R-:W-:Y:S01]  /*19b60*/  VIADD R11, R13, UR4 ;  /* 0x000000040d0b7c36 */ /* 0x008fe20008000000 */
[----:B------:R-:W-:Y:S01]  /*19b70*/  ULDC UR4, c[0x0][0x22c] ;  /* 0x00008b0000047ab9 */ /* 0x000fe20000000800 */
[----:B------:R-:W-:Y:S02]  /*19b80*/  VIADD R5, R4, 0x1b ;  /* 0x0000001b04057836 */ /* 0x000fe40000000000 */
[----:B------:R-:W-:Y:S01]  /*19b90*/  VIADD R12, R11, UR5 ;  /* 0x000000050b0c7c36 */ /* 0x000fe20008000000 */
[----:B------:R-:W-:Y:S01]  /*19ba0*/  ULDC UR5, c[0x0][0x22c] ;  /* 0x00008b0000057ab9 */ /* 0x000fe20000000800 */
[----:B--2---:R-:W-:-:S02]  /*19bb0*/  LEA.HI.X.SX32 R9, R13, R3, 0x1, P3 ;  /* 0x000000030d097211 */ /* 0x004fc400018f0eff */
[-C--:B------:R-:W-:Y:S02]  /*19bc0*/  LEA R10, P3, R11, R2.reuse, 0x1 ;  /* 0x000000020b0a7211 */ /* 0x080fe400078608ff */
[----:B------:R-:W-:Y:S01]  /*19bd0*/  PRMT R7, R19, 0x7632, R7 ;  /* 0x0000763213077816 */ /* 0x000fe20000000007 */
[----:B------:R-:W-:Y:S01]  /*19be0*/  @P5 STG.E.U16 desc[UR16][R8.64], R19 ;  /* 0x0000001308005986 */ /* 0x000fe2000c101510 */
[----:B------:R-:W-:Y:S02]  /*19bf0*/  LEA.HI.X.SX32 R11, R11, R3, 0x1, P3 ;  /* 0x000000030b0b7211 */ /* 0x000fe400018f0eff */
[----:B------:R-:W-:Y:S01]  /*19c00*/  ISETP.LT.AND P5, PT, R5, UR4, !P0 ;  /* 0x0000000405007c0c */ /* 0x000fe2000c7a1270 */
[----:B------:R-:W-:Y:S01]  /*19c10*/  VIADD R5, R4, 0x1c ;  /* 0x0000001c04057836 */ /* 0x000fe20000000000 */
[----:B------:R-:W-:Y:S01]  /*19c20*/  LEA R6, P3, R12, R2, 0x1 ;  /* 0x000000020c067211 */ /* 0x000fe200078608ff */
[----:B------:R2:W-:Y:S01]  /*19c30*/  @P2 STG.E.U16 desc[UR16][R10.64], R7 ;  /* 0x000000070a002986 */ /* 0x0005e2000c101510 */
[----:B------:R-:W-:-:S03]  /*19c40*/  ULDC UR4, c[0x0][0x22c] ;  /* 0x00008b0000047ab9 */ /* 0x000fc60000000800 */
[----:B------:R3:W1:Y:S01]  /*19c50*/  LDS.128 R16, [R0] ;  /* 0x0000000000107984 */ /* 0x0006620000000c00 */
[----:B--2---:R-:W-:Y:S01]  /*19c60*/  LEA.HI.X.SX32 R7, R12, R3, 0x1, P3 ;  /* 0x000000030c077211 */ /* 0x004fe200018f0eff */
[C---:B---3--:R-:W-:Y:S01]  /*19c70*/  VIADD R0, R4.reuse, 0xfb ;  /* 0x000000fb04007836 */ /* 0x048fe20000000000 */
[----:B------:R-:W-:Y:S01]  /*19c80*/  ISETP.LT.AND P3, PT, R5, UR4, !P0 ;  /* 0x0000000405007c0c */ /* 0x000fe2000c761270 */
[----:B------:R-:W-:Y:S01]  /*19c90*/  ULDC UR4, c[0x0][0x248] ;  /* 0x0000920000047ab9 */ /* 0x000fe20000000800 */
[----:B------:R-:W-:Y:S01]  /*19ca0*/  VIADD R5, R4, 0x1d ;  /* 0x0000001d04057836 */ /* 0x000fe20000000000 */
[----:B------:R2:W-:Y:S01]  /*19cb0*/  @P1 STG.E.U16 desc[UR16][R6.64], R20 ;  /* 0x0000001406001986 */ /* 0x0005e2000c101510 */
[----:B------:R-:W-:Y:S01]  /*19cc0*/  VIADD R12, R12, UR4 ;  /* 0x000000040c0c7c36 */ /* 0x000fe20008000000 */
[----:B------:R-:W-:Y:S02]  /*19cd0*/  ULDC UR4, c[0x0][0x22c] ;  /* 0x00008b0000047ab9 */ /* 0x000fe40000000800 */
[----:B------:R-:W-:Y:S01]  /*19ce0*/  ISETP.LT.AND P2, PT, R5, UR4, !P0 ;  /* 0x0000000405007c0c */ /* 0x000fe2000c741270 */
[----:B------:R-:W-:Y:S01]  /*19cf0*/  ULDC UR4, c[0x0][0x248] ;  /* 0x0000920000047ab9 */ /* 0x000fe20000000800 */
[----:B------:R-:W-:Y:S01]  /*19d00*/  LEA R8, P1, R12, R2, 0x1 ;  /* 0x000000020c087211 */ /* 0x000fe200078208ff */
[----:B------:R-:W-:-:S03]  /*19d10*/  VIADD R5, R4, 0x1e ;  /* 0x0000001e04057836 */ /* 0x000fc60000000000 */
[C---:B------:R-:W-:Y:S01]  /*19d20*/  LEA.HI.X.SX32 R9, R12.reuse, R3, 0x1, P1 ;  /* 0x000000030c097211 */ /* 0x040fe200008f0eff */
        /* <DEDUP_REMOVED lines=8> */
[----:B------:R-:W-:Y:S01]  /*19db0*/  VIADD R5, R4, 0x1f ;  /* 0x0000001f04057836 */ /* 0x000fe20000000000 */
[----:B------:R-:W-:-:S02]  /*19dc0*/  ULDC UR5, c[0x0][0x22c] ;  /* 0x00008b0000057ab9 */ /* 0x000fc40000000800 */
[-C--:B--2---:R-:W-:Y:S01]  /*19dd0*/  LEA.HI.X.SX32 R7, R12, R3.reuse, 0x1, P4 ;  /* 0x000000030c077211 */ /* 0x084fe200020f0eff */
[C---:B------:R-:W-:Y:S01]  /*19de0*/  VIADD R12, R11.reuse, UR4 ;  /* 0x000000040b0c7c36 */ /* 0x040fe20008000000 */
[-C--:B------:R-:W-:Y:S01]  /*19df0*/  LEA R10, P4, R11, R2.reuse, 0x1 ;  /* 0x000000020b0a7211 */ /* 0x080fe200078808ff */
[----:B------:R-:W-:Y:S01]  /*19e00*/  ULDC UR4, c[0x0][0x248] ;  /* 0x0000920000047ab9 */ /* 0x000fe20000000800 */
        /* <DEDUP_REMOVED lines=19> */
[----:B------:R-:W-:Y:S01]  /*19f40*/  LEA.HI.X.SX32 R7, R12, R3, 0x1, P3 ;  /* 0x000000030c077211 */ /* 0x000fe200018f0eff */
[----:B------:R-:W-:Y:S01]  /*19f50*/  ULDC UR4, c[0x0][0x22c] ;  /* 0x00008b0000047ab9 */ /* 0x000fe20000000800 */
        /* <DEDUP_REMOVED lines=30> */
[----:B----4-:R-:W-:Y:S01]  /*1a140*/  PRMT R9, R24, 0x7632, R9 ;  /* 0x0000763218097816 */ /* 0x010fe20000000009 */
        /* <DEDUP_REMOVED lines=57> */
[----:B------:R-:W-:-:S02]  /*1a4e0*/  ULDC UR4, c[0x0][0x22c] ;  /* 0x00008b0000047ab9 */ /* 0x000fc40000000800 */
[----:B--2---:R-:W-:Y:S02]  /*1a4f0*/  LEA.HI.X.SX32 R9, R12, R3, 0x1, P4 ;  /* 0x000000030c097211 */ /* 0x004fe400020f0eff */
        /* <DEDUP_REMOVED lines=1499> */
[----:B0-----:R0:W-:Y:S01]  /*202b0*/  @P1 STG.E.U16 desc[UR16][R6.64], R116 ;  /* 0x0000007406001986 */ /* 0x0011e2000c101510 */
        /* <DEDUP_REMOVED lines=8> */
[----:B0-----:R-:W-:Y:S01]  /*20340*/  PRMT R7, R116, 0x7632, R7 ;  /* 0x0000763274077816 */ /* 0x001fe20000000007 */
        /* <DEDUP_REMOVED lines=8> */
[-C--:B0-----:R-:W-:Y:S01]  /*203d0*/  LEA.HI.X.SX32 R7, R12, R3.reuse, 0x1, P4 ;  /* 0x000000030c077211 */ /* 0x081fe200020f0eff */
        /* <DEDUP_REMOVED lines=11> */
[C---:B0-----:R-:W-:Y:S01]  /*20490*/  LEA.HI.X.SX32 R9, R12.reuse, R3, 0x1, P6 ;  /* 0x000000030c097211 */ /* 0x041fe200030f0eff */
[----:B------:R-:W-:-:S02]  /*204a0*/  VIADD R12, R12, UR4 ;  /* 0x000000040c0c7c36 */ /* 0x000fc40008000000 */
[----:B------:R-:W-:Y:S01]  /*204b0*/  ISETP.LT.AND P6, PT, R5, UR5, !P0 ;  /* 0x0000000505007c0c */ /* 0x000fe2000c7c1270 */
[----:B------:R-:W-:Y:S01]  /*204c0*/  ULDC UR4, c[0x0][0x248] ;  /* 0x0000920000047ab9 */ /* 0x000fe20000000800 */
[----:B------:R-:W-:Y:S01]  /*204d0*/  VIADD R5, R4, 0xe1 ;  /* 0x000000e104057836 */ /* 0x000fe20000000000 */
[----:B------:R0:W-:Y:S01]  /*204e0*/  @P3 STG.E.U16 desc[UR16][R8.64], R118 ;  /* 0x0000007608003986 */ /* 0x0001e2000c101510 */
[CC--:B------:R-:W-:Y:S01]  /*204f0*/  LEA R6, P3, R12.reuse, R2.reuse, 0x1 ;  /* 0x000000020c067211 */ /* 0x0c0fe200078608ff */
[C---:B------:R-:W-:Y:S01]  /*20500*/  VIADD R13, R12.reuse, UR4 ;  /* 0x000000040c0d7c36 */ /* 0x040fe20008000000 */
[----:B------:R-:W-:Y:S01]  /*20510*/  ULDC UR5, c[0x0][0x22c] ;  /* 0x00008b0000057ab9 */ /* 0x000fe20000000800 */
[----:B------:R-:W-:Y:S01]  /*20520*/  ULDC UR4, c[0x0][0x22c] ;  /* 0x00008b0000047ab9 */ /* 0x000fe20000000800 */
[----:B------:R-:W-:Y:S02]  /*20530*/  LEA.HI.X.SX32 R7, R12, R3, 0x1, P3 ;  /* 0x000000030c077211 */ /* 0x000fe400018f0eff */
[----:B------:R-:W-:Y:S01]  /*20540*/  ISETP.LT.AND P5, PT, R5, UR5, !P0 ;  /* 0x0000000505007c0c */ /* 0x000fe2000c7a1270 */
[----:B------:R-:W-:Y:S01]  /*20550*/  VIADD R5, R4, 0xe2 ;  /* 0x000000e204057836 */ /* 0x000fe20000000000 */
[----:B------:R-:W-:Y:S01]  /*20560*/  LEA R10, P3, R13, R2, 0x1 ;  /* 0x000000020d0a7211 */ /* 0x000fe200078608ff */
[----:B------:R-:W-:Y:S01]  /*20570*/  ULDC UR5, c[0x0][0x22c] ;  /* 0x00008b0000057ab9 */ /* 0x000fe20000000800 */
[----:B0-----:R-:W-:-:S02]  /*20580*/  PRMT R9, R118, 0x7632, R9 ;  /* 0x0000763276097816 */ /* 0x001fc40000000009 */
[----:B------:R-:W-:Y:S02]  /*20590*/  LEA.HI.X.SX32 R11, R13, R3, 0x1, P3 ;  /* 0x000000030d0b7211 */ /* 0x000fe400018f0eff */
[----:B------:R-:W-:Y:S01]  /*205a0*/  ISETP.LT.AND P3, PT, R5, UR4, !P0 ;  /* 0x0000000405007c0c */ /* 0x000fe2000c761270 */
[----:B------:R-:W-:Y:S01]  /*205b0*/  ULDC UR4, c[0x0][0x248] ;  /* 0x0000920000047ab9 */ /* 0x000fe20000000800 */
[C---:B------:R-:W-:Y:S01]  /*205c0*/  VIADD R5, R4.reuse, 0xe3 ;  /* 0x000000e304057836 */ /* 0x040fe20000000000 */
[----:B------:R0:W-:Y:S01]  /*205d0*/  @P2 STG.E.U16 desc[UR16][R6.64], R9 ;  /* 0x0000000906002986 */ /* 0x0001e2000c101510 */
[----:B------:R-:W-:Y:S01]  /*205e0*/  VIADD R13, R13, UR4 ;  /* 0x000000040d0d7c36 */ /* 0x000fe20008000000 */
[----:B------:R-:W-:Y:S02]  /*205f0*/  ULDC UR4, c[0x0][0x22c] ;  /* 0x00008b0000047ab9 */ /* 0x000fe40000000800 */
[----:B------:R2:W-:Y:S01]  /*20600*/  @P1 STG.E.U16 desc[UR16][R10.64], R119 ;  /* 0x000000770a001986 */ /* 0x0005e2000c101510 */
[----:B------:R-:W-:Y:S01]  /*20610*/  ISETP.LT.AND P2, PT, R5, UR4, !P0 ;  /* 0x0000000405007c0c */ /* 0x000fe2000c741270 */
[----:B------:R-:W-:Y:S01]  /*20620*/  ULDC UR4, c[0x0][0x248] ;  /* 0x0000920000047ab9 */ /* 0x000fe20000000800 */
[----:B------:R-:W-:Y:S01]  /*20630*/  LEA R8, P1, R13, R2, 0x1 ;  /* 0x000000020d087211 */ /* 0x000fe200078208ff */
[----:B------:R-:W-:Y:S01]  /*20640*/  VIADD R5, R4, 0xe4 ;  /* 0x000000e404057836 */ /* 0x000fe20000000000 */
[----:B0-----:R-:W-:-:S02]  /*20650*/  PRMT R7, R119, 0x7632, R7 ;  /* 0x0000763277077816 */ /* 0x001fc40000000007 */
[CC--:B------:R-:W-:Y:S01]  /*20660*/  LEA.HI.X.SX32 R9, R13.reuse, R3.reuse, 0x1, P1 ;  /* 0x000000030d097211 */ /* 0x0c0fe200008f0eff */
[----:B------:R-:W-:Y:S01]  /*20670*/  VIADD R13, R13, UR4 ;  /* 0x000000040d0d7c36 */ /* 0x000fe20008000000 */
[----:B------:R-:W-:Y:S01]  /*20680*/  ULDC UR4, c[0x0][0x248] ;  /* 0x0000920000047ab9 */ /* 0x000fe20000000800 */
[----:B------:R-:W-:Y:S01]  /*20690*/  ISETP.LT.AND P1, PT, R5, UR5, !P0 ;  /* 0x0000000505007c0c */ /* 0x000fe2000c721270 */
[----:B------:R-:W-:Y:S01]  /*206a0*/  VIADD R5, R4, 0xe5 ;  /* 0x000000e504057836 */ /* 0x000fe20000000000 */
[----:B------:R0:W-:Y:S01]  /*206b0*/  @P4 STG.E.U16 desc[UR16][R8.64], R7 ;  /* 0x0000000708004986 */ /* 0x0001e2000c101510 */
[C---:B------:R-:W-:Y:S01]  /*206c0*/  LEA R6, P4, R13.reuse, R2, 0x1 ;  /* 0x000000020d067211 */ /* 0x040fe200078808ff */
[----:B--2---:R-:W-:Y:S01]  /*206d0*/  VIADD R11, R13, UR4 ;  /* 0x000000040d0b7c36 */ /* 0x004fe20008000000 */
[----:B------:R-:W-:Y:S01]  /*206e0*/  ULDC UR4, c[0x0][0x248] ;  /* 0x0000920000047ab9 */ /* 0x000fe20000000800 */
[----:B------:R-:W-:Y:S02]  /*206f0*/  ULDC UR5, c[0x0][0x22c] ;  /* 0x00008b0000057ab9 */ /* 0x000fe40000000800 */
[----:B------:R-:W-:Y:S01]  /*20700*/  VIADD R12, R11, UR4 ;  /* 0x000000040b0c7c36 */ /* 0x000fe20008000000 */
[----:B------:R-:W-:Y:S01]  /*20710*/  ULDC UR4, c[0x0][0x248] ;  /* 0x0000920000047ab9 */ /* 0x000fe20000000800 */
[----:B0-----:R-:W-:-:S02]  /*20720*/  LEA.HI.X.SX32 R7, R13, R3, 0x1, P4 ;  /* 0x000000030d077211 */ /* 0x001fc400020f0eff */
[CC--:B------:R-:W-:Y:S02]  /*20730*/  LEA R10, P4, R11.reuse, R2.reuse, 0x1 ;  /* 0x000000020b0a7211 */ /* 0x0c0fe400078808ff */
[----:B-1----:R-:W-:Y:S01]  /*20740*/  PRMT R9, R120, 0x7632, R9 ;  /* 0x0000763278097816 */ /* 0x002fe20000000009 */
        /* <DEDUP_REMOVED lines=43> */
[----:B-1----:R-:W-:Y:S01]  /*20a00*/  VIADD R11, R13, UR4 ;  /* 0x000000040d0b7c36 */ /* 0x002fe20008000000 */
[----:B------:R-:W-:Y:S01]  /*20a10*/  ULDC UR4, c[0x0][0x248] ;  /* 0x0000920000047ab9 */ /* 0x000fe20000000800 */
[----:B------:R-:W-:Y:S02]  /*20a20*/  ULDC UR5, c[0x0][0x22c] ;  /* 0x00008b0000057ab9 */ /* 0x000fe40000000800 */
[----:B------:R-:W-:Y:S01]  /*20a30*/  VIADD R12, R11, UR4 ;  /* 0x000000040b0c7c36 */ /* 0x000fe20008000000 */
[----:B------:R-:W-:Y:S01]  /*20a40*/  ULDC UR4, c[0x0][0x248] ;  /* 0x0000920000047ab9 */ /* 0x000fe20000000800 */
[----:B0-----:R-:W-:-:S02]  /*20a50*/  LEA.HI.X.SX32 R7, R13, R3, 0x1, P4 ;  /* 0x000000030d077211 */ /* 0x001fc400020f0eff */
        /* <DEDUP_REMOVED lines=12> */
[----:B------:R-:W-:Y:S01]  /*20b20*/  VIADD R5, R4, 0xed ;  /* 0x000000ed04057836 */ /* 0x000fe20000000000 */
[----:B------:R-:W-:Y:S01]  /*20b30*/  ULDC UR4, c[0x0][0x248] ;  /* 0x0000920000047ab9 */ /* 0x000fe20000000800 */
[----:B------:R0:W-:Y:S01]  /*20b40*/  @P3 STG.E.U16 desc[UR16][R8.64], R124 ;  /* 0x0000007c08003986 */ /* 0x0001e2000c101510 */
[CC--:B------:R-:W-:Y:S01]  /*20b50*/  LEA R6, P3, R12.reuse, R2.reuse, 0x1 ;  /* 0x000000020c067211 */ /* 0x0c0fe200078608ff */
[----:B------:R-:W-:Y:S01]  /*20b60*/  ULDC UR5, c[0x0][0x22c] ;  /* 0x00008b0000057ab9 */ /* 0x000fe20000000800 */
[C---:B------:R-:W-:Y:S01]  /*20b70*/  VIADD R13, R12.reuse, UR4 ;  /* 0x000000040c0d7c36 */ /* 0x040fe20008000000 */
[----:B------:R-:W-:Y:S01]  /*20b80*/  ULDC UR4, c[0x0][0x22c] ;  /* 0x00008b0000047ab9 */ /* 0x000fe20000000800 */
[----:B------:R-:W-:Y:S02]  /*20b90*/  LEA.HI.X.SX32 R7, R12, R3, 0x1, P3 ;  /* 0x000000030c077211 */ /* 0x000fe400018f0eff */
[----:B------:R-:W-:Y:S01]  /*20ba0*/  ISETP.LT.AND P3, PT, R5, UR5, !P0 ;  /* 0x0000000505007c0c */ /* 0x000fe2000c761270 */
[----:B------:R-:W-:Y:S01]  /*20bb0*/  VIADD R5, R4, 0xee ;  /* 0x000000ee04057836 */ /* 0x000fe20000000000 */
[----:B------:R-:W-:Y:S01]  /*20bc0*/  LEA R10, P5, R13, R2, 0x1 ;  /* 0x000000020d0a7211 */ /* 0x000fe200078a08ff */
[----:B------:R-:W-:Y:S01]  /*20bd0*/  ULDC UR5, c[0x0][0x22c] ;  /* 0x00008b0000057ab9 */ /* 0x000fe20000000800 */
[----:B0-----:R-:W-:-:S02]  /*20be0*/  PRMT R9, R124, 0x7632, R9 ;  /* 0x000076327c097816 */ /* 0x001fc40000000009 */
        /* <DEDUP_REMOVED lines=38> */
[C---:B0-----:R-:W-:Y:S01]  /*20e50*/  LEA.HI.X.SX32 R9, R12.reuse, R3, 0x1, P4 ;  /* 0x000000030c097211 */ /* 0x041fe200020f0eff */
[----:B------:R-:W-:Y:S01]  /*20e60*/  VIADD R12, R12, UR4 ;  /* 0x000000040c0c7c36 */ /* 0x000fe20008000000 */
[----:B------:R-:W-:-:S03]  /*20e70*/  ULDC UR4, c[0x0][0x248] ;  /* 0x0000920000047ab9 */ /* 0x000fc60000000800 */
[----:B------:R0:W-:Y:S01]  /*20e80*/  @P2 STG.E.U16 desc[UR16][R8.64], R127 ;  /* 0x0000007f08002986 */ /* 0x0001e2000c101510 */
[CC--:B------:R-:W-:Y:S01]  /*20e90*/  LEA R6, P4, R12.reuse, R2.reuse, 0x1 ;  /* 0x000000020c067211 */ /* 0x0c0fe200078808ff */
[----:B------:R-:W-:Y:S01]  /*20ea0*/  VIADD R10, R12, UR4 ;  /* 0x000000040c0a7c36 */ /* 0x000fe20008000000 */
[----:B------:R-:W-:Y:S01]  /*20eb0*/  ISETP.LT.AND P2, PT, R5, UR5, !P0 ;  /* 0x0000000505007c0c */ /* 0x000fe2000c741270 */
[----:B------:R-:W-:Y:S01]  /*20ec0*/  VIADD R5, R4, 0xf4 ;  /* 0x000000f404057836 */ /* 0x000fe20000000000 */
[----:B------:R-:W-:Y:S01]  /*20ed0*/  LEA.HI.X.SX32 R7, R12, R3, 0x1, P4 ;  /* 0x000000030c077211 */ /* 0x000fe200020f0eff */
[----:B------:R-:W-:Y:S01]  /*20ee0*/  ULDC UR4, c[0x0][0x22c] ;  /* 0x00008b0000047ab9 */ /* 0x000fe20000000800 */
[----:B------:R-:W-:Y:S01]  /*20ef0*/  ULDC UR5, c[0x0][0x22c] ;  /* 0x00008b0000057ab9 */ /* 0x000fe20000000800 */
[----:B0-----:R-:W-:Y:S02]  /*20f00*/  PRMT R9, R127, 0x7632, R9 ;  /* 0x000076327f097816 */ /* 0x001fe40000000009 */
[----:B------:R-:W-:-:S03]  /*20f10*/  LEA R8, P4, R10, R2, 0x1 ;  /* 0x000000020a087211 */ /* 0x000fc600078808ff */
[----:B------:R0:W-:Y:S01]  /*20f20*/  @P1 STG.E.U16 desc[UR16][R6.64], R9 ;  /* 0x0000000906001986 */ /* 0x0001e2000c101510 */
[----:B------:R-:W-:Y:S01]  /*20f30*/  ISETP.LT.AND P1, PT, R5, UR4, !P0 ;  /* 0x0000000405007c0c */ /* 0x000fe2000c721270 */
[----:B------:R-:W-:Y:S01]  /*20f40*/  VIADD R5, R4, 0xf5 ;  /* 0x000000f504057836 */ /* 0x000fe20000000000 */
[----:B------:R-:W-:Y:S01]  /*20f50*/  ULDC UR4, c[0x0][0x248] ;  /* 0x0000920000047ab9 */ /* 0x000fe20000000800 */
[----:B0-----:R-:W-:-:S03]  /*20f60*/  LEA.HI.X.SX32 R9, R10, R3, 0x1, P4 ;  /* 0x000000030a097211 */ /* 0x001fc600020f0eff */
[----:B------:R-:W-:Y:S01]  /*20f70*/  ISETP.LT.AND P4, PT, R5, UR5, !P0 ;  /* 0x0000000505007c0c */ /* 0x000fe2000c781270 */
[----:B------:R-:W-:Y:S01]  /*20f80*/  VIADD R5, R10, UR4 ;  /* 0x000000040a057c36 */ /* 0x000fe20008000000 */
[----:B------:R-:W-:Y:S01]  /*20f90*/  ULDC UR4, c[0x0][0x248] ;  /* 0x0000920000047ab9 */ /* 0x000fe20000000800 */
[----:B------:R0:W-:Y:S01]  /*20fa0*/  @P5 STG.E.U16 desc[UR16][R8.64], R128 ;  /* 0x0000008008005986 */ /* 0x0001e2000c101510 */
[----:B------:R-:W-:Y:S01]  /*20fb0*/  ULDC UR5, c[0x0][0x22c] ;  /* 0x00008b0000057ab9 */ /* 0x000fe20000000800 */
[C---:B------:R-:W-:Y:S01]  /*20fc0*/  VIADD R7, R5.reuse, UR4 ;  /* 0x0000000405077c36 */ /* 0x040fe20008000000 */
[-C--:B------:R-:W-:Y:S01]  /*20fd0*/  LEA R10, P5, R5, R2.reuse, 0x1 ;  /* 0x00000002050a7211 */ /* 0x080fe200078a08ff */
[----:B------:R-:W-:Y:S02]  /*20fe0*/  ULDC UR4, c[0x0][0x248] ;  /* 0x0000920000047ab9 */ /* 0x000fe40000000800 */
[----:B------:R-:W-:Y:S01]  /*20ff0*/  VIADD R12, R7, UR4 ;  /* 0x00000004070c7c36 */ /* 0x000fe20008000000 */
[----:B------:R-:W-:Y:S01]  /*21000*/  LEA.HI.X.SX32 R11, R5, R3, 0x1, P5 ;  /* 0x00000003050b7211 */ /* 0x000fe200028f0eff */
[----:B------:R-:W-:Y:S01]  /*21010*/  VIADD R5, R4, 0xf6 ;  /* 0x000000f604057836 */ /* 0x000fe20000000000 */
[----:B------:R-:W-:Y:S01]  /*21020*/  LEA R6, P5, R7, R2, 0x1 ;  /* 0x0000000207067211 */ /* 0x000fe200078a08ff */
[----:B------:R-:W-:Y:S01]  /*21030*/  ULDC UR4, c[0x0][0x248] ;  /* 0x0000920000047ab9 */ /* 0x000fe20000000800 */
[----:B0-----:R-:W-:-:S02]  /*21040*/  PRMT R9, R128, 0x7632, R9 ;  /* 0x0000763280097816 */ /* 0x001fc40000000009 */
[-C--:B------:R-:W-:Y:S02]  /*21050*/  LEA.HI.X.SX32 R7, R7, R3.reuse, 0x1, P5 ;  /* 0x0000000307077211 */ /* 0x080fe400028f0eff */
[----:B------:R-:W-:Y:S01]  /*21060*/  LEA R8, P5, R12, R2, 0x1 ;  /* 0x000000020c087211 */ /* 0x000fe200078a08ff */
[----:B------:R0:W-:Y:S01]  /*21070*/  @P6 STG.E.U16 desc[UR16][R10.64], R9 ;  /* 0x000000090a006986 */ /* 0x0001e2000c101510 */
[----:B------:R-:W-:Y:S01]  /*21080*/  ISETP.LT.AND P6, PT, R5, UR5, !P0 ;  /* 0x0000000505007c0c */ /* 0x000fe2000c7c1270 */
[C---:B------:R-:W-:Y:S01]  /*21090*/  VIADD R5, R4.reuse, 0xf7 ;  /* 0x000000f704057836 */ /* 0x040fe20000000000 */
[----:B------:R-:W-:Y:S01]  /*210a0*/  ULDC UR5, c[0x0][0x22c] ;  /* 0x00008b0000057ab9 */ /* 0x000fe20000000800 */
[----:B------:R1:W-:Y:S03]  /*210b0*/  @P3 STG.E.U16 desc[UR16][R6.64], R129 ;  /* 0x0000008106003986 */ /* 0x0003e6000c101510 */
[----:B------:R-:W-:Y:S01]  /*210c0*/  ISETP.LT.AND P3, PT, R5, UR5, !P0 ;  /* 0x0000000505007c0c */ /* 0x000fe2000c761270 */
[----:B------:R-:W-:Y:S01]  /*210d0*/  VIADD R5, R4, 0xf8 ;  /* 0x000000f804057836 */ /* 0x000fe20000000000 */
[----:B------:R-:W-:Y:S01]  /*210e0*/  ULDC UR5, c[0x0][0x22c] ;  /* 0x00008b0000057ab9 */ /* 0x000fe20000000800 */
[C---:B0-----:R-:W-:Y:S01]  /*210f0*/  LEA.HI.X.SX32 R9, R12.reuse, R3, 0x1, P5 ;  /* 0x000000030c097211 */ /* 0x041fe200028f0eff */
[----:B------:R-:W-:Y:S01]  /*21100*/  VIADD R12, R12, UR4 ;  /* 0x000000040c0c7c36 */ /* 0x000fe20008000000 */
[----:B------:R-:W-:Y:S01]  /*21110*/  ULDC UR4, c[0x0][0x248] ;  /* 0x0000920000047ab9 */ /* 0x000fe20000000800 */
[----:B-1----:R-:W-:-:S02]  /*21120*/  PRMT R7, R129, 0x7632, R7 ;  /* 0x0000763281077816 */ /* 0x002fc40000000007 */
[C---:B------:R-:W-:Y:S01]  /*21130*/  VIADD R10, R12.reuse, UR4 ;  /* 0x000000040c0a7c36 */ /* 0x040fe20008000000 */
[-C--:B------:R-:W-:Y:S01]  /*21140*/  LEA R6, P5, R12, R2.reuse, 0x1 ;  /* 0x000000020c067211 */ /* 0x080fe200078a08ff */
[----:B------:R-:W-:Y:S01]  /*21150*/  ULDC UR4, c[0x0][0x22c] ;  /* 0x00008b0000047ab9 */ /* 0x000fe20000000800 */
[----:B------:R0:W-:Y:S01]  /*21160*/  @P2 STG.E.U16 desc[UR16][R8.64], R7 ;  /* 0x0000000708002986 */ /* 0x0001e2000c101510 */
[----:B------:R-:W-:Y:S01]  /*21170*/  ISETP.LT.AND P2, PT, R5, UR5, !P0 ;  /* 0x0000000505007c0c */ /* 0x000fe2000c741270 */
[----:B------:R-:W-:Y:S01]  /*21180*/  VIADD R5, R4, 0xf9 ;  /* 0x000000f904057836 */ /* 0x000fe20000000000 */
[----:B------:R-:W-:Y:S01]  /*21190*/  ULDC UR5, c[0x0][0x22c] ;  /* 0x00008b0000057ab9 */ /* 0x000fe20000000800 */
[----:B0-----:R-:W-:Y:S02]  /*211a0*/  LEA.HI.X.SX32 R7, R12, R3, 0x1, P5 ;  /* 0x000000030c077211 */ /* 0x001fe400028f0eff */
[----:B------:R-:W-:-:S03]  /*211b0*/  LEA R8, P5, R10, R2, 0x1 ;  /* 0x000000020a087211 */ /* 0x000fc600078a08ff */
[----:B------:R0:W-:Y:S01]  /*211c0*/  @P1 STG.E.U16 desc[UR16][R6.64], R130 ;  /* 0x0000008206001986 */ /* 0x0001e2000c101510 */
[----:B------:R-:W-:Y:S01]  /*211d0*/  ISETP.LT.AND P1, PT, R5, UR4, !P0 ;  /* 0x0000000405007c0c */ /* 0x000fe2000c721270 */
[----:B------:R-:W-:Y:S01]  /*211e0*/  ULDC UR4, c[0x0][0x248] ;  /* 0x0000920000047ab9 */ /* 0x000fe20000000800 */
[C---:B------:R-:W-:Y:S01]  /*211f0*/  LEA.HI.X.SX32 R9, R10.reuse, R3, 0x1, P5 ;  /* 0x000000030a097211 */ /* 0x040fe200028f0eff */
[----:B------:R-:W-:Y:S01]  /*21200*/  VIADD R12, R10, UR4 ;  /* 0x000000040a0c7c36 */ /* 0x000fe20008000000 */
[----:B------:R-:W-:Y:S01]  /*21210*/  ULDC UR4, c[0x0][0x22c] ;  /* 0x00008b0000047ab9 */ /* 0x000fe20000000800 */
[----:B------:R-:W-:-:S05]  /*21220*/  VIADD R5, R4, 0xfa ;  /* 0x000000fa04057836 */ /* 0x000fca0000000000 */
[----:B------:R-:W-:Y:S01]  /*21230*/  ISETP.LT.AND P5, PT, R5, UR4, !P0 ;  /* 0x0000000405007c0c */ /* 0x000fe2000c7a1270 */
[----:B------:R-:W-:Y:S01]  /*21240*/  ULDC UR4, c[0x0][0x248] ;  /* 0x0000920000047ab9 */ /* 0x000fe20000000800 */
[----:B0-----:R-:W-:-:S05]  /*21250*/  PRMT R7, R130, 0x7632, R7 ;  /* 0x0000763282077816 */ /* 0x001fca0000000007 */
[----:B------:R0:W-:Y:S01]  /*21260*/  @P4 STG.E.U16 desc[UR16][R8.64], R7 ;  /* 0x0000000708004986 */ /* 0x0001e2000c101510 */
[----:B------:R-:W-:-:S04]  /*21270*/  LEA R10, P4, R12, R2, 0x1 ;  /* 0x000000020c0a7211 */ /* 0x000fc800078808ff */
[CC--:B------:R-:W-:Y:S01]  /*21280*/  LEA.HI.X.SX32 R11, R12.reuse, R3.reuse, 0x1, P4 ;  /* 0x000000030c0b7211 */ /* 0x0c0fe200020f0eff */
[----:B------:R-:W-:Y:S01]  /*21290*/  VIADD R12, R12, UR4 ;  /* 0x000000040c0c7c36 */ /* 0x000fe20008000000 */
[----:B------:R-:W-:Y:S01]  /*212a0*/  ULDC UR4, c[0x0][0x248] ;  /* 0x0000920000047ab9 */ /* 0x000fe20000000800 */
[----:B------:R-:W-:Y:S01]  /*212b0*/  ISETP.LT.AND P4, PT, R0, UR5, !P0 ;  /* 0x0000000500007c0c */ /* 0x000fe2000c781270 */
[----:B------:R-:W-:Y:S01]  /*212c0*/  VIADD R0, R4, 0xfc ;  /* 0x000000fc04007836 */ /* 0x000fe20000000000 */
[----:B------:R-:W-:Y:S01]  /*212d0*/  @P6 STG.E.U16 desc[UR16][R10.64], R131 ;  /* 0x000000830a006986 */ /* 0x000fe2000c101510 */
[CC--:B------:R-:W-:Y:S01]  /*212e0*/  LEA R6, P6, R12.reuse, R2.reuse, 0x1 ;  /* 0x000000020c067211 */ /* 0x0c0fe200078c08ff */
[C---:B------:R-:W-:Y:S01]  /*212f0*/  VIADD R5, R12.reuse, UR4 ;  /* 0x000000040c057c36 */ /* 0x040fe20008000000 */
[----:B0-----:R-:W-:Y:S01]  /*21300*/  PRMT R9, R131, 0x7632, R9 ;  /* 0x0000763283097816 */ /* 0x001fe20000000009 */
[----:B------:R-:W-:Y:S01]  /*21310*/  ULDC UR5, c[0x0][0x248] ;  /* 0x0000920000057ab9 */ /* 0x000fe20000000800 */
[-C--:B------:R-:W-:Y:S01]  /*21320*/  LEA.HI.X.SX32 R7, R12, R3.reuse, 0x1, P6 ;  /* 0x000000030c077211 */ /* 0x080fe200030f0eff */
[----:B------:R-:W-:Y:S01]  /*21330*/  ULDC UR4, c[0x0][0x22c] ;  /* 0x00008b0000047ab9 */ /* 0x000fe20000000800 */
[C---:B------:R-:W-:Y:S01]  /*21340*/  LEA R8, P6, R5.reuse, R2, 0x1 ;  /* 0x0000000205087211 */ /* 0x040fe200078c08ff */
[C---:B------:R-:W-:Y:S01]  /*21350*/  VIADD R12, R5.reuse, UR5 ;  /* 0x00000005050c7c36 */ /* 0x040fe20008000000 */
[----:B------:R-:W-:Y:S01]  /*21360*/  ULDC UR5, c[0x0][0x248] ;  /* 0x0000920000057ab9 */ /* 0x000fe20000000800 */
[----:B------:R0:W-:Y:S01]  /*21370*/  @P3 STG.E.U16 desc[UR16][R6.64], R9 ;  /* 0x0000000906003986 */ /* 0x0001e2000c101510 */
[----:B------:R-:W-:Y:S01]  /*21380*/  ISETP.LT.AND P3, PT, R0, UR4, !P0 ;  /* 0x0000000400007c0c */ /* 0x000fe2000c761270 */
[----:B------:R-:W-:Y:S01]  /*21390*/  VIADD R0, R4, 0xfd ;  /* 0x000000fd04007836 */ /* 0x000fe20000000000 */
[----:B------:R-:W-:Y:S01]  /*213a0*/  ULDC UR4, c[0x0][0x22c] ;  /* 0x00008b0000047ab9 */ /* 0x000fe20000000800 */
[----:B0-----:R-:W-:-:S02]  /*213b0*/  LEA.HI.X.SX32 R9, R5, R3, 0x1, P6 ;  /* 0x0000000305097211 */ /* 0x001fc400030f0eff */
        /* <DEDUP_REMOVED lines=9> */
[C---:B------:R-:W-:Y:S01]  /*21450*/  VIADD R5, R12.reuse, UR4 ;  /* 0x000000040c057c36 */ /* 0x040fe20008000000 */
[----:B------:R1:W-:Y:S01]  /*21460*/  @P1 STG.E.U16 desc[UR16][R10.64], R7 ;  /* 0x000000070a001986 */ /* 0x0003e2000c101510 */
[----:B------:R-:W-:Y:S01]  /*21470*/  ULDC UR4, c[0x0][0x248] ;  /* 0x0000920000047ab9 */ /* 0x000fe20000000800 */
[----:B------:R-:W-:Y:S01]  /*21480*/  LEA R6, P1, R12, R2, 0x1 ;  /* 0x000000020c067211 */ /* 0x000fe200078208ff */
[----:B0-----:R-:W-:-:S05]  /*21490*/  VIADD R9, R5, UR5 ;  /* 0x0000000505097c36 */ /* 0x001fca0008000000 */
[CC--:B------:R-:W-:Y:S01]  /*214a0*/  LEA R8, P6, R9.reuse, R2.reuse, 0x1 ;  /* 0x0000000209087211 */ /* 0x0c0fe200078c08ff */
[----:B-1----:R-:W-:Y:S01]  /*214b0*/  VIADD R11, R9, UR4 ;  /* 0x00000004090b7c36 */ /* 0x002fe20008000000 */
[-C--:B------:R-:W-:Y:S01]  /*214c0*/  LEA.HI.X.SX32 R7, R12, R3.reuse, 0x1, P1 ;  /* 0x000000030c077211 */ /* 0x080fe200008f0eff */
[----:B------:R-:W-:Y:S01]  /*214d0*/  ULDC UR4, c[0x0][0x248] ;  /* 0x0000920000047ab9 */ /* 0x000fe20000000800 */
[-C--:B------:R-:W-:Y:S01]  /*214e0*/  LEA R4, P1, R5, R2.reuse, 0x1 ;  /* 0x0000000205047211 */ /* 0x080fe200078208ff */
[----:B------:R-:W-:Y:S01]  /*214f0*/  VIADD R13, R11, UR6 ;  /* 0x000000060b0d7c36 */ /* 0x000fe20008000000 */
[-C--:B------:R-:W-:Y:S01]  /*21500*/  LEA.HI.X.SX32 R9, R9, R3.reuse, 0x1, P6 ;  /* 0x0000000309097211 */ /* 0x080fe200030f0eff */
[----:B------:R0:W-:Y:S01]  /*21510*/  @P5 STG.E.U16 desc[UR16][R6.64], R17 ;  /* 0x0000001106005986 */ /* 0x0001e2000c101510 */
[----:B------:R-:W-:Y:S01]  /*21520*/  LEA.HI.X.SX32 R5, R5, R3, 0x1, P1 ;  /* 0x0000000305057211 */ /* 0x000fe200008f0eff */
[C---:B------:R-:W-:Y:S01]  /*21530*/  VIADD R15, R13.reuse, UR4 ;  /* 0x000000040d0f7c36 */ /* 0x040fe20008000000 */
[-C--:B------:R-:W-:Y:S01]  /*21540*/  LEA R12, P1, R13, R2.reuse, 0x1 ;  /* 0x000000020d0c7211 */ /* 0x080fe200078208ff */
[----:B------:R-:W-:Y:S01]  /*21550*/  ULDC UR4, c[0x0][0x22c] ;  /* 0x00008b0000047ab9 */ /* 0x000fe20000000800 */
[----:B------:R-:W-:-:S02]  /*21560*/  LEA R10, P6, R11, R2, 0x1 ;  /* 0x000000020b0a7211 */ /* 0x000fc400078c08ff */
[-C--:B------:R-:W-:Y:S02]  /*21570*/  LEA.HI.X.SX32 R13, R13, R3.reuse, 0x1, P1 ;  /* 0x000000030d0d7211 */ /* 0x080fe400008f0eff */
[----:B------:R-:W-:Y:S02]  /*21580*/  ISETP.LT.AND P1, PT, R14, UR4, !P0 ;  /* 0x000000040e007c0c */ /* 0x000fe4000c721270 */
[----:B------:R-:W-:Y:S02]  /*21590*/  ISETP.LT.AND P0, PT, R0, UR7, !P0 ;  /* 0x0000000700007c0c */ /* 0x000fe4000c701270 */
[----:B------:R-:W-:Y:S02]  /*215a0*/  PRMT R0, R17, 0x7632, R0 ;  /* 0x0000763211007816 */ /* 0x000fe40000000000 */
[----:B------:R-:W-:Y:S02]  /*215b0*/  LEA.HI.X.SX32 R11, R11, R3, 0x1, P6 ;  /* 0x000000030b0b7211 */ /* 0x000fe400030f0eff */
[----:B0-----:R-:W-:Y:S01]  /*215c0*/  PRMT R7, R18, 0x7632, R7 ;  /* 0x0000763212077816 */ /* 0x001fe20000000007 */
[----:B------:R0:W-:Y:S01]  /*215d0*/  @P4 STG.E.U16 desc[UR16][R4.64], R0 ;  /* 0x0000000004004986 */ /* 0x0001e2000c101510 */
[----:B------:R-:W-:-:S03]  /*215e0*/  LEA R2, P6, R15, R2, 0x1 ;  /* 0x000000020f027211 */ /* 0x000fc600078c08ff */
[----:B------:R0:W-:Y:S01]  /*215f0*/  @P3 STG.E.U16 desc[UR16][R8.64], R18 ;  /* 0x0000001208003986 */ /* 0x0001e2000c101510 */
[----:B------:R-:W-:-:S03]  /*21600*/  LEA.HI.X.SX32 R3, R15, R3, 0x1, P6 ;  /* 0x000000030f037211 */ /* 0x000fc600030f0eff */
[----:B------:R0:W-:Y:S04]  /*21610*/  @P2 STG.E.U16 desc[UR16][R10.64], R7 ;  /* 0x000000070a002986 */ /* 0x0001e8000c101510 */
[----:B------:R0:W-:Y:S01]  /*21620*/  @P1 STG.E.U16 desc[UR16][R12.64], R19 ;  /* 0x000000130c001986 */ /* 0x0001e2000c101510 */
[----:B------:R-:W-:Y:S05]  /*21630*/  @!P0 EXIT ;  /* 0x000000000000894d */ /* 0x000fea0003800000 */
[----:B0-----:R-:W-:-:S05]  /*21640*/  PRMT R19, R19, 0x7632, R19 ;  /* 0x0000763213137816 */ /* 0x001fca0000000013 */
[----:B------:R-:W-:Y:S01]  /*21650*/  STG.E.U16 desc[UR16][R2.64], R19 ;  /* 0x0000001302007986 */ /* 0x000fe2000c101510 */
[----:B------:R-:W-:Y:S05]  /*21660*/  EXIT ;  /* 0x000000000000794d */ /* 0x000fea0003800000 */
.L_x_2:
[----:B------:R-:W-:-:S00]  /*21670*/  BRA `(.L_x_2) ;  /* 0xfffffffc00fc7947 */ /* 0x000fc0000383ffff */
[----:B------:R-:W-:-:S00]  /*21680*/  NOP ;  /* 0x0000000000007918 */ /* 0x000fc00000000000 */
[----:B------:R-:W-:-:S00]  /*21690*/  NOP ;  /* 0x0000000000007918 */ /* 0x000fc00000000000 */
[----:B------:R-:W-:-:S00]  /*216a0*/  NOP ;  /* 0x0000000000007918 */ /* 0x000fc00000000000 */
[----:B------:R-:W-:-:S00]  /*216b0*/  NOP ;  /* 0x0000000000007918 */ /* 0x000fc00000000000 */
[----:B------:R-:W-:-:S00]  /*216c0*/  NOP ;  /* 0x0000000000007918 */ /* 0x000fc00000000000 */
[----:B------:R-:W-:-:S00]  /*216d0*/  NOP ;  /* 0x0000000000007918 */ /* 0x000fc00000000000 */
[----:B------:R-:W-:-:S00]  /*216e0*/  NOP ;  /* 0x0000000000007918 */ /* 0x000fc00000000000 */
[----:B------:R-:W-:-:S00]  /*216f0*/  NOP ;  /* 0x0000000000007918 */ /* 0x000fc00000000000 */
.L_x_3:


//--------------------- .nv.shared.matmul_kernel  --------------------------
	.section	.nv.shared.matmul_kernel,"aw",@nobits
	.sectionflags	@""
	.align	16
	.zero		1024


//--------------------- .nv.shared.reserved.0     --------------------------
	.section	.nv.shared.reserved.0,"aw",@nobits
	.weak		__nv_reservedSMEM_offset_0_alias
	.size		__nv_reservedSMEM_offset_0_alias, 0, 0
	.other		__nv_reservedSMEM_offset_0_alias,@"STO_CUDA_RESERVED_SHARED STV_DEFAULT"
__nv_reservedSMEM_offset_0_alias:
	.zero		0


//--------------------- .nv.constant0.matmul_kernel --------------------------
	.section	.nv.constant0.matmul_kernel,"a",@progbits
	.sectionflags	@""
	.align	4
.nv.constant0.matmul_kernel:
	.zero		608


//--------------------- SYMBOLS --------------------------

	.type		.nv.reservedSmem.offset0,@object
	.size		.nv.reservedSmem.offset0,0x4
